def attn_fwd(
    Q,
    K,
    V,
    Out,
    Lse,
    sm_scale,
    stride_qz,
    stride_qh,
    stride_qm,
    stride_qk,
    stride_kz,
    stride_kh,
    stride_kn,
    stride_kk,
    stride_vz,
    stride_vh,
    stride_vn,
    stride_vk,
    stride_oz,
    stride_oh,
    stride_om,
    stride_ok,
    seqlen_q,
    seqlen_k,
    BLOCK_M: tl.constexpr,
    BLOCK_N: tl.constexpr,
    HEAD_DIM: tl.constexpr,
    CAUSAL: tl.constexpr,
):
    start_m = tl.program_id(0)
    off_hz = tl.program_id(1)
    q_off = off_hz * stride_qh
    k_off = off_hz * stride_kh
    v_off = off_hz * stride_vh
    offs_m = start_m * BLOCK_M + tl.arange(0, BLOCK_M)
    offs_d = tl.arange(0, HEAD_DIM)
    offs_n = tl.arange(0, BLOCK_N)
    q_ptrs = Q + q_off + offs_m[:, None] * stride_qm + offs_d[None, :] * stride_qk
    k_ptrs = K + k_off + offs_d[:, None] * stride_kk + offs_n[None, :] * stride_kn
    v_ptrs = V + v_off + offs_n[:, None] * stride_vn + offs_d[None, :] * stride_vk
    m_i = tl.full([BLOCK_M], float("-inf"), dtype=tl.float32)
    l_i = tl.zeros([BLOCK_M], dtype=tl.float32) + 1.0
    acc = tl.zeros([BLOCK_M, HEAD_DIM], dtype=tl.float32)
    q = tl.load(q_ptrs)
    acc, l_i, m_i = _attn_fwd_inner(
        acc,
        l_i,
        m_i,
        q,
        k_ptrs,
        v_ptrs,
        sm_scale,
        stride_kn,
        stride_vn,
        start_m,
        seqlen_k,
        BLOCK_M,
        BLOCK_N,
        HEAD_DIM,
        CAUSAL,
    )
    acc = acc / l_i[:, None]
    lse = m_i + tl.math.log2(l_i) / 1.4426950408889634
    o_ptrs = (
        Out
        + off_hz * stride_oh
        + offs_m[:, None] * stride_om
        + offs_d[None, :] * stride_ok
    )
    tl.store(o_ptrs, acc.to(Out.dtype.element_ty))
    tl.store(Lse + off_hz * seqlen_q + offs_m, lse)

# config = {"BLOCK_M": 128, "BLOCK_N": 128, "HEAD_DIM": 256, "arch": "sm_100", "causal": true, "dtype": "bf16", "num_stages": 2, "num_warps": 8}
# arch = sm_100


// ===== COMPILED SASS (sm_100a) =====

	.target	sm_100a

	.elftype	@"ET_EXEC"


//--------------------- .note.nv.tkinfo           --------------------------
	.section	.note.nv.tkinfo,"",@"SHT_NOTE"
	.sectionflags	@"SHF_NOTE_NV_TKINFO"
	.tkinfo
        /*0018*/ 	.word	0x00000081
        /*0030*/ 	.string	""
        /*0030*/ 	.string	"ptxas-blackwell"
        /*0030*/ 	.string	"Cuda compilation tools, release 12.9, V12.9.86"
        /*0030*/ 	.string	"Build cuda_12.9.r12.9/compiler.36037853_0"
        /*0030*/ 	.string	"-v  -suppress-debug-info  -lineinfo  -arch sm_100a "



//--------------------- .note.nv.cuver            --------------------------
	.section	.note.nv.cuver,"",@"SHT_NOTE"
	.sectionflags	@"SHF_NOTE_NV_CUVER"
        /*0018*/ 	.short	0x0001
        /*001a*/ 	.short	0x0064
        /*001c*/ 	.short	0x0001
        /*001e*/ 	.short	0x0000
        /*0020*/ 	.short	0x0001
        /*0022*/ 	.short	0x0000


//--------------------- .nv.info                  --------------------------
	.section	.nv.info,"",@"SHT_CUDA_INFO"
	.align	4


	//----- nvinfo : EIATTR_REGCOUNT
	.align		4
        /*0000*/ 	.byte	0x04, 0x2f
        /*0002*/ 	.short	(.L_5 - .L_4)
	.align		4
.L_4:
        /*0004*/ 	.word	index@(attn_fwd)
        /*0008*/ 	.word	0x000000ff


	//----- nvinfo : EIATTR_FRAME_SIZE
	.align		4
.L_5:
        /*000c*/ 	.byte	0x04, 0x11
        /*000e*/ 	.short	(.L_7 - .L_6)
	.align		4
.L_6:
        /*0010*/ 	.word	index@($__internal_2_$__cuda_sm10x_tcgen05_guardrail_trap_unallocated_columns_being_dealloced)
        /*0014*/ 	.word	0x00000918


	//----- nvinfo : EIATTR_FRAME_SIZE
	.align		4
.L_7:
        /*0018*/ 	.byte	0x04, 0x11
        /*001a*/ 	.short	(.L_9 - .L_8)
	.align		4
.L_8:
        /*001c*/ 	.word	index@($__internal_1_$__cuda_sm10x_tcgen05_guardrail_trap_phase_invalid_during_alloc)
        /*0020*/ 	.word	0x00000918


	//----- nvinfo : EIATTR_FRAME_SIZE
	.align		4
.L_9:
        /*0024*/ 	.byte	0x04, 0x11
        /*0026*/ 	.short	(.L_11 - .L_10)
	.align		4
.L_10:
        /*0028*/ 	.word	index@($__internal_0_$__cuda_sm10x_tcgen05_guardrail_trap_col_being_dealloced_not_returned_by_alloc)
        /*002c*/ 	.word	0x00000918


	//----- nvinfo : EIATTR_FRAME_SIZE
	.align		4
.L_11:
        /*0030*/ 	.byte	0x04, 0x11
        /*0032*/ 	.short	(.L_13 - .L_12)
	.align		4
.L_12:
        /*0034*/ 	.word	index@(attn_fwd)
        /*0038*/ 	.word	0x00000918


	//----- nvinfo : EIATTR_MIN_STACK_SIZE
	.align		4
.L_13:
        /*003c*/ 	.byte	0x04, 0x12
        /*003e*/ 	.short	(.L_15 - .L_14)
	.align		4
.L_14:
        /*0040*/ 	.word	index@(attn_fwd)
        /*0044*/ 	.word	0x00000918
.L_15:


//--------------------- .nv.info.attn_fwd         --------------------------
	.section	.nv.info.attn_fwd,"",@"SHT_CUDA_INFO"
	.sectionflags	@""
	.align	4


	//----- nvinfo : EIATTR_CUDA_API_VERSION
	.align		4
        /*0000*/ 	.byte	0x04, 0x37
        /*0002*/ 	.short	(.L_17 - .L_16)
.L_16:
        /*0004*/ 	.word	0x00000081


	//----- nvinfo : EIATTR_KPARAM_INFO
	.align		4
.L_17:
        /*0008*/ 	.byte	0x04, 0x17
        /*000a*/ 	.short	(.L_19 - .L_18)
.L_18:
        /*000c*/ 	.word	0x00000000
        /*0010*/ 	.short	0x0019
        /*0012*/ 	.short	0x0080
        /*0014*/ 	.byte	0x00, 0xf4, 0x21, 0x00


	//----- nvinfo : EIATTR_KPARAM_INFO
	.align		4
.L_19:
        /*0018*/ 	.byte	0x04, 0x17
        /*001a*/ 	.short	(.L_21 - .L_20)
.L_20:
        /*001c*/ 	.word	0x00000000
        /*0020*/ 	.short	0x0018
        /*0022*/ 	.short	0x0078
        /*0024*/ 	.byte	0x00, 0xf4, 0x21, 0x00


	//----- nvinfo : EIATTR_KPARAM_INFO
	.align		4
.L_21:
        /*0028*/ 	.byte	0x04, 0x17
        /*002a*/ 	.short	(.L_23 - .L_22)
.L_22:
        /*002c*/ 	.word	0x00000000
        /*0030*/ 	.short	0x0017
        /*0032*/ 	.short	0x0070
        /*0034*/ 	.byte	0x00, 0xf0, 0x11, 0x00


	//----- nvinfo : EIATTR_KPARAM_INFO
	.align		4
.L_23:
        /*0038*/ 	.byte	0x04, 0x17
        /*003a*/ 	.short	(.L_25 - .L_24)
.L_24:
        /*003c*/ 	.word	0x00000000
        /*0040*/ 	.short	0x0016
        /*0042*/ 	.short	0x006c
        /*0044*/ 	.byte	0x00, 0xf0, 0x11, 0x00


	//----- nvinfo : EIATTR_KPARAM_INFO
	.align		4
.L_25:
        /*0048*/ 	.byte	0x04, 0x17
        /*004a*/ 	.short	(.L_27 - .L_26)
.L_26:
        /*004c*/ 	.word	0x00000000
        /*0050*/ 	.short	0x0015
        /*0052*/ 	.short	0x0068
        /*0054*/ 	.byte	0x00, 0xf0, 0x11, 0x00


	//----- nvinfo : EIATTR_KPARAM_INFO
	.align		4
.L_27:
        /*0058*/ 	.byte	0x04, 0x17
        /*005a*/ 	.short	(.L_29 - .L_28)
.L_28:
        /*005c*/ 	.word	0x00000000
        /*0060*/ 	.short	0x0014
        /*0062*/ 	.short	0x0064
        /*0064*/ 	.byte	0x00, 0xf0, 0x11, 0x00


	//----- nvinfo : EIATTR_KPARAM_INFO
	.align		4
.L_29:
        /*0068*/ 	.byte	0x04, 0x17
        /*006a*/ 	.short	(.L_31 - .L_30)
.L_30:
        /*006c*/ 	.word	0x00000000
        /*0070*/ 	.short	0x0013
        /*0072*/ 	.short	0x0060
        /*0074*/ 	.byte	0x00, 0xf0, 0x11, 0x00


	//----- nvinfo : EIATTR_KPARAM_INFO
	.align		4
.L_31:
        /*0078*/ 	.byte	0x04, 0x17
        /*007a*/ 	.short	(.L_33 - .L_32)
.L_32:
        /*007c*/ 	.word	0x00000000
        /*0080*/ 	.short	0x0012
        /*0082*/ 	.short	0x005c
        /*0084*/ 	.byte	0x00, 0xf0, 0x11, 0x00


	//----- nvinfo : EIATTR_KPARAM_INFO
	.align		4
.L_33:
        /*0088*/ 	.byte	0x04, 0x17
        /*008a*/ 	.short	(.L_35 - .L_34)
.L_34:
        /*008c*/ 	.word	0x00000000
        /*0090*/ 	.short	0x0011
        /*0092*/ 	.short	0x0058
        /*0094*/ 	.byte	0x00, 0xf0, 0x11, 0x00


	//----- nvinfo : EIATTR_KPARAM_INFO
	.align		4
.L_35:
        /*0098*/ 	.byte	0x04, 0x17
        /*009a*/ 	.short	(.L_37 - .L_36)
.L_36:
        /*009c*/ 	.word	0x00000000
        /*00a0*/ 	.short	0x0010
        /*00a2*/ 	.short	0x0054
        /*00a4*/ 	.byte	0x00, 0xf0, 0x11, 0x00


	//----- nvinfo : EIATTR_KPARAM_INFO
	.align		4
.L_37:
        /*00a8*/ 	.byte	0x04, 0x17
        /*00aa*/ 	.short	(.L_39 - .L_38)
.L_38:
        /*00ac*/ 	.word	0x00000000
        /*00b0*/ 	.short	0x000f
        /*00b2*/ 	.short	0x0050
        /*00b4*/ 	.byte	0x00, 0xf0, 0x11, 0x00


	//----- nvinfo : EIATTR_KPARAM_INFO
	.align		4
.L_39:
        /*00b8*/ 	.byte	0x04, 0x17
        /*00ba*/ 	.short	(.L_41 - .L_40)
.L_40:
        /*00bc*/ 	.word	0x00000000
        /*00c0*/ 	.short	0x000e
        /*00c2*/ 	.short	0x004c
        /*00c4*/ 	.byte	0x00, 0xf0, 0x11, 0x00


	//----- nvinfo : EIATTR_KPARAM_INFO
	.align		4
.L_41:
        /*00c8*/ 	.byte	0x04, 0x17
        /*00ca*/ 	.short	(.L_43 - .L_42)
.L_42:
        /*00cc*/ 	.word	0x00000000
        /*00d0*/ 	.short	0x000d
        /*00d2*/ 	.short	0x0048
        /*00d4*/ 	.byte	0x00, 0xf0, 0x11, 0x00


	//----- nvinfo : EIATTR_KPARAM_INFO
	.align		4
.L_43:
        /*00d8*/ 	.byte	0x04, 0x17
        /*00da*/ 	.short	(.L_45 - .L_44)
.L_44:
        /*00dc*/ 	.word	0x00000000
        /*00e0*/ 	.short	0x000c
        /*00e2*/ 	.short	0x0044
        /*00e4*/ 	.byte	0x00, 0xf0, 0x11, 0x00


	//----- nvinfo : EIATTR_KPARAM_INFO
	.align		4
.L_45:
        /*00e8*/ 	.byte	0x04, 0x17
        /*00ea*/ 	.short	(.L_47 - .L_46)
.L_46:
        /*00ec*/ 	.word	0x00000000
        /*00f0*/ 	.short	0x000b
        /*00f2*/ 	.short	0x0040
        /*00f4*/ 	.byte	0x00, 0xf0, 0x11, 0x00


	//----- nvinfo : EIATTR_KPARAM_INFO
	.align		4
.L_47:
        /*00f8*/ 	.byte	0x04, 0x17
        /*00fa*/ 	.short	(.L_49 - .L_48)
.L_48:
        /*00fc*/ 	.word	0x00000000
        /*0100*/ 	.short	0x000a
        /*0102*/ 	.short	0x003c
        /*0104*/ 	.byte	0x00, 0xf0, 0x11, 0x00


	//----- nvinfo : EIATTR_KPARAM_INFO
	.align		4
.L_49:
        /*0108*/ 	.byte	0x04, 0x17
        /*010a*/ 	.short	(.L_51 - .L_50)
.L_50:
        /*010c*/ 	.word	0x00000000
        /*0110*/ 	.short	0x0009
        /*0112*/ 	.short	0x0038
        /*0114*/ 	.byte	0x00, 0xf0, 0x11, 0x00


	//----- nvinfo : EIATTR_KPARAM_INFO
	.align		4
.L_51:
        /*0118*/ 	.byte	0x04, 0x17
        /*011a*/ 	.short	(.L_53 - .L_52)
.L_52:
        /*011c*/ 	.word	0x00000000
        /*0120*/ 	.short	0x0008
        /*0122*/ 	.short	0x0034
        /*0124*/ 	.byte	0x00, 0xf0, 0x11, 0x00


	//----- nvinfo : EIATTR_KPARAM_INFO
	.align		4
.L_53:
        /*0128*/ 	.byte	0x04, 0x17
        /*012a*/ 	.short	(.L_55 - .L_54)
.L_54:
        /*012c*/ 	.word	0x00000000
        /*0130*/ 	.short	0x0007
        /*0132*/ 	.short	0x0030
        /*0134*/ 	.byte	0x00, 0xf0, 0x11, 0x00


	//----- nvinfo : EIATTR_KPARAM_INFO
	.align		4
.L_55:
        /*0138*/ 	.byte	0x04, 0x17
        /*013a*/ 	.short	(.L_57 - .L_56)
.L_56:
        /*013c*/ 	.word	0x00000000
        /*0140*/ 	.short	0x0006
        /*0142*/ 	.short	0x002c
        /*0144*/ 	.byte	0x00, 0xf0, 0x11, 0x00


	//----- nvinfo : EIATTR_KPARAM_INFO
	.align		4
.L_57:
        /*0148*/ 	.byte	0x04, 0x17
        /*014a*/ 	.short	(.L_59 - .L_58)
.L_58:
        /*014c*/ 	.word	0x00000000
        /*0150*/ 	.short	0x0005
        /*0152*/ 	.short	0x0028
        /*0154*/ 	.byte	0x00, 0xf0, 0x11, 0x00


	//----- nvinfo : EIATTR_KPARAM_INFO
	.align		4
.L_59:
        /*0158*/ 	.byte	0x04, 0x17
        /*015a*/ 	.short	(.L_61 - .L_60)
.L_60:
        /*015c*/ 	.word	0x00000000
        /*0160*/ 	.short	0x0004
        /*0162*/ 	.short	0x0020
        /*0164*/ 	.byte	0x00, 0xf4, 0x21, 0x00


	//----- nvinfo : EIATTR_KPARAM_INFO
	.align		4
.L_61:
        /*0168*/ 	.byte	0x04, 0x17
        /*016a*/ 	.short	(.L_63 - .L_62)
.L_62:
        /*016c*/ 	.word	0x00000000
        /*0170*/ 	.short	0x0003
        /*0172*/ 	.short	0x0018
        /*0174*/ 	.byte	0x00, 0xf4, 0x21, 0x00


	//----- nvinfo : EIATTR_KPARAM_INFO
	.align		4
.L_63:
        /*0178*/ 	.byte	0x04, 0x17
        /*017a*/ 	.short	(.L_65 - .L_64)
.L_64:
        /*017c*/ 	.word	0x00000000
        /*0180*/ 	.short	0x0002
        /*0182*/ 	.short	0x0010
        /*0184*/ 	.byte	0x00, 0xf4, 0x21, 0x00


	//----- nvinfo : EIATTR_KPARAM_INFO
	.align		4
.L_65:
        /*0188*/ 	.byte	0x04, 0x17
        /*018a*/ 	.short	(.L_67 - .L_66)
.L_66:
        /*018c*/ 	.word	0x00000000
        /*0190*/ 	.short	0x0001
        /*0192*/ 	.short	0x0008
        /*0194*/ 	.byte	0x00, 0xf4, 0x21, 0x00


	//----- nvinfo : EIATTR_KPARAM_INFO
	.align		4
.L_67:
        /*0198*/ 	.byte	0x04, 0x17
        /*019a*/ 	.short	(.L_69 - .L_68)
.L_68:
        /*019c*/ 	.word	0x00000000
        /*01a0*/ 	.short	0x0000
        /*01a2*/ 	.short	0x0000
        /*01a4*/ 	.byte	0x00, 0xf4, 0x21, 0x00


	//----- nvinfo : EIATTR_AT_ENTRY_FRAGMENTS
	.align		4
.L_69:
        /*01a8*/ 	.byte	0x04, 0x4f
        /*01aa*/ 	.short	(.L_71 - .L_70)


	//   ....[0]....
.L_70:
        /*01ac*/ 	.word	0x00000004


	//----- nvinfo : EIATTR_RESERVED_SMEM_USED
	.align		4
.L_71:
        /*01b0*/ 	.byte	0x01, 0x41
	.zero		2


	//----- nvinfo : EIATTR_SPARSE_MMA_MASK
	.align		4
        /*01b4*/ 	.byte	0x03, 0x50
        /*01b6*/ 	.short	0x0000


	//----- nvinfo : EIATTR_TCGEN05_1CTA_USED
	.align		4
        /*01b8*/ 	.byte	0x01, 0x51
	.zero		2


	//----- nvinfo : EIATTR_MAXREG_COUNT
	.align		4
        /*01bc*/ 	.byte	0x03, 0x1b
        /*01be*/ 	.short	0x00ff


	//----- nvinfo : EIATTR_NUM_BARRIERS
	.align		4
        /*01c0*/ 	.byte	0x02, 0x4c
        /*01c2*/ 	.byte	0x01
	.zero		1


	//----- nvinfo : EIATTR_ANNOTATIONS
	.align		4
        /*01c4*/ 	.byte	0x04, 0x55
        /*01c6*/ 	.short	(.L_73 - .L_72)


	//   ....[0]....
.L_72:
        /*01c8*/ 	.word	0x00000001
        /*01cc*/ 	.byte	0x70, 0x3b, 0x00, 0x00, 0x01, 0x00, 0x00, 0x00, 0xa0, 0x40, 0x00, 0x00, 0x01, 0x00, 0x00, 0x00
        /* <DEDUP_REMOVED lines=387> */
        /*1a0c*/ 	.byte	0xf0, 0x94, 0x01, 0x00


	//----- nvinfo : EIATTR_INT_WARP_WIDE_INSTR_OFFSETS
	.align		4
.L_73:
        /*1a10*/ 	.byte	0x04, 0x31
        /*1a12*/ 	.short	(.L_75 - .L_74)


	//   ....[0]....
.L_74:
        /*1a14*/ 	.word	0x000024a0


	//   ....[1]....
        /*1a18*/ 	.word	0x000024e0


	//   ....[2]....
        /*1a1c*/ 	.word	0x00007660


	//   ....[3]....
        /*1a20*/ 	.word	0x00007a30


	//   ....[4]....
        /*1a24*/ 	.word	0x00013b80


	//   ....[5]....
        /*1a28*/ 	.word	0x0001e530


	//   ....[6]....
        /*1a2c*/ 	.word	0x0001e570


	//----- nvinfo : EIATTR_COOP_GROUP_MASK_REGIDS
	.align		4
.L_75:
        /*1a30*/ 	.byte	0x04, 0x29
        /*1a32*/ 	.short	(.L_77 - .L_76)


	//   ....[0]....
.L_76:
        /*1a34*/ 	.word	0xffffffff


	//   ....[1]....
        /*1a38*/ 	.word	0xffffffff


	//   ....[2]....
        /*1a3c*/ 	.word	0xffffffff


	//   ....[3]....
        /*1a40*/ 	.word	0xffffffff


	//   ....[4]....
        /*1a44*/ 	.word	0xffffffff


	//   ....[5]....
        /*1a48*/ 	.word	0xffffffff


	//   ....[6]....
        /*1a4c*/ 	.word	0xffffffff


	//   ....[7]....
        /*1a50*/ 	.word	0xffffffff


	//----- nvinfo : EIATTR_COOP_GROUP_INSTR_OFFSETS
	.align		4
.L_77:
        /*1a54*/ 	.byte	0x04, 0x28
        /*1a56*/ 	.short	(.L_79 - .L_78)


	//   ....[0]....
.L_78:
        /*1a58*/ 	.word	0x00000060


	//   ....[1]....
        /*1a5c*/ 	.word	0x00000320


	//   ....[2]....
        /*1a60*/ 	.word	0x0000a600


	//   ....[3]....
        /*1a64*/ 	.word	0x0000ffa0


	//   ....[4]....
        /*1a68*/ 	.word	0x00015aa0


	//   ....[5]....
        /*1a6c*/ 	.word	0x00016bc0


	//   ....[6]....
        /*1a70*/ 	.word	0x0001e3b0


	//   ....[7]....
        /*1a74*/ 	.word	0x0001e620


	//----- nvinfo : EIATTR_VRC_CTA_INIT_COUNT
	.align		4
.L_79:
        /*1a78*/ 	.byte	0x02, 0x4a
        /*1a7a*/ 	.byte	0x80
	.zero		1


	//----- nvinfo : EIATTR_MBARRIER_INSTR_OFFSETS
	.align		4
        /*1a7c*/ 	.byte	0x04, 0x39
        /*1a7e*/ 	.short	(.L_81 - .L_80)


	//   ....[0]....
.L_80:
        /*1a80*/ 	.word	0x000040e0
        /*1a84*/ 	.word	0x000000ff
        /*1a88*/ 	.word	0x00000000
        /*1a8c*/ 	.short	0x0100
        /*1a8e*/ 	.byte	0x06
	.zero		1


	//   ....[1]....
        /*1a90*/ 	.word	0x00007670
        /*1a94*/ 	.word	0x000000ff
        /*1a98*/ 	.word	0x00040008
        /*1a9c*/ 	.short	0x0100
        /*1a9e*/ 	.byte	0x04
	.zero		1


	//   ....[2]....
        /*1aa0*/ 	.word	0x000081a0
        /*1aa4*/ 	.word	0x000000ff
        /*1aa8*/ 	.word	0x00020000
        /*1aac*/ 	.short	0x0100
        /*1aae*/ 	.byte	0x04
	.zero		1


	//   ....[3]....
        /*1ab0*/ 	.word	0x000088b0
        /*1ab4*/ 	.word	0x000000ff
        /*1ab8*/ 	.word	0x00020000
        /*1abc*/ 	.short	0x010a
        /*1abe*/ 	.byte	0x04
	.zero		1


	//   ....[4]....
        /*1ac0*/ 	.word	0x00008c90
        /*1ac4*/ 	.word	0x000000ff
        /*1ac8*/ 	.word	0x00020000
        /*1acc*/ 	.short	0x0108
        /*1ace*/ 	.byte	0x04
	.zero		1


	//   ....[5]....
        /*1ad0*/ 	.word	0x00013c90
        /*1ad4*/ 	.word	0x000000ff
        /*1ad8*/ 	.word	0x00040010
        /*1adc*/ 	.short	0x0100
        /*1ade*/ 	.byte	0x04
	.zero		1


	//   ....[6]....
        /*1ae0*/ 	.word	0x00014010
        /*1ae4*/ 	.word	0x000000ff
        /*1ae8*/ 	.word	0x00040010
        /*1aec*/ 	.short	0x010a
        /*1aee*/ 	.byte	0x04
	.zero		1


	//   ....[7]....
        /*1af0*/ 	.word	0x00014290
        /*1af4*/ 	.word	0x000000ff
        /*1af8*/ 	.word	0x00040010
        /*1afc*/ 	.short	0x0108
        /*1afe*/ 	.byte	0x04
	.zero		1


	//   ....[8]....
        /*1b00*/ 	.word	0x00016af0
        /*1b04*/ 	.word	0x000000ff
        /*1b08*/ 	.word	0x00000000
        /*1b0c*/ 	.short	0x010a
        /*1b0e*/ 	.byte	0x06
	.zero		1


	//   ....[9]....
        /*1b10*/ 	.word	0x00019b30
        /*1b14*/ 	.word	0x000000ff
        /*1b18*/ 	.word	0x00000000
        /*1b1c*/ 	.short	0x010a
        /*1b1e*/ 	.byte	0x06
	.zero		1


	//   ....[10]....
        /*1b20*/ 	.word	0x00019ba0
        /*1b24*/ 	.word	0x000000ff
        /*1b28*/ 	.word	0x00040000
        /*1b2c*/ 	.short	0x0108
        /*1b2e*/ 	.byte	0x04
	.zero		1


	//   ....[11]....
        /*1b30*/ 	.word	0x00019be0
        /*1b34*/ 	.word	0x000000ff
        /*1b38*/ 	.word	0x00040008
        /*1b3c*/ 	.short	0x0108
        /*1b3e*/ 	.byte	0x04
	.zero		1


	//   ....[12]....
        /*1b40*/ 	.word	0x0001e640
        /*1b44*/ 	.word	0x000000ff
        /*1b48*/ 	.word	0x00020000
        /*1b4c*/ 	.short	0x010a
        /*1b4e*/ 	.byte	0x04
	.zero		1


	//   ....[13]....
        /*1b50*/ 	.word	0x0001e670
        /*1b54*/ 	.word	0x000000ff
        /*1b58*/ 	.word	0x00040010
        /*1b5c*/ 	.short	0x010a
        /*1b5e*/ 	.byte	0x04
	.zero		1


	//   ....[14]....
        /*1b60*/ 	.word	0x0001e6a0
        /*1b64*/ 	.word	0x000000ff
        /*1b68*/ 	.word	0x00000000
        /*1b6c*/ 	.short	0x010a
        /*1b6e*/ 	.byte	0x06
	.zero		1


	//   ....[15]....
        /*1b70*/ 	.word	0x0001e6d0
        /*1b74*/ 	.word	0x000000ff
        /*1b78*/ 	.word	0x00000000
        /*1b7c*/ 	.short	0x010a
        /*1b7e*/ 	.byte	0x06
	.zero		1


	//----- nvinfo : EIATTR_NUM_MBARRIERS
	.align		4
.L_81:
        /*1b80*/ 	.byte	0x03, 0x38
        /*1b82*/ 	.short	0xffff


	//----- nvinfo : EIATTR_EXIT_INSTR_OFFSETS
	.align		4
        /*1b84*/ 	.byte	0x04, 0x1c
        /*1b86*/ 	.short	(.L_83 - .L_82)


	//   ....[0]....
.L_82:
        /*1b88*/ 	.word	0x0001e630


	//----- nvinfo : EIATTR_REQNTID
	.align		4
.L_83:
        /*1b8c*/ 	.byte	0x04, 0x10
        /*1b8e*/ 	.short	(.L_85 - .L_84)
.L_84:
        /*1b90*/ 	.word	0x00000100
        /*1b94*/ 	.word	0x00000001
        /*1b98*/ 	.word	0x00000001


	//----- nvinfo : EIATTR_CRS_STACK_SIZE
	.align		4
.L_85:
        /*1b9c*/ 	.byte	0x04, 0x1e
        /*1b9e*/ 	.short	(.L_87 - .L_86)
.L_86:
        /*1ba0*/ 	.word	0x00000000


	//----- nvinfo : EIATTR_CBANK_PARAM_SIZE
	.align		4
.L_87:
        /*1ba4*/ 	.byte	0x03, 0x19
        /*1ba6*/ 	.short	0x0088


	//----- nvinfo : EIATTR_PARAM_CBANK
	.align		4
        /*1ba8*/ 	.byte	0x04, 0x0a
        /*1baa*/ 	.short	(.L_89 - .L_88)
	.align		4
.L_88:
        /*1bac*/ 	.word	index@(.nv.constant0.attn_fwd)
        /*1bb0*/ 	.short	0x0380
        /*1bb2*/ 	.short	0x0088


	//----- nvinfo : EIATTR_SW_WAR
	.align		4
.L_89:
        /*1bb4*/ 	.byte	0x04, 0x36
        /*1bb6*/ 	.short	(.L_91 - .L_90)
.L_90:
        /*1bb8*/ 	.word	0x00000008
.L_91:


//--------------------- .nv.compat                --------------------------
	.section	.nv.compat,"",@"SHT_CUDA_COMPAT_INFO"
	.align	4
        /*0000*/ 	.byte	0x02, 0x02, 0x02, 0x00, 0x02, 0x05, 0x05, 0x00, 0x02, 0x03, 0x00, 0x00, 0x02, 0x06, 0x01, 0x00


//--------------------- .nv.callgraph             --------------------------
	.section	.nv.callgraph,"",@"SHT_CUDA_CALLGRAPH"
	.align	4
	.sectionentsize	8
	.align		4
        /*0000*/ 	.word	0x00000000
	.align		4
        /*0004*/ 	.word	0xffffffff
	.align		4
        /*0008*/ 	.word	0x00000000
	.align		4
        /*000c*/ 	.word	0xfffffffe
	.align		4
        /*0010*/ 	.word	0x00000000
	.align		4
        /*0014*/ 	.word	0xfffffffd
	.align		4
        /*0018*/ 	.word	0x00000000
	.align		4
        /*001c*/ 	.word	0xfffffffc


//--------------------- .nv.constant4             --------------------------
	.section	.nv.constant4,"a",@progbits
	.align	8
	.align		8
.nv.constant4:
        /*0000*/ 	.dword	_$_str


//--------------------- .text.attn_fwd            --------------------------
	.section	.text.attn_fwd,"ax",@progbits
	.align	128
        .global         attn_fwd
        .type           attn_fwd,@function
        .size           attn_fwd,(.L_x_28 - attn_fwd)
        .other          attn_fwd,@"STO_CUDA_ENTRY STV_DEFAULT"
attn_fwd:
.text.attn_fwd:
[----:B------:R-:W0:Y:S01]  /*0000*/  LDC R1, c[0x0][0x37c] ;  /* 0x0000df00ff017b82 */ /* 0x000e220000000800 */
[----:B------:R-:W1:Y:S01]  /*0010*/  S2R R0, SR_TID.X ;  /* 0x0000000000007919 */ /* 0x000e620000002100 */
[----:B0-----:R-:W-:Y:S01]  /*0020*/  VIADD R1, R1, 0xfffff6e8 ;  /* 0xfffff6e801017836 */ /* 0x001fe20000000000 */
[----:B-1----:R-:W-:-:S13]  /*0030*/  ISETP.GE.U32.AND P4, PT, R0, 0x20, PT ;  /* 0x000000200000780c */ /* 0x002fda0003f86070 */
[----:B------:R-:W-:Y:S05]  /*0040*/  @P4 BRA `(.L_x_0) ;  /* 0x0000000000b84947 */ /* 0x000fea0003800000 */
[----:B------:R-:W0:Y:S01]  /*0050*/  S2R R7, SR_CgaCtaId ;  /* 0x0000000000077919 */ /* 0x000e220000008800 */
[----:B------:R-:W-:Y:S01]  /*0060*/  NOP ;  /* 0x0000000000007918 */ /* 0x000fe20000000000 */
[----:B------:R-:W-:-:S04]  /*0070*/  MOV R0, 0x40 ;  /* 0x0000004000007802 */ /* 0x000fc80000000f00 */
[----:B0-----:R-:W-:Y:S02]  /*0080*/  LEA R2, R7, R0, 0x18 ;  /* 0x0000000007027211 */ /* 0x001fe400078ec0ff */
[----:B------:R-:W-:-:S04]  /*0090*/  MOV R0, 0x400 ;  /* 0x0000040000007802 */ /* 0x000fc80000000f00 */
[----:B------:R-:W0:Y:S01]  /*00a0*/  LDS.U8 R2, [R2] ;  /* 0x0000000002027984 */ /* 0x000e220000000000 */
[----:B------:R-:W-:Y:S02]  /*00b0*/  LEA R0, R7, R0, 0x18 ;  /* 0x0000000007007211 */ /* 0x000fe400078ec0ff */
[----:B0-----:R-:W-:-:S13]  /*00c0*/  ISETP.NE.AND P0, PT, R2, RZ, PT ;  /* 0x000000ff0200720c */ /* 0x001fda0003f05270 */
[----:B------:R-:W-:Y:S05]  /*00d0*/  @P0 BRA `(.L_x_1) ;  /* 0x00000000007c0947 */ /* 0x000fea0003800000 */
[----:B------:R-:W-:-:S13]  /*00e0*/  ELECT P0, URZ, PT ;  /* 0x0000000000ff782f */ /* 0x000fda0003800000 */
[----:B------:R-:W-:Y:S05]  /*00f0*/  @!P0 BRA `(.L_x_2) ;  /* 0x0000000000848947 */ /* 0x000fea0003800000 */
[----:B------:R-:W-:Y:S01]  /*0100*/  UMOV UR4, 0x10 ;  /* 0x0000001000047882 */ /* 0x000fe20000000000 */
[----:B------:R-:W-:Y:S02]  /*0110*/  IMAD.MOV.U32 R9, RZ, RZ, 0x1 ;  /* 0x00000001ff097424 */ /* 0x000fe400078e00ff */
[----:B------:R-:W-:Y:S02]  /*0120*/  IMAD.MOV.U32 R3, RZ, RZ, 0xffff ;  /* 0x0000ffffff037424 */ /* 0x000fe400078e00ff */
[----:B------:R-:W-:Y:S04]  /*0130*/  DEPBAR.LE SB0, 0x36 ;  /* 0x00008d800000791a */ /* 0x000fe80000000000 */
[----:B------:R-:W0:Y:S02]  /*0140*/  UTCATOMSWS.FIND_AND_SET.ALIGN UP0, UR4, UR4 ;  /* 0x00000004000475e3 */ /* 0x000e240008000800 */
[----:B0-----:R-:W-:-:S04]  /*0150*/  PLOP3.LUT P0, PT, PT, PT, UP0, 0x80, 0x8 ;  /* 0x000000000008781c */ /* 0x001fc80003f0f008 */
[----:B------:R-:W-:-:S04]  /*0160*/  SEL R2, RZ, 0xffffffff, !P0 ;  /* 0xffffffffff027807 */ /* 0x000fc80004000000 */
[----:B------:R-:W-:Y:S01]  /*0170*/  ISETP.NE.AND P0, PT, R2, RZ, PT ;  /* 0x000000ff0200720c */ /* 0x000fe20003f05270 */
[----:B------:R-:W-:-:S12]  /*0180*/  IMAD.U32 R2, RZ, RZ, UR4 ;  /* 0x00000004ff027e24 */ /* 0x000fd8000f8e00ff */
[----:B------:R-:W-:Y:S05]  /*0190*/  @P0 BRA `(.L_x_3) ;  /* 0x0000000000240947 */ /* 0x000fea0003800000 */
.L_x_4:
[----:B------:R-:W-:Y:S05]  /*01a0*/  NANOSLEEP 0x64 ;  /* 0x000000640000795d */ /* 0x000fea0003800000 */
[----:B------:R-:W-:-:S05]  /*01b0*/  UMOV UR4, 0x10 ;  /* 0x0000001000047882 */ /* 0x000fca0000000000 */
[----:B------:R-:W-:Y:S04]  /*01c0*/  DEPBAR.LE SB0, 0x36 ;  /* 0x00008d800000791a */ /* 0x000fe80000000000 */
[----:B------:R-:W0:Y:S02]  /*01d0*/  UTCATOMSWS.FIND_AND_SET.ALIGN UP0, UR4, UR4 ;  /* 0x00000004000475e3 */ /* 0x000e240008000800 */
[----:B0-----:R-:W-:-:S04]  /*01e0*/  PLOP3.LUT P0, PT, PT, PT, UP0, 0x80, 0x8 ;  /* 0x000000000008781c */ /* 0x001fc80003f0f008 */
[----:B------:R-:W-:-:S04]  /*01f0*/  SEL R2, RZ, 0xffffffff, !P0 ;  /* 0xffffffffff027807 */ /* 0x000fc80004000000 */
[----:B------:R-:W-:Y:S01]  /*0200*/  ISETP.NE.AND P0, PT, R2, RZ, PT ;  /* 0x000000ff0200720c */ /* 0x000fe20003f05270 */
[----:B------:R-:W-:-:S12]  /*0210*/  IMAD.U32 R2, RZ, RZ, UR4 ;  /* 0x00000004ff027e24 */ /* 0x000fd8000f8e00ff */
[----:B------:R-:W-:Y:S05]  /*0220*/  @!P0 BRA `(.L_x_4) ;  /* 0xfffffffc00dc8947 */ /* 0x000fea000383ffff */
.L_x_3:
[C---:B------:R-:W-:Y:S01]  /*0230*/  VIADD R4, R2.reuse, 0x10 ;  /* 0x0000001002047836 */ /* 0x040fe20000000000 */
[----:B------:R-:W-:Y:S02]  /*0240*/  SHF.L.U32 R3, R3, R2, RZ ;  /* 0x0000000203037219 */ /* 0x000fe400000006ff */
[----:B------:R-:W-:Y:S02]  /*0250*/  MOV R5, 0x50 ;  /* 0x0000005000057802 */ /* 0x000fe40000000f00 */
[----:B------:R-:W-:Y:S02]  /*0260*/  SHF.L.U32 R4, R9, R4, RZ ;  /* 0x0000000409047219 */ /* 0x000fe400000006ff */
[----:B------:R-:W-:Y:S01]  /*0270*/  LEA R6, R7, R5, 0x18 ;  /* 0x0000000507067211 */ /* 0x000fe200078ec0ff */
[----:B------:R-:W-:Y:S01]  /*0280*/  IMAD.SHL.U32 R5, R2, 0x20, RZ ;  /* 0x0000002002057824 */ /* 0x000fe200078e00ff */
[----:B------:R-:W-:-:S05]  /*0290*/  LOP3.LUT R3, R4, R3, RZ, 0xfc, !PT ;  /* 0x0000000304037212 */ /* 0x000fca00078efcff */
[----:B------:R0:W-:Y:S04]  /*02a0*/  ATOMS.OR RZ, [R6], R3 ;  /* 0x0000000306ff738c */ /* 0x0001e80003000000 */
[----:B------:R0:W-:Y:S01]  /*02b0*/  STS [R0], R5 ;  /* 0x0000000500007388 */ /* 0x0001e20000000800 */
[----:B------:R-:W-:Y:S05]  /*02c0*/  BRA `(.L_x_2) ;  /* 0x0000000000107947 */ /* 0x000fea0003800000 */
.L_x_1:
[----:B------:R-:W-:Y:S01]  /*02d0*/  IMAD.MOV.U32 R3, RZ, RZ, -0x1 ;  /* 0xffffffffff037424 */ /* 0x000fe200078e00ff */
[----:B------:R-:W-:-:S04]  /*02e0*/  MOV R2, 0x310 ;  /* 0x0000031000027802 */ /* 0x000fc80000000f00 */
[----:B------:R0:W-:Y:S03]  /*02f0*/  STS [R0], R3 ;  /* 0x0000000300007388 */ /* 0x0001e60000000800 */
[----:B0-----:R-:W-:Y:S05]  /*0300*/  CALL.REL.NOINC `($__internal_1_$__cuda_sm10x_tcgen05_guardrail_trap_phase_invalid_during_alloc) ;  /* 0x000001e400087944 */ /* 0x001fea0003c00000 */
.L_x_2:
[----:B------:R-:W-:Y:S05]  /*0310*/  WARPSYNC.ALL ;  /* 0x0000000000007948 */ /* 0x000fea0003800000 */
[----:B------:R-:W-:Y:S01]  /*0320*/  NOP ;  /* 0x0000000000007918 */ /* 0x000fe20000000000 */
.L_x_0:
[----:B0-----:R-:W0:Y:S01]  /*0330*/  S2R R0, SR_CTAID.X ;  /* 0x0000000000007919 */ /* 0x001e220000002500 */
[----:B------:R-:W1:Y:S01]  /*0340*/  LDC.64 R2, c[0x0][0x3b0] ;  /* 0x0000ec00ff027b82 */ /* 0x000e620000000a00 */
[----:B------:R-:W-:Y:S01]  /*0350*/  MOV R5, 0x400 ;  /* 0x0000040000057802 */ /* 0x000fe20000000f00 */
[----:B------:R-:W2:Y:S01]  /*0360*/  LDCU.64 UR8, c[0x0][0x358] ;  /* 0x00006b00ff0877ac */ /* 0x000ea20008000a00 */
[----:B------:R-:W3:Y:S02]  /*0370*/  S2R R146, SR_TID.X ;  /* 0x0000000000927919 */ /* 0x000ee40000002100 */
[----:B------:R-:W-:Y:S01]  /*0380*/  R2UR UR4, R5 ;  /* 0x00000000050472ca */ /* 0x000fe200000e0000 */
[----:B------:R-:W1:Y:S02]  /*0390*/  S2R R150, SR_CTAID.Y ;  /* 0x0000000000967919 */ /* 0x000e640000002600 */
[----:B------:R-:W4:Y:S08]  /*03a0*/  LDC.64 R6, c[0x0][0x380] ;  /* 0x0000e000ff067b82 */ /* 0x000f300000000a00 */
[----:B------:R-:W5:Y:S08]  /*03b0*/  S2UR UR5, SR_CgaCtaId ;  /* 0x00000000000579c3 */ /* 0x000f700000008800 */
[----:B------:R-:W2:Y:S01]  /*03c0*/  LDC R20, c[0x0][0x3b8] ;  /* 0x0000ee00ff147b82 */ /* 0x000ea20000000800 */
[----:B0-----:R-:W-:Y:S01]  /*03d0*/  IMAD.SHL.U32 R144, R0, 0x80, RZ ;  /* 0x0000008000907824 */ /* 0x001fe200078e00ff */
[----:B---3--:R-:W-:-:S04]  /*03e0*/  SHF.R.U32.HI R4, RZ, 0x7, R146 ;  /* 0x00000007ff047819 */ /* 0x008fc80000011692 */
[----:B------:R-:W-:Y:S01]  /*03f0*/  LOP3.LUT R8, R144, 0x7f, R146, 0xf8, !PT ;  /* 0x0000007f90087812 */ /* 0x000fe200078ef892 */
[----:B-1----:R-:W-:Y:S01]  /*0400*/  IMAD R0, R150, R2, RZ ;  /* 0x0000000296007224 */ /* 0x002fe200078e02ff */
[----:B-----5:R-:W-:Y:S01]  /*0410*/  ULEA UR4, UR5, UR4, 0x18 ;  /* 0x0000000405047291 */ /* 0x020fe2000f8ec0ff */
[----:B------:R-:W-:Y:S02]  /*0420*/  BAR.SYNC.DEFER_BLOCKING 0x0 ;  /* 0x0000000000007b1d */ /* 0x000fe40000010000 */
[----:B------:R-:W-:Y:S01]  /*0430*/  IMAD R2, R8, R3, RZ ;  /* 0x0000000308027224 */ /* 0x000fe200078e02ff */
[----:B------:R-:W-:Y:S01]  /*0440*/  SGXT.U32 R3, R4, 0x1 ;  /* 0x000000010403781a */ /* 0x000fe20000000000 */
[----:B------:R-:W-:Y:S02]  /*0450*/  IMAD.SHL.U32 R9, R0, 0x2, RZ ;  /* 0x0000000200097824 */ /* 0x000fe400078e00ff */
[----:B------:R-:W-:Y:S02]  /*0460*/  IMAD.SHL.U32 R4, R2, 0x2, RZ ;  /* 0x0000000202047824 */ /* 0x000fe400078e00ff */
[----:B------:R-:W-:-:S03]  /*0470*/  IMAD.HI R0, R0, 0x2, RZ ;  /* 0x0000000200007827 */ /* 0x000fc600078e02ff */
[----:B----4-:R-:W-:Y:S01]  /*0480*/  IADD3 R9, P0, P1, R4, R6, R9 ;  /* 0x0000000604097210 */ /* 0x010fe2000791e009 */
[----:B------:R-:W-:Y:S01]  /*0490*/  IMAD.HI R2, R2, 0x2, RZ ;  /* 0x0000000202027827 */ /* 0x000fe200078e02ff */
[----:B------:R-:W0:Y:S03]  /*04a0*/  S2R R4, SR_CgaCtaId ;  /* 0x0000000000047919 */ /* 0x000e260000008800 */
[----:B--2---:R-:W-:Y:S01]  /*04b0*/  IMAD R5, R3, R20, RZ ;  /* 0x0000001403057224 */ /* 0x004fe200078e02ff */
[----:B------:R-:W-:-:S03]  /*04c0*/  IADD3.X R0, PT, PT, R2, R7, R0, P0, P1 ;  /* 0x0000000702007210 */ /* 0x000fc600007e2400 */
[----:B------:R-:W-:Y:S01]  /*04d0*/  IMAD R11, R20, 0x2, R5 ;  /* 0x00000002140b7824 */ /* 0x000fe200078e0205 */
[----:B------:R-:W-:-:S03]  /*04e0*/  LEA R6, P0, R5, R9, 0x1 ;  /* 0x0000000905067211 */ /* 0x000fc600078008ff */
[----:B------:R-:W-:Y:S01]  /*04f0*/  IMAD R13, R20, 0x2, R11 ;  /* 0x00000002140d7824 */ /* 0x000fe200078e020b */
[----:B------:R-:W1:Y:S01]  /*0500*/  LDS R116, [UR4] ;  /* 0x00000004ff747984 */ /* 0x000e620008000800 */
[----:B------:R-:W-:Y:S01]  /*0510*/  BAR.SYNC.DEFER_BLOCKING 0x0 ;  /* 0x0000000000007b1d */ /* 0x000fe20000010000 */
[----:B------:R-:W-:Y:S02]  /*0520*/  LEA R10, P1, R11, R9, 0x1 ;  /* 0x000000090b0a7211 */ /* 0x000fe400078208ff */
[----:B------:R-:W-:-:S03]  /*0530*/  LEA.HI.X.SX32 R7, R5, R0, 0x1, P0 ;  /* 0x0000000005077211 */ /* 0x000fc600000f0eff */
[----:B------:R-:W-:Y:S08]  /*0540*/  @P4 BRA `(.L_x_5) ;  /* 0x0000000000184947 */ /* 0x000ff00003800000 */
[----:B------:R-:W-:Y:S01]  /*0550*/  ELECT P0, URZ, PT ;  /* 0x0000000000ff782f */ /* 0x000fe20003800000 */
[----:B------:R-:W-:Y:S01]  /*0560*/  IMAD.MOV.U32 R2, RZ, RZ, 0x1 ;  /* 0x00000001ff027424 */ /* 0x000fe200078e00ff */
[----:B------:R-:W-:Y:S11]  /*0570*/  UVIRTCOUNT.DEALLOC.SMPOOL 0x80 ;  /* 0x000000800000784c */ /* 0x000ff60000000000 */
[----:B------:R-:W-:-:S04]  /*0580*/  @P0 MOV R5, 0x40 ;  /* 0x0000004000050802 */ /* 0x000fc80000000f00 */
[----:B0-----:R-:W-:-:S05]  /*0590*/  @P0 LEA R5, R4, R5, 0x18 ;  /* 0x0000000504050211 */ /* 0x001fca00078ec0ff */
[----:B------:R2:W-:Y:S02]  /*05a0*/  @P0 STS.U8 [R5], R2 ;  /* 0x0000000205000388 */ /* 0x0005e40000000000 */
.L_x_5:
[C---:B------:R-:W-:Y:S01]  /*05b0*/  IMAD R15, R20.reuse, 0x2, R13 ;  /* 0x00000002140f7824 */ /* 0x040fe200078e020d */
[-C--:B------:R-:W-:Y:S01]  /*05c0*/  LEA R12, P0, R13, R9.reuse, 0x1 ;  /* 0x000000090d0c7211 */ /* 0x080fe200078008ff */
[----:B--2---:R-:W2:Y:S01]  /*05d0*/  LDG.E.U16 R5, desc[UR8][R6.64] ;  /* 0x0000000806057981 */ /* 0x004ea2000c1e1500 */
[-C--:B------:R-:W-:Y:S01]  /*05e0*/  LEA.HI.X.SX32 R11, R11, R0.reuse, 0x1, P1 ;  /* 0x000000000b0b7211 */ /* 0x080fe200008f0eff */
[----:B------:R-:W-:Y:S01]  /*05f0*/  IMAD R17, R20, 0x2, R15 ;  /* 0x0000000214117824 */ /* 0x000fe200078e020f */
[----:B------:R-:W-:Y:S01]  /*0600*/  LEA.HI.X.SX32 R13, R13, R0, 0x1, P0 ;  /* 0x000000000d0d7211 */ /* 0x000fe200000f0eff */
[C---:B------:R-:W-:Y:S02]  /*0610*/  IMAD.SHL.U32 R179, R146.reuse, 0x2, RZ ;  /* 0x0000000292b37824 */ /* 0x040fe400078e00ff */
[----:B------:R-:W-:Y:S01]  /*0620*/  IMAD.SHL.U32 R138, R146, 0x200, RZ ;  /* 0x00000200928a7824 */ /* 0x000fe200078e00ff */
[----:B------:R-:W-:Y:S01]  /*0630*/  LEA R16, P0, R17, R9, 0x1 ;  /* 0x0000000911107211 */ /* 0x000fe200078008ff */
[----:B------:R-:W-:Y:S01]  /*0640*/  IMAD R19, R20, 0x2, R17 ;  /* 0x0000000214137824 */ /* 0x000fe200078e0211 */
[----:B------:R3:W4:Y:S01]  /*0650*/  LDG.E.U16 R2, desc[UR8][R10.64] ;  /* 0x000000080a027981 */ /* 0x000722000c1e1500 */
[----:B------:R-:W-:-:S02]  /*0660*/  SHF.R.U32.HI R148, RZ, 0x5, R146 ;  /* 0x00000005ff947819 */ /* 0x000fc40000011692 */
[----:B-1----:R-:W-:Y:S01]  /*0670*/  R2UR UR5, R116 ;  /* 0x00000000740572ca */ /* 0x002fe200000e0000 */
[----:B------:R-:W-:Y:S01]  /*0680*/  IMAD R21, R20, 0x2, R19 ;  /* 0x0000000214157824 */ /* 0x000fe200078e0213 */
[-C--:B------:R-:W-:Y:S01]  /*0690*/  LEA.HI.X.SX32 R17, R17, R0.reuse, 0x1, P0 ;  /* 0x0000000011117211 */ /* 0x080fe200000f0eff */
[----:B0-----:R0:W2:Y:S01]  /*06a0*/  LDG.E.U16 R4, desc[UR8][R12.64] ;  /* 0x000000080c047981 */ /* 0x0010a2000c1e1500 */
[CC--:B------:R-:W-:Y:S02]  /*06b0*/  LEA R18, P0, R19.reuse, R9.reuse, 0x1 ;  /* 0x0000000913127211 */ /* 0x0c0fe400078008ff */
[----:B------:R-:W-:Y:S01]  /*06c0*/  LOP3.LUT P5, RZ, R146, 0xff, RZ, 0xc0, !PT ;  /* 0x000000ff92ff7812 */ /* 0x000fe200078ac0ff */
[C---:B---3--:R-:W-:Y:S01]  /*06d0*/  IMAD R11, R20.reuse, 0x2, R21 ;  /* 0x00000002140b7824 */ /* 0x048fe200078e0215 */
[-C--:B------:R-:W-:Y:S01]  /*06e0*/  LEA.HI.X.SX32 R19, R19, R0.reuse, 0x1, P0 ;  /* 0x0000000013137211 */ /* 0x080fe200000f0eff */
[----:B------:R-:W3:Y:S01]  /*06f0*/  LDG.E.U16 R7, desc[UR8][R16.64] ;  /* 0x0000000810077981 */ /* 0x000ee2000c1e1500 */
[-C--:B------:R-:W-:Y:S01]  /*0700*/  LEA R22, P0, R21, R9.reuse, 0x1 ;  /* 0x0000000915167211 */ /* 0x080fe200078008ff */
[----:B------:R-:W-:Y:S01]  /*0710*/  UMOV UR12, 0x1 ;  /* 0x00000001000c7882 */ /* 0x000fe20000000000 */
[-C--:B------:R-:W-:Y:S01]  /*0720*/  LEA R14, P1, R15, R9.reuse, 0x1 ;  /* 0x000000090f0e7211 */ /* 0x080fe200078208ff */
[----:B------:R-:W2:Y:S01]  /*0730*/  LDG.E.U16 R8, desc[UR8][R18.64] ;  /* 0x0000000812087981 */ /* 0x000ea2000c1e1500 */
[-C--:B------:R-:W-:Y:S01]  /*0740*/  LEA.HI.X.SX32 R23, R21, R0.reuse, 0x1, P0 ;  /* 0x0000000015177211 */ /* 0x080fe200000f0eff */
[C---:B------:R-:W-:Y:S01]  /*0750*/  IMAD R21, R20.reuse, 0x2, R11 ;  /* 0x0000000214157824 */ /* 0x040fe200078e020b */
[-C--:B------:R-:W-:Y:S01]  /*0760*/  LEA.HI.X.SX32 R15, R15, R0.reuse, 0x1, P1 ;  /* 0x000000000f0f7211 */ /* 0x080fe200008f0eff */
[----:B------:R-:W1:Y:S01]  /*0770*/  LDC R230, c[0x0][0x3c4] ;  /* 0x0000f100ffe67b82 */ /* 0x000e620000000800 */
[C---:B------:R-:W-:Y:S01]  /*0780*/  LEA R24, P0, R11.reuse, R9, 0x1 ;  /* 0x000000090b187211 */ /* 0x040fe200078008ff */
[----:B0-----:R-:W-:Y:S01]  /*0790*/  IMAD R13, R20, 0x2, R21 ;  /* 0x00000002140d7824 */ /* 0x001fe200078e0215 */
[----:B------:R-:W2:Y:S02]  /*07a0*/  LDG.E.U16 R10, desc[UR8][R22.64] ;  /* 0x00000008160a7981 */ /* 0x000ea4000c1e1500 */
[----:B------:R-:W-:-:S02]  /*07b0*/  LEA.HI.X.SX32 R25, R11, R0, 0x1, P0 ;  /* 0x000000000b197211 */ /* 0x000fc400000f0eff */
[----:B------:R0:W2:Y:S01]  /*07c0*/  LDG.E.U16 R6, desc[UR8][R14.64] ;  /* 0x000000080e067981 */ /* 0x0000a2000c1e1500 */
[-C--:B------:R-:W-:Y:S01]  /*07d0*/  LEA R28, P0, R13, R9.reuse, 0x1 ;  /* 0x000000090d1c7211 */ /* 0x080fe200078008ff */
[----:B------:R-:W1:Y:S01]  /*07e0*/  LDC R224, c[0x0][0x3c4] ;  /* 0x0000f100ffe07b82 */ /* 0x000e620000000800 */
[----:B------:R-:W-:Y:S01]  /*07f0*/  LEA R26, P1, R21, R9, 0x1 ;  /* 0x00000009151a7211 */ /* 0x000fe200078208ff */
[----:B------:R-:W2:Y:S01]  /*0800*/  LDG.E.U16 R11, desc[UR8][R24.64] ;  /* 0x00000008180b7981 */ /* 0x000ea2000c1e1500 */
[-C--:B------:R-:W-:Y:S01]  /*0810*/  LEA.HI.X.SX32 R29, R13, R0.reuse, 0x1, P0 ;  /* 0x000000000d1d7211 */ /* 0x080fe200000f0eff */
[----:B0-----:R-:W-:Y:S01]  /*0820*/  IMAD R15, R20, 0x2, R13 ;  /* 0x00000002140f7824 */ /* 0x001fe200078e020d */
[----:B------:R-:W-:-:S03]  /*0830*/  LEA.HI.X.SX32 R27, R21, R0, 0x1, P1 ;  /* 0x00000000151b7211 */ /* 0x000fc600008f0eff */
[----:B------:R-:W2:Y:S01]  /*0840*/  LDG.E.U16 R12, desc[UR8][R28.64] ;  /* 0x000000081c0c7981 */ /* 0x000ea2000c1e1500 */
[----:B------:R-:W0:Y:S01]  /*0850*/  LDC R220, c[0x0][0x3c4] ;  /* 0x0000f100ffdc7b82 */ /* 0x000e220000000800 */
[C---:B------:R-:W-:Y:S01]  /*0860*/  IMAD R17, R20.reuse, 0x2, R15 ;  /* 0x0000000214117824 */ /* 0x040fe200078e020f */
[CC--:B------:R-:W-:Y:S01]  /*0870*/  LEA R18, P0, R15.reuse, R9.reuse, 0x1 ;  /* 0x000000090f127211 */ /* 0x0c0fe200078008ff */
[----:B------:R1:W2:Y:S03]  /*0880*/  LDG.E.U16 R13, desc[UR8][R26.64] ;  /* 0x000000081a0d7981 */ /* 0x0002a6000c1e1500 */
[-C--:B------:R-:W-:Y:S01]  /*0890*/  LEA.HI.X.SX32 R19, R15, R0.reuse, 0x1, P0 ;  /* 0x000000000f137211 */ /* 0x080fe200000f0eff */
[C---:B------:R-:W-:Y:S01]  /*08a0*/  IMAD R15, R20.reuse, 0x2, R17 ;  /* 0x00000002140f7824 */ /* 0x040fe200078e0211 */
[CC--:B------:R-:W-:Y:S01]  /*08b0*/  LEA R22, P0, R17.reuse, R9.reuse, 0x1 ;  /* 0x0000000911167211 */ /* 0x0c0fe200078008ff */
[----:B------:R-:W0:Y:S02]  /*08c0*/  LDC R234, c[0x0][0x3c4] ;  /* 0x0000f100ffea7b82 */ /* 0x000e240000000800 */
[C---:B------:R-:W-:Y:S01]  /*08d0*/  IMAD R21, R20.reuse, 0x2, R15 ;  /* 0x0000000214157824 */ /* 0x040fe200078e020f */
[-C--:B------:R-:W-:Y:S01]  /*08e0*/  LEA.HI.X.SX32 R23, R17, R0.reuse, 0x1, P0 ;  /* 0x0000000011177211 */ /* 0x080fe200000f0eff */
[----:B------:R-:W2:Y:S02]  /*08f0*/  LDG.E.U16 R14, desc[UR8][R18.64] ;  /* 0x00000008120e7981 */ /* 0x000ea4000c1e1500 */
[C---:B-1----:R-:W-:Y:S01]  /*0900*/  IMAD R27, R20.reuse, 0x2, R21 ;  /* 0x00000002141b7824 */ /* 0x042fe200078e0215 */
[CC--:B------:R-:W-:Y:S01]  /*0910*/  LEA R24, P0, R21.reuse, R9.reuse, 0x1 ;  /* 0x0000000915187211 */ /* 0x0c0fe200078008ff */
[----:B------:R-:W1:Y:S03]  /*0920*/  LDC R186, c[0x0][0x3c4] ;  /* 0x0000f100ffba7b82 */ /* 0x000e660000000800 */
[----:B------:R-:W-:Y:S01]  /*0930*/  LEA.HI.X.SX32 R25, R21, R0, 0x1, P0 ;  /* 0x0000000015197211 */ /* 0x000fe200000f0eff */
[----:B------:R-:W-:Y:S01]  /*0940*/  IMAD R21, R20, 0x2, R27 ;  /* 0x0000000214157824 */ /* 0x000fe200078e021b */
[----:B------:R-:W-:-:S03]  /*0950*/  LEA R26, P0, R27, R9, 0x1 ;  /* 0x000000091b1a7211 */ /* 0x000fc600078008ff */
[C---:B------:R-:W-:Y:S01]  /*0960*/  IMAD R33, R20.reuse, 0x2, R21 ;  /* 0x0000000214217824 */ /* 0x040fe200078e0215 */
[-C--:B------:R-:W-:Y:S01]  /*0970*/  LEA R30, P1, R15, R9.reuse, 0x1 ;  /* 0x000000090f1e7211 */ /* 0x080fe200078208ff */
[----:B------:R-:W2:Y:S01]  /*0980*/  LDG.E.U16 R16, desc[UR8][R24.64] ;  /* 0x0000000818107981 */ /* 0x000ea2000c1e1500 */
[-C--:B------:R-:W-:Y:S01]  /*0990*/  LEA.HI.X.SX32 R27, R27, R0.reuse, 0x1, P0 ;  /* 0x000000001b1b7211 */ /* 0x080fe200000f0eff */
[----:B------:R-:W-:Y:S01]  /*09a0*/  IMAD R35, R20, 0x2, R33 ;  /* 0x0000000214237824 */ /* 0x000fe200078e0221 */
[----:B------:R-:W-:Y:S01]  /*09b0*/  LEA R28, P0, R21, R9, 0x1 ;  /* 0x00000009151c7211 */ /* 0x000fe200078008ff */
[----:B------:R-:W0:Y:S01]  /*09c0*/  LDC R217, c[0x0][0x3c4] ;  /* 0x0000f100ffd97b82 */ /* 0x000e220000000800 */
[-C--:B------:R-:W-:Y:S01]  /*09d0*/  LEA.HI.X.SX32 R31, R15, R0.reuse, 0x1, P1 ;  /* 0x000000000f1f7211 */ /* 0x080fe200008f0eff */
[----:B------:R-:W2:Y:S01]  /*09e0*/  LDG.E.U16 R18, desc[UR8][R26.64] ;  /* 0x000000081a127981 */ /* 0x000ea2000c1e1500 */
[----:B------:R-:W-:-:S03]  /*09f0*/  LEA.HI.X.SX32 R29, R21, R0, 0x1, P0 ;  /* 0x00000000151d7211 */ /* 0x000fc600000f0eff */
[----:B------:R1:W2:Y:S01]  /*0a00*/  LDG.E.U16 R15, desc[UR8][R22.64] ;  /* 0x00000008160f7981 */ /* 0x0002a2000c1e1500 */
[-C--:B------:R-:W-:Y:S01]  /*0a10*/  LEA R34, P0, R35, R9.reuse, 0x1 ;  /* 0x0000000923227211 */ /* 0x080fe200078008ff */
[----:B------:R-:W0:Y:S02]  /*0a20*/  LDC R232, c[0x0][0x3c4] ;  /* 0x0000f100ffe87b82 */ /* 0x000e240000000800 */
[----:B------:R1:W2:Y:S01]  /*0a30*/  LDG.E.U16 R17, desc[UR8][R30.64] ;  /* 0x000000081e117981 */ /* 0x0002a2000c1e1500 */
[----:B------:R-:W-:-:S03]  /*0a40*/  LEA R32, P1, R33, R9, 0x1 ;  /* 0x0000000921207211 */ /* 0x000fc600078208ff */
[----:B------:R1:W2:Y:S02]  /*0a50*/  LDG.E.U16 R19, desc[UR8][R28.64] ;  /* 0x000000081c137981 */ /* 0x0002a4000c1e1500 */
[C---:B-1----:R-:W-:Y:S01]  /*0a60*/  IMAD R23, R20.reuse, 0x2, R35 ;  /* 0x0000000214177824 */ /* 0x042fe200078e0223 */
[-C--:B------:R-:W-:Y:S01]  /*0a70*/  LEA.HI.X.SX32 R35, R35, R0.reuse, 0x1, P0 ;  /* 0x0000000023237211 */ /* 0x080fe200000f0eff */
[----:B------:R-:W1:Y:S02]  /*0a80*/  LDC R229, c[0x0][0x3c4] ;  /* 0x0000f100ffe57b82 */ /* 0x000e640000000800 */
[C---:B------:R-:W-:Y:S01]  /*0a90*/  IMAD R25, R20.reuse, 0x2, R23 ;  /* 0x0000000214197824 */ /* 0x040fe200078e0217 */
[CC--:B------:R-:W-:Y:S01]  /*0aa0*/  LEA R30, P0, R23.reuse, R9.reuse, 0x1 ;  /* 0x00000009171e7211 */ /* 0x0c0fe200078008ff */
[----:B------:R-:W2:Y:S02]  /*0ab0*/  LDG.E.U16 R22, desc[UR8][R34.64] ;  /* 0x0000000822167981 */ /* 0x000ea4000c1e1500 */
[C---:B------:R-:W-:Y:S01]  /*0ac0*/  IMAD R39, R20.reuse, 0x2, R25 ;  /* 0x0000000214277824 */ /* 0x040fe200078e0219 */
[-C--:B------:R-:W-:Y:S01]  /*0ad0*/  LEA.HI.X.SX32 R31, R23, R0.reuse, 0x1, P0 ;  /* 0x00000000171f7211 */ /* 0x080fe200000f0eff */
[----:B------:R-:W0:Y:S01]  /*0ae0*/  LDC R181, c[0x0][0x3c4] ;  /* 0x0000f100ffb57b82 */ /* 0x000e220000000800 */
[-C--:B------:R-:W-:Y:S01]  /*0af0*/  LEA R36, P0, R25, R9.reuse, 0x1 ;  /* 0x0000000919247211 */ /* 0x080fe200078008ff */
[C---:B------:R-:W-:Y:S01]  /*0b00*/  IMAD R27, R20.reuse, 0x2, R39 ;  /* 0x00000002141b7824 */ /* 0x040fe200078e0227 */
[-C--:B------:R-:W-:Y:S01]  /*0b10*/  LEA.HI.X.SX32 R33, R33, R0.reuse, 0x1, P1 ;  /* 0x0000000021217211 */ /* 0x080fe200008f0eff */
[----:B------:R-:W2:Y:S01]  /*0b20*/  LDG.E.U16 R23, desc[UR8][R30.64] ;  /* 0x000000081e177981 */ /* 0x000ea2000c1e1500 */
[-C--:B------:R-:W-:Y:S01]  /*0b30*/  LEA.HI.X.SX32 R37, R25, R0.reuse, 0x1, P0 ;  /* 0x0000000019257211 */ /* 0x080fe200000f0eff */
[C---:B------:R-:W-:Y:S01]  /*0b40*/  IMAD R29, R20.reuse, 0x2, R27 ;  /* 0x00000002141d7824 */ /* 0x040fe200078e021b */
[CC--:B------:R-:W-:Y:S01]  /*0b50*/  LEA R40, P0, R27.reuse, R9.reuse, 0x1 ;  /* 0x000000091b287211 */ /* 0x0c0fe200078008ff */
[----:B------:R1:W2:Y:S01]  /*0b60*/  LDG.E.U16 R21, desc[UR8][R32.64] ;  /* 0x0000000820157981 */ /* 0x0002a2000c1e1500 */
[----:B------:R-:W0:Y:S02]  /*0b70*/  LDC R189, c[0x0][0x3c4] ;  /* 0x0000f100ffbd7b82 */ /* 0x000e240000000800 */
[-C--:B------:R-:W-:Y:S01]  /*0b80*/  LEA.HI.X.SX32 R41, R27, R0.reuse, 0x1, P0 ;  /* 0x000000001b297211 */ /* 0x080fe200000f0eff */
[C---:B------:R-:W-:Y:S01]  /*0b90*/  IMAD R27, R20.reuse, 0x2, R29 ;  /* 0x00000002141b7824 */ /* 0x040fe200078e021d */
[-C--:B------:R-:W-:Y:S01]  /*0ba0*/  LEA R38, P1, R39, R9.reuse, 0x1 ;  /* 0x0000000927267211 */ /* 0x080fe200078208ff */
[----:B------:R-:W2:Y:S03]  /*0bb0*/  LDG.E.U16 R24, desc[UR8][R36.64] ;  /* 0x0000000824187981 */ /* 0x000ea6000c1e1500 */
[----:B------:R-:W0:Y:S01]  /*0bc0*/  LDC R228, c[0x0][0x3c4] ;  /* 0x0000f100ffe47b82 */ /* 0x000e220000000800 */
[CC--:B-1----:R-:W-:Y:S01]  /*0bd0*/  LEA R32, P0, R29.reuse, R9.reuse, 0x1 ;  /* 0x000000091d207211 */ /* 0x0c2fe200078008ff */
[----:B------:R1:W2:Y:S03]  /*0be0*/  LDG.E.U16 R26, desc[UR8][R40.64] ;  /* 0x00000008281a7981 */ /* 0x0002a6000c1e1500 */
[-C--:B------:R-:W-:Y:S01]  /*0bf0*/  LEA.HI.X.SX32 R33, R29, R0.reuse, 0x1, P0 ;  /* 0x000000001d217211 */ /* 0x080fe200000f0eff */
[C---:B------:R-:W-:Y:S01]  /*0c00*/  IMAD R29, R20.reuse, 0x2, R27 ;  /* 0x00000002141d7824 */ /* 0x040fe200078e021b */
[-C--:B------:R-:W-:Y:S01]  /*0c10*/  LEA.HI.X.SX32 R39, R39, R0.reuse, 0x1, P1 ;  /* 0x0000000027277211 */ /* 0x080fe200008f0eff */
[----:B------:R-:W0:Y:S02]  /*0c20*/  LDC R226, c[0x0][0x3c4] ;  /* 0x0000f100ffe27b82 */ /* 0x000e240000000800 */
[C---:B------:R-:W-:Y:S01]  /*0c30*/  IMAD R31, R20.reuse, 0x2, R29 ;  /* 0x00000002141f7824 */ /* 0x040fe200078e021d */
[CC--:B------:R-:W-:Y:S01]  /*0c40*/  LEA R42, P1, R29.reuse, R9.reuse, 0x1 ;  /* 0x000000091d2a7211 */ /* 0x0c0fe200078208ff */
[----:B------:R-:W2:Y:S03]  /*0c50*/  LDG.E.U16 R25, desc[UR8][R38.64] ;  /* 0x0000000826197981 */ /* 0x000ea6000c1e1500 */
[-C--:B------:R-:W-:Y:S01]  /*0c60*/  LEA.HI.X.SX32 R43, R29, R0.reuse, 0x1, P1 ;  /* 0x000000001d2b7211 */ /* 0x080fe200008f0eff */
[C---:B------:R-:W-:Y:S01]  /*0c70*/  IMAD R29, R20.reuse, 0x2, R31 ;  /* 0x00000002141d7824 */ /* 0x040fe200078e021f */
[C---:B------:R-:W-:Y:S01]  /*0c80*/  LEA R34, P0, R27.reuse, R9, 0x1 ;  /* 0x000000091b227211 */ /* 0x040fe200078008ff */
[----:B------:R-:W0:Y:S02]  /*0c90*/  LDC R223, c[0x0][0x3c4] ;  /* 0x0000f100ffdf7b82 */ /* 0x000e240000000800 */
[----:B-1----:R-:W-:Y:S01]  /*0ca0*/  IMAD R41, R20, 0x2, R29 ;  /* 0x0000000214297824 */ /* 0x002fe200078e021d */
[----:B------:R-:W-:-:S02]  /*0cb0*/  LEA.HI.X.SX32 R35, R27, R0, 0x1, P0 ;  /* 0x000000001b237211 */ /* 0x000fc400000f0eff */
[----:B------:R1:W2:Y:S01]  /*0cc0*/  LDG.E.U16 R27, desc[UR8][R32.64] ;  /* 0x00000008201b7981 */ /* 0x0002a2000c1e1500 */
[C---:B------:R-:W-:Y:S01]  /*0cd0*/  IMAD R45, R20.reuse, 0x2, R41 ;  /* 0x00000002142d7824 */ /* 0x040fe200078e0229 */
[C---:B------:R-:W-:Y:S01]  /*0ce0*/  LEA R36, P0, R31.reuse, R9, 0x1 ;  /* 0x000000091f247211 */ /* 0x040fe200078008ff */
[----:B------:R-:W0:Y:S01]  /*0cf0*/  LDC R176, c[0x0][0x3c4] ;  /* 0x0000f100ffb07b82 */ /* 0x000e220000000800 */
[----:B------:R1:W2:Y:S02]  /*0d00*/  LDG.E.U16 R28, desc[UR8][R34.64] ;  /* 0x00000008221c7981 */ /* 0x0002a4000c1e1500 */
[----:B-1----:R-:W-:Y:S01]  /*0d10*/  IMAD R33, R20, 0x2, R45 ;  /* 0x0000000214217824 */ /* 0x002fe200078e022d */
[----:B------:R-:W-:-:S04]  /*0d20*/  LEA.HI.X.SX32 R37, R31, R0, 0x1, P0 ;  /* 0x000000001f257211 */ /* 0x000fc800000f0eff */
[----:B------:R-:W1:Y:S01]  /*0d30*/  LDC R222, c[0x0][0x3c4] ;  /* 0x0000f100ffde7b82 */ /* 0x000e620000000800 */
[C---:B------:R-:W-:Y:S01]  /*0d40*/  IMAD R35, R20.reuse, 0x2, R33 ;  /* 0x0000000214237824 */ /* 0x040fe200078e0221 */
[CC--:B------:R-:W-:Y:S01]  /*0d50*/  LEA R38, P0, R29.reuse, R9.reuse, 0x1 ;  /* 0x000000091d267211 */ /* 0x0c0fe200078008ff */
[----:B------:R-:W2:Y:S02]  /*0d60*/  LDG.E.U16 R31, desc[UR8][R42.64] ;  /* 0x000000082a1f7981 */ /* 0x000ea4000c1e1500 */
[----:B------:R-:W-:Y:S01]  /*0d70*/  IMAD R49, R20, 0x2, R35 ;  /* 0x0000000214317824 */ /* 0x000fe200078e0223 */
[----:B------:R-:W-:Y:S02]  /*0d80*/  LEA.HI.X.SX32 R39, R29, R0, 0x1, P0 ;  /* 0x000000001d277211 */ /* 0x000fe400000f0eff */
[----:B------:R-:W0:Y:S01]  /*0d90*/  LDC R170, c[0x0][0x3c4] ;  /* 0x0000f100ffaa7b82 */ /* 0x000e220000000800 */
[----:B------:R1:W2:Y:S01]  /*0da0*/  LDG.E.U16 R29, desc[UR8][R36.64] ;  /* 0x00000008241d7981 */ /* 0x0002a2000c1e1500 */
[----:B------:R-:W-:-:S03]  /*0db0*/  LEA R40, P0, R41, R9, 0x1 ;  /* 0x0000000929287211 */ /* 0x000fc600078008ff */
[----:B------:R1:W2:Y:S03]  /*0dc0*/  LDG.E.U16 R30, desc[UR8][R38.64] ;  /* 0x00000008261e7981 */ /* 0x0002a6000c1e1500 */
[----:B------:R-:W0:Y:S01]  /*0dd0*/  LDC R221, c[0x0][0x3c4] ;  /* 0x0000f100ffdd7b82 */ /* 0x000e220000000800 */
[----:B-1----:R-:W-:-:S04]  /*0de0*/  IMAD R37, R20, 0x2, R49 ;  /* 0x0000000214257824 */ /* 0x002fc800078e0231 */
[C---:B------:R-:W-:Y:S01]  /*0df0*/  IMAD R39, R20.reuse, 0x2, R37 ;  /* 0x0000000214277824 */ /* 0x040fe200078e0225 */
[-C--:B------:R-:W-:Y:S02]  /*0e00*/  LEA.HI.X.SX32 R41, R41, R0.reuse, 0x1, P0 ;  /* 0x0000000029297211 */ /* 0x080fe400000f0eff */
[----:B------:R-:W1:Y:S01]  /*0e10*/  LDC R185, c[0x0][0x3c4] ;  /* 0x0000f100ffb97b82 */ /* 0x000e620000000800 */
[C---:B------:R-:W-:Y:S01]  /*0e20*/  IMAD R51, R20.reuse, 0x2, R39 ;  /* 0x0000000214337824 */ /* 0x040fe200078e0227 */
[C---:B------:R-:W-:Y:S01]  /*0e30*/  LEA R42, P0, R33.reuse, R9, 0x1 ;  /* 0x00000009212a7211 */ /* 0x040fe200078008ff */
[----:B------:R-:W2:Y:S02]  /*0e40*/  LDG.E.U16 R32, desc[UR8][R40.64] ;  /* 0x0000000828207981 */ /* 0x000ea4000c1e1500 */
[C---:B------:R-:W-:Y:S01]  /*0e50*/  IMAD R53, R20.reuse, 0x2, R51 ;  /* 0x0000000214357824 */ /* 0x040fe200078e0233 */
[----:B------:R-:W-:Y:S02]  /*0e60*/  LEA.HI.X.SX32 R43, R33, R0, 0x1, P0 ;  /* 0x00000000212b7211 */ /* 0x000fe400000f0eff */
[----:B------:R-:W0:Y:S01]  /*0e70*/  LDC R164, c[0x0][0x3c4] ;  /* 0x0000f100ffa47b82 */ /* 0x000e220000000800 */
[----:B------:R-:W-:-:S02]  /*0e80*/  IMAD R55, R20, 0x2, R53 ;  /* 0x0000000214377824 */ /* 0x000fc400078e0235 */
[----:B------:R1:W2:Y:S01]  /*0e90*/  LDG.E.U16 R34, desc[UR8][R42.64] ;  /* 0x000000082a227981 */ /* 0x0002a2000c1e1500 */
[-C--:B------:R-:W-:Y:S02]  /*0ea0*/  LEA R44, P1, R45, R9.reuse, 0x1 ;  /* 0x000000092d2c7211 */ /* 0x080fe400078208ff */
[----:B------:R-:W-:Y:S02]  /*0eb0*/  LEA R46, P0, R35, R9, 0x1 ;  /* 0x00000009232e7211 */ /* 0x000fe400078008ff */
[----:B------:R-:W0:Y:S01]  /*0ec0*/  LDC R213, c[0x0][0x3c4] ;  /* 0x0000f100ffd57b82 */ /* 0x000e220000000800 */
[----:B-1----:R-:W-:Y:S01]  /*0ed0*/  IMAD R43, R20, 0x2, R55 ;  /* 0x00000002142b7824 */ /* 0x002fe200078e0237 */
[----:B------:R-:W-:-:S06]  /*0ee0*/  LEA.HI.X.SX32 R45, R45, R0, 0x1, P1 ;  /* 0x000000002d2d7211 */ /* 0x000fcc00008f0eff */
[----:B------:R-:W1:Y:S01]  /*0ef0*/  LDC R209, c[0x0][0x3c4] ;  /* 0x0000f100ffd17b82 */ /* 0x000e620000000800 */
[C---:B------:R-:W-:Y:S01]  /*0f00*/  IMAD R57, R20.reuse, 0x2, R43 ;  /* 0x0000000214397824 */ /* 0x040fe200078e022b */
[-C--:B------:R-:W-:Y:S01]  /*0f10*/  LEA.HI.X.SX32 R47, R35, R0.reuse, 0x1, P0 ;  /* 0x00000000232f7211 */ /* 0x080fe200000f0eff */
[----:B------:R0:W2:Y:S01]  /*0f20*/  LDG.E.U16 R33, desc[UR8][R44.64] ;  /* 0x000000082c217981 */ /* 0x0000a2000c1e1500 */
[CC--:B------:R-:W-:Y:S01]  /*0f30*/  LEA R48, P0, R49.reuse, R9.reuse, 0x1 ;  /* 0x0000000931307211 */ /* 0x0c0fe200078008ff */
[C---:B------:R-:W-:Y:S02]  /*0f40*/  IMAD R59, R20.reuse, 0x2, R57 ;  /* 0x00000002143b7824 */ /* 0x040fe400078e0239 */
[----:B------:R0:W2:Y:S01]  /*0f50*/  LDG.E.U16 R35, desc[UR8][R46.64] ;  /* 0x000000082e237981 */ /* 0x0000a2000c1e1500 */
[----:B------:R-:W-:Y:S01]  /*0f60*/  LEA.HI.X.SX32 R49, R49, R0, 0x1, P0 ;  /* 0x0000000031317211 */ /* 0x000fe200000f0eff */
[----:B------:R-:W-:Y:S01]  /*0f70*/  IMAD R61, R20, 0x2, R59 ;  /* 0x00000002143d7824 */ /* 0x000fe200078e023b */
[----:B------:R-:W1:Y:S01]  /*0f80*/  LDC R156, c[0x0][0x3c4] ;  /* 0x0000f100ff9c7b82 */ /* 0x000e620000000800 */
[----:B0-----:R-:W-:-:S02]  /*0f90*/  LEA R44, P0, R39, R9, 0x1 ;  /* 0x00000009272c7211 */ /* 0x001fc400078008ff */
[C---:B------:R-:W-:Y:S01]  /*0fa0*/  IMAD R63, R20.reuse, 0x2, R61 ;  /* 0x00000002143f7824 */ /* 0x040fe200078e023d */
[-C--:B------:R-:W-:Y:S01]  /*0fb0*/  LEA R40, P1, R37, R9.reuse, 0x1 ;  /* 0x0000000925287211 */ /* 0x080fe200078208ff */
[----:B------:R0:W2:Y:S01]  /*0fc0*/  LDG.E.U16 R36, desc[UR8][R48.64] ;  /* 0x0000000830247981 */ /* 0x0000a2000c1e1500 */
[-C--:B------:R-:W-:Y:S02]  /*0fd0*/  LEA.HI.X.SX32 R45, R39, R0.reuse, 0x1, P0 ;  /* 0x00000000272d7211 */ /* 0x080fe400000f0eff */
[----:B------:R-:W1:Y:S01]  /*0fe0*/  LDC R202, c[0x0][0x3c4] ;  /* 0x0000f100ffca7b82 */ /* 0x000e620000000800 */
[-C--:B------:R-:W-:Y:S01]  /*0ff0*/  LEA R50, P0, R51, R9.reuse, 0x1 ;  /* 0x0000000933327211 */ /* 0x080fe200078008ff */
[C---:B------:R-:W-:Y:S01]  /*1000*/  IMAD R65, R20.reuse, 0x2, R63 ;  /* 0x0000000214417824 */ /* 0x040fe200078e023f */
[-C--:B------:R-:W-:Y:S01]  /*1010*/  LEA.HI.X.SX32 R41, R37, R0.reuse, 0x1, P1 ;  /* 0x0000000025297211 */ /* 0x080fe200008f0eff */
[----:B------:R-:W2:Y:S01]  /*1020*/  LDG.E.U16 R38, desc[UR8][R44.64] ;  /* 0x000000082c267981 */ /* 0x000ea2000c1e1500 */
[-C--:B------:R-:W-:Y:S01]  /*1030*/  LEA.HI.X.SX32 R51, R51, R0.reuse, 0x1, P0 ;  /* 0x0000000033337211 */ /* 0x080fe200000f0eff */
[C---:B------:R-:W-:Y:S01]  /*1040*/  IMAD R67, R20.reuse, 0x2, R65 ;  /* 0x0000000214437824 */ /* 0x040fe200078e0241 */
[CC--:B------:R-:W-:Y:S01]  /*1050*/  LEA R46, P0, R53.reuse, R9.reuse, 0x1 ;  /* 0x00000009352e7211 */ /* 0x0c0fe200078008ff */
[----:B------:R-:W2:Y:S01]  /*1060*/  LDG.E.U16 R37, desc[UR8][R40.64] ;  /* 0x0000000828257981 */ /* 0x000ea2000c1e1500 */
[----:B------:R-:W1:Y:S01]  /*1070*/  LDC R211, c[0x0][0x3c4] ;  /* 0x0000f100ffd37b82 */ /* 0x000e620000000800 */
[C---:B------:R-:W-:Y:S01]  /*1080*/  IMAD R69, R20.reuse, 0x2, R67 ;  /* 0x0000000214457824 */ /* 0x040fe200078e0243 */
[----:B------:R-:W-:Y:S01]  /*1090*/  LEA.HI.X.SX32 R47, R53, R0, 0x1, P0 ;  /* 0x00000000352f7211 */ /* 0x000fe200000f0eff */
[----:B------:R0:W2:Y:S02]  /*10a0*/  LDG.E.U16 R39, desc[UR8][R50.64] ;  /* 0x0000000832277981 */ /* 0x0000a4000c1e1500 */
[-C--:B0-----:R-:W-:Y:S01]  /*10b0*/  LEA R48, P0, R43, R9.reuse, 0x1 ;  /* 0x000000092b307211 */ /* 0x081fe200078008ff */
[----:B------:R-:W-:Y:S01]  /*10c0*/  IMAD R71, R20, 0x2, R69 ;  /* 0x0000000214477824 */ /* 0x000fe200078e0245 */
[----:B------:R-:W-:-:S02]  /*10d0*/  LEA R52, P1, R55, R9, 0x1 ;  /* 0x0000000937347211 */ /* 0x000fc400078208ff */
[-C--:B------:R-:W-:Y:S01]  /*10e0*/  LEA.HI.X.SX32 R49, R43, R0.reuse, 0x1, P0 ;  /* 0x000000002b317211 */ /* 0x080fe200000f0eff */
[----:B------:R-:W2:Y:S01]  /*10f0*/  LDG.E.U16 R40, desc[UR8][R46.64] ;  /* 0x000000082e287981 */ /* 0x000ea2000c1e1500 */
[-C--:B------:R-:W-:Y:S01]  /*1100*/  LEA R54, P0, R57, R9.reuse, 0x1 ;  /* 0x0000000939367211 */ /* 0x080fe200078008ff */
[C---:B------:R-:W-:Y:S01]  /*1110*/  IMAD R73, R20.reuse, 0x2, R71 ;  /* 0x0000000214497824 */ /* 0x040fe200078e0247 */
[-C--:B------:R-:W-:Y:S01]  /*1120*/  LEA.HI.X.SX32 R53, R55, R0.reuse, 0x1, P1 ;  /* 0x0000000037357211 */ /* 0x080fe200008f0eff */
[----:B------:R-:W2:Y:S01]  /*1130*/  LDG.E.U16 R41, desc[UR8][R48.64] ;  /* 0x0000000830297981 */ /* 0x000ea2000c1e1500 */
[-C--:B------:R-:W-:Y:S01]  /*1140*/  LEA.HI.X.SX32 R55, R57, R0.reuse, 0x1, P0 ;  /* 0x0000000039377211 */ /* 0x080fe200000f0eff */
[----:B------:R-:W0:Y:S01]  /*1150*/  LDC R203, c[0x0][0x3c4] ;  /* 0x0000f100ffcb7b82 */ /* 0x000e220000000800 */
[CC--:B------:R-:W-:Y:S01]  /*1160*/  LEA R50, P0, R59.reuse, R9.reuse, 0x1 ;  /* 0x000000093b327211 */ /* 0x0c0fe200078008ff */
[C---:B------:R-:W-:Y:S01]  /*1170*/  IMAD R75, R20.reuse, 0x2, R73 ;  /* 0x00000002144b7824 */ /* 0x040fe200078e0249 */
[----:B------:R1:W2:Y:S02]  /*1180*/  LDG.E.U16 R43, desc[UR8][R52.64] ;  /* 0x00000008342b7981 */ /* 0x0002a4000c1e1500 */
[-C--:B------:R-:W-:Y:S01]  /*1190*/  LEA.HI.X.SX32 R51, R59, R0.reuse, 0x1, P0 ;  /* 0x000000003b337211 */ /* 0x080fe200000f0eff */
[C---:B------:R-:W-:Y:S01]  /*11a0*/  IMAD R77, R20.reuse, 0x2, R75 ;  /* 0x00000002144d7824 */ /* 0x040fe200078e024b */
[-C--:B------:R-:W-:Y:S01]  /*11b0*/  LEA R56, P1, R61, R9.reuse, 0x1 ;  /* 0x000000093d387211 */ /* 0x080fe200078208ff */
[----:B------:R1:W2:Y:S01]  /*11c0*/  LDG.E.U16 R42, desc[UR8][R54.64] ;  /* 0x00000008362a7981 */ /* 0x0002a2000c1e1500 */
[----:B------:R-:W0:Y:S01]  /*11d0*/  LDC R196, c[0x0][0x3c4] ;  /* 0x0000f100ffc47b82 */ /* 0x000e220000000800 */
[C---:B-1----:R-:W-:Y:S01]  /*11e0*/  LEA R52, P0, R63.reuse, R9, 0x1 ;  /* 0x000000093f347211 */ /* 0x042fe200078008ff */
[----:B------:R-:W-:Y:S01]  /*11f0*/  IMAD R79, R20, 0x2, R77 ;  /* 0x00000002144f7824 */ /* 0x000fe200078e024d */
[----:B------:R-:W2:Y:S02]  /*1200*/  LDG.E.U16 R44, desc[UR8][R50.64] ;  /* 0x00000008322c7981 */ /* 0x000ea4000c1e1500 */
[----:B------:R-:W-:-:S03]  /*1210*/  LEA.HI.X.SX32 R53, R63, R0, 0x1, P0 ;  /* 0x000000003f357211 */ /* 0x000fc600000f0eff */
[----:B------:R-:W1:Y:S01]  /*1220*/  LDC R205, c[0x0][0x3c4] ;  /* 0x0000f100ffcd7b82 */ /* 0x000e620000000800 */
[-C--:B------:R-:W-:Y:S01]  /*1230*/  LEA R58, P0, R65, R9.reuse, 0x1 ;  /* 0x00000009413a7211 */ /* 0x080fe200078008ff */
[C---:B------:R-:W-:Y:S01]  /*1240*/  IMAD R81, R20.reuse, 0x2, R79 ;  /* 0x0000000214517824 */ /* 0x040fe200078e024f */
[-C--:B------:R-:W-:Y:S01]  /*1250*/  LEA.HI.X.SX32 R57, R61, R0.reuse, 0x1, P1 ;  /* 0x000000003d397211 */ /* 0x080fe200008f0eff */
[----:B------:R-:W2:Y:S01]  /*1260*/  LDG.E.U16 R46, desc[UR8][R52.64] ;  /* 0x00000008342e7981 */ /* 0x000ea2000c1e1500 */
[-C--:B------:R-:W-:Y:S02]  /*1270*/  LEA.HI.X.SX32 R59, R65, R0.reuse, 0x1, P0 ;  /* 0x00000000413b7211 */ /* 0x080fe400000f0eff */
[-C--:B------:R-:W-:Y:S01]  /*1280*/  LEA R54, P0, R67, R9.reuse, 0x1 ;  /* 0x0000000943367211 */ /* 0x080fe200078008ff */
[C---:B------:R-:W-:Y:S01]  /*1290*/  IMAD R83, R20.reuse, 0x2, R81 ;  /* 0x0000000214537824 */ /* 0x040fe200078e0251 */
[-C--:B------:R-:W-:Y:S01]  /*12a0*/  LEA R60, P1, R69, R9.reuse, 0x1 ;  /* 0x00000009453c7211 */ /* 0x080fe200078208ff */
[----:B------:R4:W2:Y:S01]  /*12b0*/  LDG.E.U16 R45, desc[UR8][R56.64] ;  /* 0x00000008382d7981 */ /* 0x0008a2000c1e1500 */
[-C--:B------:R-:W-:Y:S01]  /*12c0*/  LEA.HI.X.SX32 R55, R67, R0.reuse, 0x1, P0 ;  /* 0x0000000043377211 */ /* 0x080fe200000f0eff */
[----:B------:R-:W0:Y:S01]  /*12d0*/  LDC R197, c[0x0][0x3c4] ;  /* 0x0000f100ffc57b82 */ /* 0x000e220000000800 */
[----:B------:R-:W-:Y:S01]  /*12e0*/  LEA.HI.X.SX32 R61, R69, R0, 0x1, P1 ;  /* 0x00000000453d7211 */ /* 0x000fe200008f0eff */
[----:B------:R-:W-:Y:S01]  /*12f0*/  IMAD R69, R20, 0x2, R83 ;  /* 0x0000000214457824 */ /* 0x000fe200078e0253 */
[----:B------:R4:W2:Y:S02]  /*1300*/  LDG.E.U16 R47, desc[UR8][R58.64] ;  /* 0x000000083a2f7981 */ /* 0x0008a4000c1e1500 */
[----:B----4-:R-:W-:-:S02]  /*1310*/  LEA R56, P0, R71, R9, 0x1 ;  /* 0x0000000947387211 */ /* 0x010fc400078008ff */
[----:B------:R4:W2:Y:S01]  /*1320*/  LDG.E.U16 R49, desc[UR8][R60.64] ;  /* 0x000000083c317981 */ /* 0x0008a2000c1e1500 */
[----:B------:R-:W0:Y:S01]  /*1330*/  LDC R204, c[0x0][0x3c4] ;  /* 0x0000f100ffcc7b82 */ /* 0x000e220000000800 */
[-C--:B------:R-:W-:Y:S01]  /*1340*/  LEA.HI.X.SX32 R57, R71, R0.reuse, 0x1, P0 ;  /* 0x0000000047397211 */ /* 0x080fe200000f0eff */
[C---:B------:R-:W-:Y:S01]  /*1350*/  IMAD R71, R20.reuse, 0x2, R69 ;  /* 0x0000000214477824 */ /* 0x040fe200078e0245 */
[CC--:B------:R-:W-:Y:S01]  /*1360*/  LEA R62, P0, R73.reuse, R9.reuse, 0x1 ;  /* 0x00000009493e7211 */ /* 0x0c0fe200078008ff */
[----:B------:R-:W2:Y:S03]  /*1370*/  LDG.E.U16 R48, desc[UR8][R54.64] ;  /* 0x0000000836307981 */ /* 0x000ea6000c1e1500 */
[-C--:B------:R-:W-:Y:S01]  /*1380*/  LEA.HI.X.SX32 R63, R73, R0.reuse, 0x1, P0 ;  /* 0x00000000493f7211 */ /* 0x080fe200000f0eff */
[C---:B------:R-:W-:Y:S01]  /*1390*/  IMAD R73, R20.reuse, 0x2, R71 ;  /* 0x0000000214497824 */ /* 0x040fe200078e0247 */
[-C--:B------:R-:W-:Y:S01]  /*13a0*/  LEA R58, P0, R75, R9.reuse, 0x1 ;  /* 0x000000094b3a7211 */ /* 0x080fe200078008ff */
[----:B------:R-:W2:Y:S01]  /*13b0*/  LDG.E.U16 R50, desc[UR8][R56.64] ;  /* 0x0000000838327981 */ /* 0x000ea2000c1e1500 */
[----:B------:R-:W0:Y:S01]  /*13c0*/  LDC R191, c[0x0][0x3c4] ;  /* 0x0000f100ffbf7b82 */ /* 0x000e220000000800 */
[C---:B------:R-:W-:Y:S01]  /*13d0*/  IMAD R85, R20.reuse, 0x2, R73 ;  /* 0x0000000214557824 */ /* 0x040fe200078e0249 */
[----:B------:R-:W-:Y:S01]  /*13e0*/  LEA R64, P1, R77, R9, 0x1 ;  /* 0x000000094d407211 */ /* 0x000fe200078208ff */
[----:B------:R1:W2:Y:S01]  /*13f0*/  LDG.E.U16 R51, desc[UR8][R62.64] ;  /* 0x000000083e337981 */ /* 0x0002a2000c1e1500 */
[-C--:B------:R-:W-:Y:S01]  /*1400*/  LEA.HI.X.SX32 R59, R75, R0.reuse, 0x1, P0 ;  /* 0x000000004b3b7211 */ /* 0x080fe200000f0eff */
[----:B------:R-:W-:Y:S01]  /*1410*/  IMAD R75, R20, 0x2, R85 ;  /* 0x00000002144b7824 */ /* 0x000fe200078e0255 */
[----:B------:R-:W-:-:S02]  /*1420*/  LEA.HI.X.SX32 R65, R77, R0, 0x1, P1 ;  /* 0x000000004d417211 */ /* 0x000fc400008f0eff */
[CC--:B----4-:R-:W-:Y:S01]  /*1430*/  LEA R60, P0, R79.reuse, R9.reuse, 0x1 ;  /* 0x000000094f3c7211 */ /* 0x0d0fe200078008ff */
[C---:B------:R-:W-:Y:S01]  /*1440*/  IMAD R77, R20.reuse, 0x2, R75 ;  /* 0x00000002144d7824 */ /* 0x040fe200078e024b */
[----:B------:R-:W4:Y:S01]  /*1450*/  LDG.E.U16 R52, desc[UR8][R58.64] ;  /* 0x000000083a347981 */ /* 0x000f22000c1e1500 */
[----:B------:R-:W0:Y:S01]  /*1460*/  LDC R198, c[0x0][0x3c4] ;  /* 0x0000f100ffc67b82 */ /* 0x000e220000000800 */
[-C--:B------:R-:W-:Y:S01]  /*1470*/  LEA.HI.X.SX32 R61, R79, R0.reuse, 0x1, P0 ;  /* 0x000000004f3d7211 */ /* 0x080fe200000f0eff */
[C---:B------:R-:W-:Y:S01]  /*1480*/  IMAD R79, R20.reuse, 0x2, R77 ;  /* 0x00000002144f7824 */ /* 0x040fe200078e024d */
[CC--:B------:R-:W-:Y:S01]  /*1490*/  LEA R66, P0, R81.reuse, R9.reuse, 0x1 ;  /* 0x0000000951427211 */ /* 0x0c0fe200078008ff */
[----:B------:R3:W2:Y:S02]  /*14a0*/  LDG.E.U16 R53, desc[UR8][R64.64] ;  /* 0x0000000840357981 */ /* 0x0006a4000c1e1500 */
[C---:B------:R-:W-:Y:S01]  /*14b0*/  IMAD R87, R20.reuse, 0x2, R79 ;  /* 0x0000000214577824 */ /* 0x040fe200078e024f */
[-C--:B------:R-:W-:Y:S01]  /*14c0*/  LEA.HI.X.SX32 R67, R81, R0.reuse, 0x1, P0 ;  /* 0x0000000051437211 */ /* 0x080fe200000f0eff */
[----:B------:R-:W2:Y:S01]  /*14d0*/  LDG.E.U16 R54, desc[UR8][R60.64] ;  /* 0x000000083c367981 */ /* 0x000ea2000c1e1500 */
[----:B------:R-:W0:Y:S01]  /*14e0*/  LDC R183, c[0x0][0x3c4] ;  /* 0x0000f100ffb77b82 */ /* 0x000e220000000800 */
[C---:B------:R-:W-:Y:S01]  /*14f0*/  IMAD R81, R20.reuse, 0x2, R87 ;  /* 0x0000000214517824 */ /* 0x040fe200078e0257 */
[C---:B-1----:R-:W-:Y:S01]  /*1500*/  LEA R62, P0, R83.reuse, R9, 0x1 ;  /* 0x00000009533e7211 */ /* 0x042fe200078008ff */
[----:B------:R1:W2:Y:S02]  /*1510*/  LDG.E.U16 R55, desc[UR8][R66.64] ;  /* 0x0000000842377981 */ /* 0x0002a4000c1e1500 */
[----:B------:R-:W-:Y:S01]  /*1520*/  IMAD R89, R20, 0x2, R81 ;  /* 0x0000000214597824 */ /* 0x000fe200078e0251 */
[----:B------:R-:W-:-:S02]  /*1530*/  LEA.HI.X.SX32 R63, R83, R0, 0x1, P0 ;  /* 0x00000000533f7211 */ /* 0x000fc400000f0eff */
[----:B------:R-:W0:Y:S01]  /*1540*/  LDC R212, c[0x0][0x3c4] ;  /* 0x0000f100ffd47b82 */ /* 0x000e220000000800 */
[C---:B------:R-:W-:Y:S01]  /*1550*/  IMAD R83, R20.reuse, 0x2, R89 ;  /* 0x0000000214537824 */ /* 0x040fe200078e0259 */
[CC--:B---3--:R-:W-:Y:S01]  /*1560*/  LEA R64, P0, R71.reuse, R9.reuse, 0x1 ;  /* 0x0000000947407211 */ /* 0x0c8fe200078008ff */
[----:B------:R-:W3:Y:S02]  /*1570*/  LDG.E.U16 R56, desc[UR8][R62.64] ;  /* 0x000000083e387981 */ /* 0x000ee4000c1e1500 */
[C---:B------:R-:W-:Y:S01]  /*1580*/  IMAD R91, R20.reuse, 0x2, R83 ;  /* 0x00000002145b7824 */ /* 0x040fe200078e0253 */
[-C--:B------:R-:W-:Y:S02]  /*1590*/  LEA.HI.X.SX32 R65, R71, R0.reuse, 0x1, P0 ;  /* 0x0000000047417211 */ /* 0x080fe400000f0eff */
[----:B------:R-:W0:Y:S01]  /*15a0*/  LDC R199, c[0x0][0x3c4] ;  /* 0x0000f100ffc77b82 */ /* 0x000e220000000800 */
[C---:B------:R-:W-:Y:S01]  /*15b0*/  IMAD R93, R20.reuse, 0x2, R91 ;  /* 0x00000002145d7824 */ /* 0x040fe200078e025b */
[C---:B------:R-:W-:Y:S01]  /*15c0*/  LEA R70, P0, R73.reuse, R9, 0x1 ;  /* 0x0000000949467211 */ /* 0x040fe200078008ff */
[----:B------:R-:W2:Y:S02]  /*15d0*/  LDG.E.U16 R58, desc[UR8][R64.64] ;  /* 0x00000008403a7981 */ /* 0x000ea4000c1e1500 */
[----:B------:R-:W-:Y:S01]  /*15e0*/  IMAD R95, R20, 0x2, R93 ;  /* 0x00000002145f7824 */ /* 0x000fe200078e025d */
[----:B------:R-:W-:-:S02]  /*15f0*/  LEA.HI.X.SX32 R71, R73, R0, 0x1, P0 ;  /* 0x0000000049477211 */ /* 0x000fc400000f0eff */
[-C--:B-1----:R-:W-:Y:S01]  /*1600*/  LEA R66, P0, R85, R9.reuse, 0x1 ;  /* 0x0000000955427211 */ /* 0x082fe200078008ff */
[C---:B------:R-:W-:Y:S01]  /*1610*/  IMAD R97, R20.reuse, 0x2, R95 ;  /* 0x0000000214617824 */ /* 0x040fe200078e025f */
[----:B------:R-:W-:Y:S01]  /*1620*/  LEA R68, P1, R69, R9, 0x1 ;  /* 0x0000000945447211 */ /* 0x000fe200078208ff */
[----:B------:R-:W2:Y:S01]  /*1630*/  LDG.E.U16 R59, desc[UR8][R70.64] ;  /* 0x00000008463b7981 */ /* 0x000ea2000c1e1500 */
[-C--:B------:R-:W-:Y:S01]  /*1640*/  LEA.HI.X.SX32 R67, R85, R0.reuse, 0x1, P0 ;  /* 0x0000000055437211 */ /* 0x080fe200000f0eff */
[C---:B------:R-:W-:Y:S01]  /*1650*/  IMAD R85, R20.reuse, 0x2, R97 ;  /* 0x0000000214557824 */ /* 0x040fe200078e0261 */
[----:B------:R-:W1:Y:S03]  /*1660*/  LDC R207, c[0x0][0x3c4] ;  /* 0x0000f100ffcf7b82 */ /* 0x000e660000000800 */
[C---:B------:R-:W-:Y:S01]  /*1670*/  IMAD R99, R20.reuse, 0x2, R85 ;  /* 0x0000000214637824 */ /* 0x040fe200078e0255 */
[----:B------:R-:W-:Y:S01]  /*1680*/  LEA.HI.X.SX32 R69, R69, R0, 0x1, P1 ;  /* 0x0000000045457211 */ /* 0x000fe200008f0eff */
[----:B------:R-:W2:Y:S02]  /*1690*/  LDG.E.U16 R60, desc[UR8][R66.64] ;  /* 0x00000008423c7981 */ /* 0x000ea4000c1e1500 */
[C---:B------:R-:W-:Y:S01]  /*16a0*/  IMAD R101, R20.reuse, 0x2, R99 ;  /* 0x0000000214657824 */ /* 0x040fe200078e0263 */
[----:B------:R-:W0:Y:S01]  /*16b0*/  LDC R192, c[0x0][0x3c4] ;  /* 0x0000f100ffc07b82 */ /* 0x000e220000000800 */
[----:B------:R1:W2:Y:S02]  /*16c0*/  LDG.E.U16 R57, desc[UR8][R68.64] ;  /* 0x0000000844397981 */ /* 0x0002a4000c1e1500 */
[----:B------:R-:W-:-:S04]  /*16d0*/  IMAD R103, R20, 0x2, R101 ;  /* 0x0000000214677824 */ /* 0x000fc800078e0265 */
[C---:B------:R-:W-:Y:S01]  /*16e0*/  IMAD R105, R20.reuse, 0x2, R103 ;  /* 0x0000000214697824 */ /* 0x040fe200078e0267 */
[----:B------:R-:W0:Y:S01]  /*16f0*/  LDC R182, c[0x0][0x3c4] ;  /* 0x0000f100ffb67b82 */ /* 0x000e220000000800 */
[-C--:B-1----:R-:W-:Y:S02]  /*1700*/  LEA R68, P0, R77, R9.reuse, 0x1 ;  /* 0x000000094d447211 */ /* 0x082fe400078008ff */
[C---:B------:R-:W-:Y:S01]  /*1710*/  IMAD R107, R20.reuse, 0x2, R105 ;  /* 0x00000002146b7824 */ /* 0x040fe200078e0269 */
[-C--:B------:R-:W-:Y:S02]  /*1720*/  LEA R72, P1, R75, R9.reuse, 0x1 ;  /* 0x000000094b487211 */ /* 0x080fe400078208ff */
        /* <DEDUP_REMOVED lines=10> */
[----:B------:R-:W1:Y:S01]  /*17d0*/  LDC R180, c[0x0][0x3c4] ;  /* 0x0000f100ffb47b82 */ /* 0x000e620000000800 */
[C---:B------:R-:W-:Y:S01]  /*17e0*/  IMAD R113, R20.reuse, 0x2, R111 ;  /* 0x0000000214717824 */ /* 0x040fe200078e026f */
[----:B------:R-:W-:Y:S01]  /*17f0*/  LEA.HI.X.SX32 R71, R87, R0, 0x1, P0 ;  /* 0x0000000057477211 */ /* 0x000fe200000f0eff */
[----:B------:R0:W2:Y:S01]  /*1800*/  LDG.E.U16 R62, desc[UR8][R74.64] ;  /* 0x000000084a3e7981 */ /* 0x0000a2000c1e1500 */
[----:B------:R-:W-:Y:S01]  /*1810*/  LEA R76, P1, R81, R9, 0x1 ;  /* 0x00000009514c7211 */ /* 0x000fe200078208ff */
[----:B------:R-:W-:-:S02]  /*1820*/  IMAD R115, R20, 0x2, R113 ;  /* 0x0000000214737824 */ /* 0x000fc400078e0271 */
[----:B------:R-:W2:Y:S01]  /*1830*/  LDG.E.U16 R64, desc[UR8][R70.64] ;  /* 0x0000000846407981 */ /* 0x000ea2000c1e1500 */
[----:B------:R-:W1:Y:S01]  /*1840*/  LDC R200, c[0x0][0x3c4] ;  /* 0x0000f100ffc87b82 */ /* 0x000e620000000800 */
[----:B0-----:R-:W-:-:S04]  /*1850*/  LEA R72, P0, R89, R9, 0x1 ;  /* 0x0000000959487211 */ /* 0x001fc800078008ff */
[-C--:B------:R-:W-:Y:S02]  /*1860*/  LEA.HI.X.SX32 R73, R89, R0.reuse, 0x1, P0 ;  /* 0x0000000059497211 */ /* 0x080fe400000f0eff */
        /* <DEDUP_REMOVED lines=9> */
[----:B------:R-:W-:Y:S01]  /*1900*/  LEA.HI.X.SX32 R75, R91, R0, 0x1, P0 ;  /* 0x000000005b4b7211 */ /* 0x000fe200000f0eff */
[----:B------:R-:W-:Y:S01]  /*1910*/  IMAD R121, R20, 0x2, R119 ;  /* 0x0000000214797824 */ /* 0x000fe200078e0277 */
[-C--:B------:R-:W-:Y:S01]  /*1920*/  LEA R80, P1, R93, R9.reuse, 0x1 ;  /* 0x000000095d507211 */ /* 0x080fe200078208ff */
[----:B------:R1:W2:Y:S01]  /*1930*/  LDG.E.U16 R67, desc[UR8][R78.64] ;  /* 0x000000084e437981 */ /* 0x0002a2000c1e1500 */
[----:B------:R-:W0:Y:S01]  /*1940*/  LDC R175, c[0x0][0x3c4] ;  /* 0x0000f100ffaf7b82 */ /* 0x000e220000000800 */
[----:B-1----:R-:W-:-:S02]  /*1950*/  LEA R76, P0, R95, R9, 0x1 ;  /* 0x000000095f4c7211 */ /* 0x002fc400078008ff */
[----:B------:R-:W2:Y:S02]  /*1960*/  LDG.E.U16 R68, desc[UR8][R74.64] ;  /* 0x000000084a447981 */ /* 0x000ea4000c1e1500 */
[----:B------:R-:W-:Y:S01]  /*1970*/  LEA.HI.X.SX32 R77, R95, R0, 0x1, P0 ;  /* 0x000000005f4d7211 */ /* 0x000fe200000f0eff */
[C---:B------:R-:W-:Y:S02]  /*1980*/  IMAD R95, R20.reuse, 0x2, R121 ;  /* 0x00000002145f7824 */ /* 0x040fe400078e0279 */
[----:B------:R-:W1:Y:S02]  /*1990*/  LDC R201, c[0x0][0x3c4] ;  /* 0x0000f100ffc97b82 */ /* 0x000e640000000800 */
[C---:B------:R-:W-:Y:S01]  /*19a0*/  IMAD R123, R20.reuse, 0x2, R95 ;  /* 0x00000002147b7824 */ /* 0x040fe200078e025f */
[----:B------:R-:W-:Y:S01]  /*19b0*/  LEA R82, P0, R97, R9, 0x1 ;  /* 0x0000000961527211 */ /* 0x000fe200078008ff */
[----:B------:R-:W2:Y:S02]  /*19c0*/  LDG.E.U16 R70, desc[UR8][R76.64] ;  /* 0x000000084c467981 */ /* 0x000ea4000c1e1500 */
[----:B------:R-:W-:-:S02]  /*19d0*/  IMAD R125, R20, 0x2, R123 ;  /* 0x00000002147d7824 */ /* 0x000fc400078e027b */
[----:B------:R-:W0:Y:S02]  /*19e0*/  LDC R174, c[0x0][0x3c4] ;  /* 0x0000f100ffae7b82 */ /* 0x000e240000000800 */
[----:B------:R-:W-:-:S04]  /*19f0*/  IMAD R127, R20, 0x2, R125 ;  /* 0x00000002147f7824 */ /* 0x000fc800078e027d */
[C---:B------:R-:W-:Y:S01]  /*1a00*/  IMAD R129, R20.reuse, 0x2, R127 ;  /* 0x0000000214817824 */ /* 0x040fe200078e027f */
[-C--:B------:R-:W-:Y:S01]  /*1a10*/  LEA.HI.X.SX32 R83, R97, R0.reuse, 0x1, P0 ;  /* 0x0000000061537211 */ /* 0x080fe200000f0eff */
[----:B------:R-:W0:Y:S02]  /*1a20*/  LDC R194, c[0x0][0x3c4] ;  /* 0x0000f100ffc27b82 */ /* 0x000e240000000800 */
[C---:B------:R-:W-:Y:S01]  /*1a30*/  IMAD R131, R20.reuse, 0x2, R129 ;  /* 0x0000000214837824 */ /* 0x040fe200078e0281 */
[-C--:B------:R-:W-:Y:S01]  /*1a40*/  LEA.HI.X.SX32 R81, R93, R0.reuse, 0x1, P1 ;  /* 0x000000005d517211 */ /* 0x080fe200008f0eff */
[----:B------:R-:W2:Y:S01]  /*1a50*/  LDG.E.U16 R71, desc[UR8][R82.64] ;  /* 0x0000000852477981 */ /* 0x000ea2000c1e1500 */
[-C--:B------:R-:W-:Y:S01]  /*1a60*/  LEA R78, P0, R85, R9.reuse, 0x1 ;  /* 0x00000009554e7211 */ /* 0x080fe200078008ff */
[C---:B------:R-:W-:Y:S01]  /*1a70*/  IMAD R133, R20.reuse, 0x2, R131 ;  /* 0x0000000214857824 */ /* 0x040fe200078e0283 */
[----:B------:R-:W-:Y:S01]  /*1a80*/  LEA R84, P1, R99, R9, 0x1 ;  /* 0x0000000963547211 */ /* 0x000fe200078208ff */
[----:B------:R1:W2:Y:S01]  /*1a90*/  LDG.E.U16 R69, desc[UR8][R80.64] ;  /* 0x0000000850457981 */ /* 0x0002a2000c1e1500 */
[-C--:B------:R-:W-:Y:S01]  /*1aa0*/  LEA.HI.X.SX32 R79, R85, R0.reuse, 0x1, P0 ;  /* 0x00000000554f7211 */ /* 0x080fe200000f0eff */
[----:B------:R-:W0:Y:S01]  /*1ab0*/  LDC R195, c[0x0][0x3c4] ;  /* 0x0000f100ffc37b82 */ /* 0x000e220000000800 */
[----:B------:R-:W-:Y:S01]  /*1ac0*/  LEA.HI.X.SX32 R85, R99, R0, 0x1, P1 ;  /* 0x0000000063557211 */ /* 0x000fe200008f0eff */
[----:B------:R-:W-:-:S02]  /*1ad0*/  IMAD R99, R20, 0x2, R133 ;  /* 0x0000000214637824 */ /* 0x000fc400078e0285 */
[----:B------:R-:W2:Y:S02]  /*1ae0*/  LDG.E.U16 R72, desc[UR8][R78.64] ;  /* 0x000000084e487981 */ /* 0x000ea4000c1e1500 */
[C---:B------:R-:W-:Y:S01]  /*1af0*/  IMAD R135, R20.reuse, 0x2, R99 ;  /* 0x0000000214877824 */ /* 0x040fe200078e0263 */
[CC--:B-1----:R-:W-:Y:S01]  /*1b00*/  LEA R80, P0, R101.reuse, R9.reuse, 0x1 ;  /* 0x0000000965507211 */ /* 0x0c2fe200078008ff */
[----:B------:R1:W2:Y:S02]  /*1b10*/  LDG.E.U16 R73, desc[UR8][R84.64] ;  /* 0x0000000854497981 */ /* 0x0002a4000c1e1500 */
[C---:B------:R-:W-:Y:S01]  /*1b20*/  IMAD R137, R20.reuse, 0x2, R135 ;  /* 0x0000000214897824 */ /* 0x040fe200078e0287 */
[----:B------:R-:W0:Y:S01]  /*1b30*/  LDC R168, c[0x0][0x3c4] ;  /* 0x0000f100ffa87b82 */ /* 0x000e220000000800 */
[-C--:B------:R-:W-:Y:S02]  /*1b40*/  LEA.HI.X.SX32 R81, R101, R0.reuse, 0x1, P0 ;  /* 0x0000000065517211 */ /* 0x080fe400000f0eff */
[-C--:B------:R-:W-:Y:S01]  /*1b50*/  LEA R86, P0, R103, R9.reuse, 0x1 ;  /* 0x0000000967567211 */ /* 0x080fe200078008ff */
[C---:B------:R-:W-:Y:S01]  /*1b60*/  IMAD R139, R20.reuse, 0x2, R137 ;  /* 0x00000002148b7824 */ /* 0x040fe200078e0289 */
[-C--:B------:R-:W-:Y:S01]  /*1b70*/  LEA R88, P1, R107, R9.reuse, 0x1 ;  /* 0x000000096b587211 */ /* 0x080fe200078208ff */
[----:B------:R-:W2:Y:S01]  /*1b80*/  LDG.E.U16 R74, desc[UR8][R80.64] ;  /* 0x00000008504a7981 */ /* 0x000ea2000c1e1500 */
[-C--:B------:R-:W-:Y:S01]  /*1b90*/  LEA.HI.X.SX32 R87, R103, R0.reuse, 0x1, P0 ;  /* 0x0000000067577211 */ /* 0x080fe200000f0eff */
[C---:B------:R-:W-:Y:S01]  /*1ba0*/  IMAD R101, R20.reuse, 0x2, R139 ;  /* 0x0000000214657824 */ /* 0x040fe200078e028b */
[CC--:B------:R-:W-:Y:S01]  /*1bb0*/  LEA R82, P0, R105.reuse, R9.reuse, 0x1 ;  /* 0x0000000969527211 */ /* 0x0c0fe200078008ff */
[----:B------:R-:W0:Y:S02]  /*1bc0*/  LDC R246, c[0x0][0x3c4] ;  /* 0x0000f100fff67b82 */ /* 0x000e240000000800 */
[C---:B------:R-:W-:Y:S01]  /*1bd0*/  IMAD R141, R20.reuse, 0x2, R101 ;  /* 0x00000002148d7824 */ /* 0x040fe200078e0265 */
[-C--:B------:R-:W-:Y:S01]  /*1be0*/  LEA.HI.X.SX32 R83, R105, R0.reuse, 0x1, P0 ;  /* 0x0000000069537211 */ /* 0x080fe200000f0eff */
[----:B------:R1:W2:Y:S02]  /*1bf0*/  LDG.E.U16 R75, desc[UR8][R86.64] ;  /* 0x00000008564b7981 */ /* 0x0002a4000c1e1500 */
[CC--:B-1----:R-:W-:Y:S01]  /*1c00*/  LEA R84, P0, R109.reuse, R9.reuse, 0x1 ;  /* 0x000000096d547211 */ /* 0x0c2fe200078008ff */
[C---:B------:R-:W-:Y:S01]  /*1c10*/  IMAD R143, R20.reuse, 0x2, R141 ;  /* 0x00000002148f7824 */ /* 0x040fe200078e028d */
[----:B------:R1:W2:Y:S02]  /*1c20*/  LDG.E.U16 R76, desc[UR8][R82.64] ;  /* 0x00000008524c7981 */ /* 0x0002a4000c1e1500 */
[-C--:B------:R-:W-:Y:S01]  /*1c30*/  LEA.HI.X.SX32 R85, R109, R0.reuse, 0x1, P0 ;  /* 0x000000006d557211 */ /* 0x080fe200000f0eff */
[C---:B------:R-:W-:Y:S01]  /*1c40*/  IMAD R145, R20.reuse, 0x2, R143 ;  /* 0x0000000214917824 */ /* 0x040fe200078e028f */
[CC--:B------:R-:W-:Y:S01]  /*1c50*/  LEA R90, P0, R111.reuse, R9.reuse, 0x1 ;  /* 0x000000096f5a7211 */ /* 0x0c0fe200078008ff */
[----:B------:R-:W0:Y:S02]  /*1c60*/  LDC R188, c[0x0][0x3c4] ;  /* 0x0000f100ffbc7b82 */ /* 0x000e240000000800 */
[C---:B------:R-:W-:Y:S01]  /*1c70*/  IMAD R109, R20.reuse, 0x2, R145 ;  /* 0x00000002146d7824 */ /* 0x040fe200078e0291 */
[-C--:B------:R-:W-:Y:S01]  /*1c80*/  LEA.HI.X.SX32 R91, R111, R0.reuse, 0x1, P0 ;  /* 0x000000006f5b7211 */ /* 0x080fe200000f0eff */
[----:B------:R1:W2:Y:S01]  /*1c90*/  LDG.E.U16 R78, desc[UR8][R84.64] ;  /* 0x00000008544e7981 */ /* 0x0002a2000c1e1500 */
[-C--:B------:R-:W-:Y:S01]  /*1ca0*/  LEA R86, P0, R113, R9.reuse, 0x1 ;  /* 0x0000000971567211 */ /* 0x080fe200078008ff */
[C---:B------:R-:W-:Y:S01]  /*1cb0*/  IMAD R147, R20.reuse, 0x2, R109 ;  /* 0x0000000214937824 */ /* 0x040fe200078e026d */
[-C--:B------:R-:W-:Y:S01]  /*1cc0*/  LEA.HI.X.SX32 R89, R107, R0.reuse, 0x1, P1 ;  /* 0x000000006b597211 */ /* 0x080fe200008f0eff */
[----:B------:R-:W2:Y:S01]  /*1cd0*/  LDG.E.U16 R79, desc[UR8][R90.64] ;  /* 0x000000085a4f7981 */ /* 0x000ea2000c1e1500 */
[-C--:B------:R-:W-:Y:S01]  /*1ce0*/  LEA.HI.X.SX32 R87, R113, R0.reuse, 0x1, P0 ;  /* 0x0000000071577211 */ /* 0x080fe200000f0eff */
[----:B------:R-:W0:Y:S01]  /*1cf0*/  LDC R247, c[0x0][0x3c4] ;  /* 0x0000f100fff77b82 */ /* 0x000e220000000800 */
[C---:B-1----:R-:W-:Y:S01]  /*1d00*/  LEA R82, P0, R117.reuse, R9, 0x1 ;  /* 0x0000000975527211 */ /* 0x042fe200078008ff */
[----:B------:R-:W-:Y:S01]  /*1d10*/  IMAD R149, R20, 0x2, R147 ;  /* 0x0000000214957824 */ /* 0x000fe200078e0293 */
[----:B------:R1:W3:Y:S02]  /*1d20*/  LDG.E.U16 R77, desc[UR8][R88.64] ;  /* 0x00000008584d7981 */ /* 0x0002e4000c1e1500 */
[----:B------:R-:W-:-:S02]  /*1d30*/  LEA.HI.X.SX32 R83, R117, R0, 0x1, P0 ;  /* 0x0000000075537211 */ /* 0x000fc400000f0eff */
[-C--:B------:R-:W-:Y:S01]  /*1d40*/  LEA R84, P0, R119, R9.reuse, 0x1 ;  /* 0x0000000977547211 */ /* 0x080fe200078008ff */
[C---:B------:R-:W-:Y:S01]  /*1d50*/  IMAD R151, R20.reuse, 0x2, R149 ;  /* 0x0000000214977824 */ /* 0x040fe200078e0295 */
[-C--:B------:R-:W-:Y:S01]  /*1d60*/  LEA R92, P1, R115, R9.reuse, 0x1 ;  /* 0x00000009735c7211 */ /* 0x080fe200078208ff */
[----:B------:R1:W3:Y:S01]  /*1d70*/  LDG.E.U16 R96, desc[UR8][R82.64] ;  /* 0x0000000852607981 */ /* 0x0002e2000c1e1500 */
[-C--:B------:R-:W-:Y:S01]  /*1d80*/  LEA.HI.X.SX32 R85, R119, R0.reuse, 0x1, P0 ;  /* 0x0000000077557211 */ /* 0x080fe200000f0eff */
[C---:B------:R-:W-:Y:S01]  /*1d90*/  IMAD R113, R20.reuse, 0x2, R151 ;  /* 0x0000000214717824 */ /* 0x040fe200078e0297 */
[CC--:B-1----:R-:W-:Y:S01]  /*1da0*/  LEA R88, P0, R121.reuse, R9.reuse, 0x1 ;  /* 0x0000000979587211 */ /* 0x0c2fe200078008ff */
[----:B------:R1:W3:Y:S01]  /*1db0*/  LDG.E.U16 R80, desc[UR8][R86.64] ;  /* 0x0000000856507981 */ /* 0x0002e2000c1e1500 */
[----:B------:R-:W0:Y:S02]  /*1dc0*/  LDC R249, c[0x0][0x3c4] ;  /* 0x0000f100fff97b82 */ /* 0x000e240000000800 */
[-C--:B------:R-:W-:Y:S01]  /*1dd0*/  LEA.HI.X.SX32 R89, R121, R0.reuse, 0x1, P0 ;  /* 0x0000000079597211 */ /* 0x080fe200000f0eff */
[C---:B------:R-:W-:Y:S01]  /*1de0*/  IMAD R121, R20.reuse, 0x2, R113 ;  /* 0x0000000214797824 */ /* 0x040fe200078e0271 */
[-C--:B------:R-:W-:Y:S01]  /*1df0*/  LEA R90, P0, R123, R9.reuse, 0x1 ;  /* 0x000000097b5a7211 */ /* 0x080fe200078008ff */
[----:B------:R-:W3:Y:S02]  /*1e00*/  LDG.E.U16 R97, desc[UR8][R84.64] ;  /* 0x0000000854617981 */ /* 0x000ee4000c1e1500 */
[C---:B------:R-:W-:Y:S01]  /*1e10*/  IMAD R153, R20.reuse, 0x2, R121 ;  /* 0x0000000214997824 */ /* 0x040fe200078e0279 */
[-C--:B------:R-:W-:Y:S01]  /*1e20*/  LEA.HI.X.SX32 R93, R115, R0.reuse, 0x1, P1 ;  /* 0x00000000735d7211 */ /* 0x080fe200008f0eff */
[----:B------:R-:W3:Y:S01]  /*1e30*/  LDG.E.U16 R98, desc[UR8][R88.64] ;  /* 0x0000000858627981 */ /* 0x000ee2000c1e1500 */
[-C--:B------:R-:W-:Y:S01]  /*1e40*/  LEA.HI.X.SX32 R91, R123, R0.reuse, 0x1, P0 ;  /* 0x000000007b5b7211 */ /* 0x080fe200000f0eff */
[C---:B------:R-:W-:Y:S01]  /*1e50*/  IMAD R155, R20.reuse, 0x2, R153 ;  /* 0x00000002149b7824 */ /* 0x040fe200078e0299 */
[CC--:B------:R-:W-:Y:S01]  /*1e60*/  LEA R82, P0, R125.reuse, R9.reuse, 0x1 ;  /* 0x000000097d527211 */ /* 0x0c0fe200078008ff */
[----:B------:R1:W3:Y:S01]  /*1e70*/  LDG.E.U16 R81, desc[UR8][R92.64] ;  /* 0x000000085c517981 */ /* 0x0002e2000c1e1500 */
[----:B------:R-:W0:Y:S01]  /*1e80*/  LDC R252, c[0x0][0x3c4] ;  /* 0x0000f100fffc7b82 */ /* 0x000e220000000800 */
[C---:B------:R-:W-:Y:S01]  /*1e90*/  IMAD R117, R20.reuse, 0x2, R155 ;  /* 0x0000000214757824 */ /* 0x040fe200078e029b */
[----:B------:R-:W-:Y:S01]  /*1ea0*/  LEA.HI.X.SX32 R83, R125, R0, 0x1, P0 ;  /* 0x000000007d537211 */ /* 0x000fe200000f0eff */
[----:B------:R-:W3:Y:S02]  /*1eb0*/  LDG.E.U16 R100, desc[UR8][R90.64] ;  /* 0x000000085a647981 */ /* 0x000ee4000c1e1500 */
[----:B------:R-:W-:Y:S01]  /*1ec0*/  IMAD R123, R20, 0x2, R117 ;  /* 0x00000002147b7824 */ /* 0x000fe200078e0275 */
[-C--:B-1----:R-:W-:Y:S01]  /*1ed0*/  LEA R86, P1, R95, R9.reuse, 0x1 ;  /* 0x000000095f567211 */ /* 0x082fe200078208ff */
[----:B------:R-:W3:Y:S01]  /*1ee0*/  LDG.E.U16 R102, desc[UR8][R82.64] ;  /* 0x0000000852667981 */ /* 0x000ee2000c1e1500 */
[----:B------:R-:W1:Y:S01]  /*1ef0*/  LDC R162, c[0x0][0x3c4] ;  /* 0x0000f100ffa27b82 */ /* 0x000e620000000800 */
[----:B------:R-:W-:-:S04]  /*1f00*/  LEA R92, P0, R129, R9, 0x1 ;  /* 0x00000009815c7211 */ /* 0x000fc800078008ff */
[-C--:B------:R-:W-:Y:S01]  /*1f10*/  LEA.HI.X.SX32 R93, R129, R0.reuse, 0x1, P0 ;  /* 0x00000000815d7211 */ /* 0x080fe200000f0eff */
[C---:B------:R-:W-:Y:S01]  /*1f20*/  IMAD R129, R20.reuse, 0x2, R123 ;  /* 0x0000000214817824 */ /* 0x040fe200078e027b */
[-C--:B------:R-:W-:Y:S01]  /*1f30*/  LEA.HI.X.SX32 R87, R95, R0.reuse, 0x1, P1 ;  /* 0x000000005f577211 */ /* 0x080fe200008f0eff */
[----:B------:R-:W0:Y:S02]  /*1f40*/  LDC R184, c[0x0][0x3c4] ;  /* 0x0000f100ffb87b82 */ /* 0x000e240000000800 */
[C---:B------:R-:W-:Y:S01]  /*1f50*/  IMAD R157, R20.reuse, 0x2, R129 ;  /* 0x00000002149d7824 */ /* 0x040fe200078e0281 */
[CC--:B------:R-:W-:Y:S01]  /*1f60*/  LEA R84, P1, R127.reuse, R9.reuse, 0x1 ;  /* 0x000000097f547211 */ /* 0x0c0fe200078208ff */
[----:B------:R1:W3:Y:S02]  /*1f70*/  LDG.E.U16 R103, desc[UR8][R86.64] ;  /* 0x0000000856677981 */ /* 0x0002e4000c1e1500 */
[C---:B------:R-:W-:Y:S01]  /*1f80*/  IMAD R119, R20.reuse, 0x2, R157 ;  /* 0x0000000214777824 */ /* 0x040fe200078e029d */
[----:B------:R-:W-:Y:S01]  /*1f90*/  LEA.HI.X.SX32 R85, R127, R0, 0x1, P1 ;  /* 0x000000007f557211 */ /* 0x000fe200008f0eff */
[----:B------:R-:W3:Y:S01]  /*1fa0*/  LDG.E.U16 R105, desc[UR8][R92.64] ;  /* 0x000000085c697981 */ /* 0x000ee2000c1e1500 */
[----:B------:R-:W0:Y:S01]  /*1fb0*/  LDC R216, c[0x0][0x3c4] ;  /* 0x0000f100ffd87b82 */ /* 0x000e220000000800 */
[----:B------:R-:W-:Y:S01]  /*1fc0*/  IMAD R125, R20, 0x2, R119 ;  /* 0x00000002147d7824 */ /* 0x000fe200078e0277 */
[-C--:B-1----:R-:W-:Y:S01]  /*1fd0*/  LEA R86, P0, R131, R9.reuse, 0x1 ;  /* 0x0000000983567211 */ /* 0x082fe200078008ff */
[----:B------:R1:W3:Y:S01]  /*1fe0*/  LDG.E.U16 R104, desc[UR8][R84.64] ;  /* 0x0000000854687981 */ /* 0x0002e2000c1e1500 */
[----:B------:R-:W-:-:S04]  /*1ff0*/  LEA R90, P1, R133, R9, 0x1 ;  /* 0x00000009855a7211 */ /* 0x000fc800078208ff */
[----:B------:R-:W0:Y:S01]  /*2000*/  LDC R214, c[0x0][0x3c4] ;  /* 0x0000f100ffd67b82 */ /* 0x000e220000000800 */
[-C--:B------:R-:W-:Y:S01]  /*2010*/  LEA.HI.X.SX32 R87, R131, R0.reuse, 0x1, P0 ;  /* 0x0000000083577211 */ /* 0x080fe200000f0eff */
[C---:B------:R-:W-:Y:S01]  /*2020*/  IMAD R131, R20.reuse, 0x2, R125 ;  /* 0x0000000214837824 */ /* 0x040fe200078e027d */
[-C--:B------:R-:W-:Y:S02]  /*2030*/  LEA.HI.X.SX32 R91, R133, R0.reuse, 0x1, P1 ;  /* 0x00000000855b7211 */ /* 0x080fe400008f0eff */
[-C--:B------:R-:W-:Y:S01]  /*2040*/  LEA R94, P0, R135, R9.reuse, 0x1 ;  /* 0x00000009875e7211 */ /* 0x080fe200078008ff */
[C---:B------:R-:W-:Y:S01]  /*2050*/  IMAD R133, R20.reuse, 0x2, R131 ;  /* 0x0000000214857824 */ /* 0x040fe200078e0283 */
[-C--:B------:R-:W-:Y:S01]  /*2060*/  LEA R82, P1, R139, R9.reuse, 0x1 ;  /* 0x000000098b527211 */ /* 0x080fe200078208ff */
[----:B------:R1:W4:Y:S01]  /*2070*/  LDG.E.U16 R107, desc[UR8][R90.64] ;  /* 0x000000085a6b7981 */ /* 0x000322000c1e1500 */
[-C--:B------:R-:W-:Y:S01]  /*2080*/  LEA.HI.X.SX32 R95, R135, R0.reuse, 0x1, P0 ;  /* 0x00000000875f7211 */ /* 0x080fe200000f0eff */
[C---:B------:R-:W-:Y:S01]  /*2090*/  IMAD R135, R20.reuse, 0x2, R133 ;  /* 0x0000000214877824 */ /* 0x040fe200078e0285 */
[CC--:B------:R-:W-:Y:S01]  /*20a0*/  LEA R88, P0, R137.reuse, R9.reuse, 0x1 ;  /* 0x0000000989587211 */ /* 0x0c0fe200078008ff */
[----:B------:R1:W4:Y:S01]  /*20b0*/  LDG.E.U16 R106, desc[UR8][R86.64] ;  /* 0x00000008566a7981 */ /* 0x000322000c1e1500 */
[----:B------:R-:W0:Y:S01]  /*20c0*/  LDC R190, c[0x0][0x3c4] ;  /* 0x0000f100ffbe7b82 */ /* 0x000e220000000800 */
[C---:B------:R-:W-:Y:S01]  /*20d0*/  IMAD R127, R20.reuse, 0x2, R135 ;  /* 0x00000002147f7824 */ /* 0x040fe200078e0287 */
[-C--:B------:R-:W-:Y:S01]  /*20e0*/  LEA.HI.X.SX32 R89, R137, R0.reuse, 0x1, P0 ;  /* 0x0000000089597211 */ /* 0x080fe200000f0eff */
[----:B------:R-:W4:Y:S02]  /*20f0*/  LDG.E.U16 R111, desc[UR8][R94.64] ;  /* 0x000000085e6f7981 */ /* 0x000f24000c1e1500 */
[C---:B------:R-:W-:Y:S01]  /*2100*/  IMAD R137, R20.reuse, 0x2, R127 ;  /* 0x0000000214897824 */ /* 0x040fe200078e027f */
[-C--:B-1----:R-:W-:Y:S01]  /*2110*/  LEA R84, P0, R141, R9.reuse, 0x1 ;  /* 0x000000098d547211 */ /* 0x082fe200078008ff */
[----:B------:R1:W4:Y:S01]  /*2120*/  LDG.E.U16 R108, desc[UR8][R88.64] ;  /* 0x00000008586c7981 */ /* 0x000322000c1e1500 */
[-C--:B------:R-:W-:Y:S01]  /*2130*/  LEA.HI.X.SX32 R83, R139, R0.reuse, 0x1, P1 ;  /* 0x000000008b537211 */ /* 0x080fe200008f0eff */
[C---:B------:R-:W-:Y:S01]  /*2140*/  IMAD R139, R20.reuse, 0x2, R137 ;  /* 0x00000002148b7824 */ /* 0x040fe200078e0289 */
[-C--:B------:R-:W-:Y:S01]  /*2150*/  LEA.HI.X.SX32 R85, R141, R0.reuse, 0x1, P0 ;  /* 0x000000008d557211 */ /* 0x080fe200000f0eff */
[----:B------:R-:W0:Y:S01]  /*2160*/  LDC R227, c[0x0][0x3c4] ;  /* 0x0000f100ffe37b82 */ /* 0x000e220000000800 */
[-C--:B------:R-:W-:Y:S01]  /*2170*/  LEA R90, P0, R143, R9.reuse, 0x1 ;  /* 0x000000098f5a7211 */ /* 0x080fe200078008ff */
[C---:B------:R-:W-:Y:S01]  /*2180*/  IMAD R141, R20.reuse, 0x2, R139 ;  /* 0x00000002148d7824 */ /* 0x040fe200078e028b */
[-C--:B------:R-:W-:Y:S01]  /*2190*/  LEA R86, P1, R145, R9.reuse, 0x1 ;  /* 0x0000000991567211 */ /* 0x080fe200078208ff */
[----:B------:R-:W4:Y:S01]  /*21a0*/  LDG.E.U16 R115, desc[UR8][R84.64] ;  /* 0x0000000854737981 */ /* 0x000f22000c1e1500 */
[-C--:B------:R-:W-:Y:S01]  /*21b0*/  LEA.HI.X.SX32 R91, R143, R0.reuse, 0x1, P0 ;  /* 0x000000008f5b7211 */ /* 0x080fe200000f0eff */
[C---:B------:R-:W-:Y:S01]  /*21c0*/  IMAD R143, R20.reuse, 0x2, R141 ;  /* 0x00000002148f7824 */ /* 0x040fe200078e028d */
[-C--:B-1----:R-:W-:Y:S01]  /*21d0*/  LEA R88, P0, R147, R9.reuse, 0x1 ;  /* 0x0000000993587211 */ /* 0x082fe200078008ff */
[----:B------:R1:W4:Y:S01]  /*21e0*/  LDG.E.U16 R110, desc[UR8][R82.64] ;  /* 0x00000008526e7981 */ /* 0x000322000c1e1500 */
[-C--:B------:R-:W-:Y:S01]  /*21f0*/  LEA.HI.X.SX32 R87, R145, R0.reuse, 0x1, P1 ;  /* 0x0000000091577211 */ /* 0x080fe200008f0eff */
[C---:B------:R-:W-:Y:S01]  /*2200*/  IMAD R145, R20.reuse, 0x2, R143 ;  /* 0x0000000214917824 */ /* 0x040fe200078e028f */
[-C--:B------:R-:W-:Y:S01]  /*2210*/  LEA.HI.X.SX32 R89, R147, R0.reuse, 0x1, P0 ;  /* 0x0000000093597211 */ /* 0x080fe200000f0eff */
[----:B------:R1:W4:Y:S01]  /*2220*/  LDG.E.U16 R112, desc[UR8][R90.64] ;  /* 0x000000085a707981 */ /* 0x000322000c1e1500 */
[CC--:B------:R-:W-:Y:S01]  /*2230*/  LEA R92, P0, R121.reuse, R9.reuse, 0x1 ;  /* 0x00000009795c7211 */ /* 0x0c0fe200078008ff */
[C---:B------:R-:W-:Y:S01]  /*2240*/  IMAD R147, R20.reuse, 0x2, R145 ;  /* 0x0000000214937824 */ /* 0x040fe200078e0291 */
[----:B------:R-:W0:Y:S01]  /*2250*/  LDC R219, c[0x0][0x3c4] ;  /* 0x0000f100ffdb7b82 */ /* 0x000e220000000800 */
[----:B------:R-:W4:Y:S01]  /*2260*/  LDG.E.U16 R114, desc[UR8][R86.64] ;  /* 0x0000000856727981 */ /* 0x000f22000c1e1500 */
[-C--:B------:R-:W-:Y:S01]  /*2270*/  LEA.HI.X.SX32 R93, R121, R0.reuse, 0x1, P0 ;  /* 0x00000000795d7211 */ /* 0x080fe200000f0eff */
[C---:B------:R-:W-:Y:S01]  /*2280*/  IMAD R159, R20.reuse, 0x2, R147 ;  /* 0x00000002149f7824 */ /* 0x040fe200078e0293 */
[-C--:B-1----:R-:W-:Y:S01]  /*2290*/  LEA R82, P1, R123, R9.reuse, 0x1 ;  /* 0x000000097b527211 */ /* 0x082fe200078208ff */
[----:B------:R1:W4:Y:S01]  /*22a0*/  LDG.E.U16 R121, desc[UR8][R88.64] ;  /* 0x0000000858797981 */ /* 0x000322000c1e1500 */
[C---:B------:R-:W-:Y:S01]  /*22b0*/  LEA R90, P0, R125.reuse, R9, 0x1 ;  /* 0x000000097d5a7211 */ /* 0x040fe200078008ff */
[----:B------:R-:W-:Y:S01]  /*22c0*/  IMAD R85, R20, 0x2, R159 ;  /* 0x0000000214557824 */ /* 0x000fe200078e029f */
[----:B------:R-:W0:Y:S02]  /*22d0*/  LDC R152, c[0x0][0x3c4] ;  /* 0x0000f100ff987b82 */ /* 0x000e240000000800 */
[----:B------:R-:W-:-:S02]  /*22e0*/  LEA.HI.X.SX32 R91, R125, R0, 0x1, P0 ;  /* 0x000000007d5b7211 */ /* 0x000fc400000f0eff */
[----:B------:R-:W-:Y:S01]  /*22f0*/  LEA R94, P0, R127, R9, 0x1 ;  /* 0x000000097f5e7211 */ /* 0x000fe200078008ff */
[----:B------:R-:W-:-:S03]  /*2300*/  IMAD R161, R20, 0x2, R85 ;  /* 0x0000000214a17824 */ /* 0x000fc600078e0255 */
[-C--:B------:R-:W-:Y:S01]  /*2310*/  LEA.HI.X.SX32 R95, R127, R0.reuse, 0x1, P0 ;  /* 0x000000007f5f7211 */ /* 0x080fe200000f0eff */
[----:B------:R-:W0:Y:S01]  /*2320*/  LDC R231, c[0x0][0x3c4] ;  /* 0x0000f100ffe77b82 */ /* 0x000e220000000800 */
[-C--:B-1----:R-:W-:Y:S01]  /*2330*/  LEA R88, P0, R85, R9.reuse, 0x1 ;  /* 0x0000000955587211 */ /* 0x082fe200078008ff */
[C---:B------:R-:W-:Y:S01]  /*2340*/  IMAD R163, R20.reuse, 0x2, R161 ;  /* 0x0000000214a37824 */ /* 0x040fe200078e02a1 */
[-C--:B------:R-:W-:Y:S01]  /*2350*/  LEA.HI.X.SX32 R83, R123, R0.reuse, 0x1, P1 ;  /* 0x000000007b537211 */ /* 0x080fe200008f0eff */
[----:B------:R-:W4:Y:S01]  /*2360*/  LDG.E.U16 R167, desc[UR8][R94.64] ;  /* 0x000000085ea77981 */ /* 0x000f22000c1e1500 */
[-C--:B------:R-:W-:Y:S01]  /*2370*/  LEA.HI.X.SX32 R89, R85, R0.reuse, 0x1, P0 ;  /* 0x0000000055597211 */ /* 0x080fe200000f0eff */
[C---:B------:R-:W-:Y:S01]  /*2380*/  IMAD R165, R20.reuse, 0x2, R163 ;  /* 0x0000000214a57824 */ /* 0x040fe200078e02a3 */
[-C--:B------:R-:W-:Y:S01]  /*2390*/  LEA R86, P1, R143, R9.reuse, 0x1 ;  /* 0x000000098f567211 */ /* 0x080fe200078208ff */
[----:B------:R1:W4:Y:S01]  /*23a0*/  LDG.E.U16 R123, desc[UR8][R92.64] ;  /* 0x000000085c7b7981 */ /* 0x000322000c1e1500 */
[-C--:B------:R-:W-:Y:S01]  /*23b0*/  LEA R84, P0, R149, R9.reuse, 0x1 ;  /* 0x0000000995547211 */ /* 0x080fe200078008ff */
[----:B------:R-:W0:Y:S01]  /*23c0*/  LDC R218, c[0x0][0x3c4] ;  /* 0x0000f100ffda7b82 */ /* 0x000e220000000800 */
[-C--:B------:R-:W-:Y:S01]  /*23d0*/  LEA.HI.X.SX32 R87, R143, R0.reuse, 0x1, P1 ;  /* 0x000000008f577211 */ /* 0x080fe200008f0eff */
[----:B------:R-:W-:Y:S01]  /*23e0*/  IMAD R143, R20, 0x2, R165 ;  /* 0x00000002148f7824 */ /* 0x000fe200078e02a5 */
[----:B------:R-:W-:Y:S01]  /*23f0*/  LEA.HI.X.SX32 R85, R149, R0, 0x1, P0 ;  /* 0x0000000095557211 */ /* 0x000fe200000f0eff */
[----:B------:R1:W4:Y:S02]  /*2400*/  LDG.E.U16 R125, desc[UR8][R82.64] ;  /* 0x00000008527d7981 */ /* 0x000324000c1e1500 */
[----:B-1----:R-:W-:-:S02]  /*2410*/  LEA R92, P0, R153, R9, 0x1 ;  /* 0x00000009995c7211 */ /* 0x002fc400078008ff */
[----:B------:R1:W4:Y:S01]  /*2420*/  LDG.E.U16 R127, desc[UR8][R90.64] ;  /* 0x000000085a7f7981 */ /* 0x000322000c1e1500 */
[----:B------:R-:W0:Y:S01]  /*2430*/  LDC R237, c[0x0][0x3c4] ;  /* 0x0000f100ffed7b82 */ /* 0x000e220000000800 */
[-C--:B------:R-:W-:Y:S02]  /*2440*/  LEA.HI.X.SX32 R93, R153, R0.reuse, 0x1, P0 ;  /* 0x00000000995d7211 */ /* 0x080fe400000f0eff */
[----:B------:R1:W4:Y:S01]  /*2450*/  LDG.E.U16 R169, desc[UR8][R86.64] ;  /* 0x0000000856a97981 */ /* 0x000322000c1e1500 */
[-C--:B------:R-:W-:Y:S02]  /*2460*/  LEA R82, P1, R143, R9.reuse, 0x1 ;  /* 0x000000098f527211 */ /* 0x080fe400078208ff */
[-C--:B------:R-:W-:Y:S01]  /*2470*/  LEA R94, P0, R131, R9.reuse, 0x1 ;  /* 0x00000009835e7211 */ /* 0x080fe200078008ff */
[----:B------:R1:W4:Y:S01]  /*2480*/  LDG.E.U16 R171, desc[UR8][R88.64] ;  /* 0x0000000858ab7981 */ /* 0x000322000c1e1500 */
[-C--:B------:R-:W-:Y:S01]  /*2490*/  LEA.HI.X.SX32 R83, R143, R0.reuse, 0x1, P1 ;  /* 0x000000008f537211 */ /* 0x080fe200008f0eff */
[----:B------:R-:W-:Y:S01]  /*24a0*/  VOTEU.ALL UP0, P5 ;  /* 0x0000000000ff7886 */ /* 0x000fe20002800000 */
[-C--:B------:R-:W-:Y:S01]  /*24b0*/  LEA.HI.X.SX32 R95, R131, R0.reuse, 0x1, P0 ;  /* 0x00000000835f7211 */ /* 0x080fe200000f0eff */
[----:B------:R-:W4:Y:S01]  /*24c0*/  LDG.E.U16 R122, desc[UR8][R92.64] ;  /* 0x000000085c7a7981 */ /* 0x000f22000c1e1500 */
[-C--:B-1----:R-:W-:Y:S01]  /*24d0*/  LEA R90, P1, R129, R9.reuse, 0x1 ;  /* 0x00000009815a7211 */ /* 0x082fe200078208ff */
[----:B------:R-:W-:Y:S01]  /*24e0*/  VOTEU.ALL UP1, P5 ;  /* 0x0000000000ff7886 */ /* 0x000fe20002820000 */
[-C--:B------:R-:W-:Y:S01]  /*24f0*/  LEA R86, P0, R137, R9.reuse, 0x1 ;  /* 0x0000000989567211 */ /* 0x080fe200078008ff */
[----:B------:R1:W4:Y:S01]  /*2500*/  LDG.E.U16 R149, desc[UR8][R82.64] ;  /* 0x0000000852957981 */ /* 0x000322000c1e1500 */
[-C--:B------:R-:W-:Y:S01]  /*2510*/  LEA.HI.X.SX32 R91, R129, R0.reuse, 0x1, P1 ;  /* 0x00000000815b7211 */ /* 0x080fe200008f0eff */
[----:B------:R-:W0:Y:S01]  /*2520*/  LDC R160, c[0x0][0x3c4] ;  /* 0x0000f100ffa07b82 */ /* 0x000e220000000800 */
[----:B------:R-:W-:Y:S01]  /*2530*/  LEA.HI.X.SX32 R87, R137, R0, 0x1, P0 ;  /* 0x0000000089577211 */ /* 0x000fe200000f0eff */
[----:B------:R-:W-:Y:S01]  /*2540*/  IMAD R143, R20, 0x2, R143 ;  /* 0x00000002148f7824 */ /* 0x000fe200078e028f */
[-C--:B------:R-:W-:Y:S01]  /*2550*/  LEA R88, P1, R145, R9.reuse, 0x1 ;  /* 0x0000000991587211 */ /* 0x080fe200078208ff */
[----:B------:R1:W4:Y:S02]  /*2560*/  LDG.E.U16 R126, desc[UR8][R90.64] ;  /* 0x000000085a7e7981 */ /* 0x000324000c1e1500 */
[----:B-1----:R-:W-:-:S02]  /*2570*/  LEA R82, P0, R161, R9, 0x1 ;  /* 0x00000009a1527211 */ /* 0x002fc400078008ff */
[----:B------:R1:W4:Y:S01]  /*2580*/  LDG.E.U16 R118, desc[UR8][R84.64] ;  /* 0x0000000854767981 */ /* 0x000322000c1e1500 */
[----:B------:R-:W-:Y:S01]  /*2590*/  PRMT R116, RZ, 0x7610, R116 ;  /* 0x00007610ff747816 */ /* 0x000fe20000000074 */
[----:B------:R-:W-:Y:S01]  /*25a0*/  IMAD R230, R230, 0x30, RZ ;  /* 0x00000030e6e67824 */ /* 0x000fe200078e02ff */
[-C--:B------:R-:W-:Y:S01]  /*25b0*/  LEA.HI.X.SX32 R83, R161, R0.reuse, 0x1, P0 ;  /* 0x00000000a1537211 */ /* 0x080fe200000f0eff */
[----:B------:R-:W4:Y:S01]  /*25c0*/  LDG.E.U16 R129, desc[UR8][R94.64] ;  /* 0x000000085e817981 */ /* 0x000f22000c1e1500 */
[-C--:B------:R-:W-:Y:S01]  /*25d0*/  LEA R90, P0, R151, R9.reuse, 0x1 ;  /* 0x00000009975a7211 */ /* 0x080fe200078008ff */
[----:B------:R-:W-:Y:S01]  /*25e0*/  IMAD R224, R224, 0x50, RZ ;  /* 0x00000050e0e07824 */ /* 0x000fe200078e02ff */
[-C--:B------:R-:W-:Y:S01]  /*25f0*/  LEA.HI.X.SX32 R89, R145, R0.reuse, 0x1, P1 ;  /* 0x0000000091597211 */ /* 0x080fe200008f0eff */
[----:B------:R-:W4:Y:S01]  /*2600*/  LDG.E.U16 R137, desc[UR8][R82.64] ;  /* 0x0000000852897981 */ /* 0x000f22000c1e1500 */
[-C--:B------:R-:W-:Y:S01]  /*2610*/  LEA.HI.X.SX32 R91, R151, R0.reuse, 0x1, P0 ;  /* 0x00000000975b7211 */ /* 0x080fe200000f0eff */
[----:B------:R-:W-:Y:S01]  /*2620*/  IMAD R220, R220, 0x60, RZ ;  /* 0x00000060dcdc7824 */ /* 0x000fe200078e02ff */
[-C--:B------:R-:W-:Y:S01]  /*2630*/  LEA R92, P0, R155, R9.reuse, 0x1 ;  /* 0x000000099b5c7211 */ /* 0x080fe200078008ff */
[----:B------:R0:W4:Y:S01]  /*2640*/  LDG.E.U16 R136, desc[UR8][R88.64] ;  /* 0x0000000858887981 */ /* 0x000122000c1e1500 */
[----:B-1----:R-:W-:Y:S01]  /*2650*/  LEA R84, P1, R143, R9, 0x1 ;  /* 0x000000098f547211 */ /* 0x002fe200078208ff */
[----:B------:R-:W-:Y:S01]  /*2660*/  IMAD R234, R234, 0x18, RZ ;  /* 0x00000018eaea7824 */ /* 0x000fe200078e02ff */
[-C--:B------:R-:W-:Y:S01]  /*2670*/  LEA.HI.X.SX32 R93, R155, R0.reuse, 0x1, P0 ;  /* 0x000000009b5d7211 */ /* 0x080fe200000f0eff */
[----:B------:R1:W4:Y:S01]  /*2680*/  LDG.E.U16 R131, desc[UR8][R86.64] ;  /* 0x0000000856837981 */ /* 0x000322000c1e1500 */
[----:B------:R-:W-:Y:S01]  /*2690*/  LEA.HI.X.SX32 R85, R143, R0, 0x1, P1 ;  /* 0x000000008f557211 */ /* 0x000fe200008f0eff */
[----:B------:R-:W-:Y:S01]  /*26a0*/  IMAD R186, R186, 0x28, RZ ;  /* 0x00000028baba7824 */ /* 0x000fe200078e02ff */
[----:B------:R-:W-:-:S04]  /*26b0*/  @!UP0 UIADD3 UR14, UPT, UPT, -UR12, 0x100000, URZ ;  /* 0x001000000c0e8890 */ /* 0x000fc8000fffe1ff */
[----:B------:R-:W-:Y:S02]  /*26c0*/  @!UP0 USHF.L.U32 UR15, UR14, 0xb, URZ ;  /* 0x0000000b0e0f8899 */ /* 0x000fe400080006ff */
[----:B------:R-:W-:Y:S01]  /*26d0*/  @!UP0 USHF.L.U32 UR14, UR14, 0x1, URZ ;  /* 0x000000010e0e8899 */ /* 0x000fe200080006ff */
[----:B------:R-:W4:Y:S01]  /*26e0*/  LDG.E.U16 R120, desc[UR8][R90.64] ;  /* 0x000000085a787981 */ /* 0x000f22000c1e1500 */
[----:B------:R-:W-:Y:S01]  /*26f0*/  IMAD R217, R217, 0x70, RZ ;  /* 0x00000070d9d97824 */ /* 0x000fe200078e02ff */
[-C--:B0-----:R-:W-:Y:S01]  /*2700*/  LEA R88, P0, R133, R9.reuse, 0x1 ;  /* 0x0000000985587211 */ /* 0x081fe200078008ff */
[----:B------:R-:W-:Y:S01]  /*2710*/  IMAD R232, R232, 0x90, RZ ;  /* 0x00000090e8e87824 */ /* 0x000fe200078e02ff */
[-C--:B------:R-:W-:Y:S01]  /*2720*/  LEA R94, P1, R157, R9.reuse, 0x1 ;  /* 0x000000099d5e7211 */ /* 0x080fe200078208ff */
[----:B------:R0:W4:Y:S01]  /*2730*/  LDG.E.U16 R140, desc[UR8][R84.64] ;  /* 0x00000008548c7981 */ /* 0x000122000c1e1500 */
[-C--:B------:R-:W-:Y:S01]  /*2740*/  LEA.HI.X.SX32 R89, R133, R0.reuse, 0x1, P0 ;  /* 0x0000000085597211 */ /* 0x080fe200000f0eff */
[----:B------:R-:W-:Y:S01]  /*2750*/  IMAD R229, R229, 0xa0, RZ ;  /* 0x000000a0e5e57824 */ /* 0x000fe200078e02ff */
[-C--:B------:R-:W-:Y:S01]  /*2760*/  LEA R82, P0, R147, R9.reuse, 0x1 ;  /* 0x0000000993527211 */ /* 0x080fe200078008ff */
[C---:B------:R-:W-:Y:S01]  /*2770*/  IMAD R143, R20.reuse, 0x2, R143 ;  /* 0x00000002148f7824 */ /* 0x040fe200078e028f */
[-C--:B------:R-:W-:Y:S01]  /*2780*/  LEA.HI.X.SX32 R95, R157, R0.reuse, 0x1, P1 ;  /* 0x000000009d5f7211 */ /* 0x080fe200008f0eff */
[----:B------:R0:W4:Y:S01]  /*2790*/  LDG.E.U16 R124, desc[UR8][R92.64] ;  /* 0x000000085c7c7981 */ /* 0x000122000c1e1500 */
[-C--:B-1----:R-:W-:Y:S01]  /*27a0*/  LEA R86, P1, R139, R9.reuse, 0x1 ;  /* 0x000000098b567211 */ /* 0x082fe200078208ff */
[----:B------:R-:W-:Y:S01]  /*27b0*/  IMAD R181, R181, 0x38, RZ ;  /* 0x00000038b5b57824 */ /* 0x000fe200078e02ff */
[-C--:B------:R-:W-:Y:S01]  /*27c0*/  LEA.HI.X.SX32 R83, R147, R0.reuse, 0x1, P0 ;  /* 0x0000000093537211 */ /* 0x080fe200000f0eff */
[----:B------:R-:W-:Y:S01]  /*27d0*/  IMAD R20, R20, 0x2, R143 ;  /* 0x0000000214147824 */ /* 0x000fe200078e028f */
[-C--:B0-----:R-:W-:Y:S01]  /*27e0*/  LEA R84, P0, R163, R9.reuse, 0x1 ;  /* 0x00000009a3547211 */ /* 0x081fe200078008ff */
[----:B------:R0:W4:Y:S01]  /*27f0*/  LDG.E.U16 R130, desc[UR8][R88.64] ;  /* 0x0000000858827981 */ /* 0x000122000c1e1500 */
[-C--:B------:R-:W-:Y:S01]  /*2800*/  LEA.HI.X.SX32 R87, R139, R0.reuse, 0x1, P1 ;  /* 0x000000008b577211 */ /* 0x080fe200008f0eff */
[----:B------:R-:W-:Y:S01]  /*2810*/  IMAD R189, R189, 0x48, RZ ;  /* 0x00000048bdbd7824 */ /* 0x000fe200078e02ff */
[-C--:B------:R-:W-:Y:S01]  /*2820*/  LEA.HI.X.SX32 R85, R163, R0.reuse, 0x1, P0 ;  /* 0x00000000a3557211 */ /* 0x080fe200000f0eff */
[----:B------:R-:W4:Y:S01]  /*2830*/  LDG.E.U16 R128, desc[UR8][R94.64] ;  /* 0x000000085e807981 */ /* 0x000f22000c1e1500 */
[-C--:B------:R-:W-:Y:S01]  /*2840*/  LEA R90, P1, R143, R9.reuse, 0x1 ;  /* 0x000000098f5a7211 */ /* 0x080fe200078208ff */
[----:B------:R-:W-:Y:S01]  /*2850*/  IMAD R228, R228, 0xb0, RZ ;  /* 0x000000b0e4e47824 */ /* 0x000fe200078e02ff */
[-C--:B------:R-:W-:Y:S01]  /*2860*/  LEA R92, P0, R99, R9.reuse, 0x1 ;  /* 0x00000009635c7211 */ /* 0x080fe200078008ff */
[----:B------:R1:W4:Y:S01]  /*2870*/  LDG.E.U16 R132, desc[UR8][R86.64] ;  /* 0x0000000856847981 */ /* 0x000322000c1e1500 */
[-C--:B------:R-:W-:Y:S01]  /*2880*/  LEA.HI.X.SX32 R91, R143, R0.reuse, 0x1, P1 ;  /* 0x000000008f5b7211 */ /* 0x080fe200008f0eff */
[----:B------:R-:W-:Y:S01]  /*2890*/  IMAD R226, R226, 0xc0, RZ ;  /* 0x000000c0e2e27824 */ /* 0x000fe200078e02ff */
[----:B------:R-:W-:Y:S01]  /*28a0*/  LEA.HI.X.SX32 R93, R99, R0, 0x1, P0 ;  /* 0x00000000635d7211 */ /* 0x000fe200000f0eff */
[----:B------:R1:W4:Y:S01]  /*28b0*/  LDG.E.U16 R139, desc[UR8][R84.64] ;  /* 0x00000008548b7981 */ /* 0x000322000c1e1500 */
[-C--:B0-----:R-:W-:Y:S01]  /*28c0*/  LEA R88, P1, R20, R9.reuse, 0x1 ;  /* 0x0000000914587211 */ /* 0x081fe200078208ff */
[----:B------:R-:W-:Y:S01]  /*28d0*/  IMAD R223, R223, 0xd0, RZ ;  /* 0x000000d0dfdf7824 */ /* 0x000fe200078e02ff */
[----:B------:R-:W0:Y:S01]  /*28e0*/  LDC R163, c[0x0][0x3c4] ;  /* 0x0000f100ffa37b82 */ /* 0x000e220000000800 */
[----:B------:R1:W4:Y:S02]  /*28f0*/  LDG.E.U16 R133, desc[UR8][R82.64] ;  /* 0x0000000852857981 */ /* 0x000324000c1e1500 */
[----:B-1----:R-:W-:-:S02]  /*2900*/  LEA R86, P0, R101, R9, 0x1 ;  /* 0x0000000965567211 */ /* 0x002fc400078008ff */
[-C--:B------:R-:W-:Y:S01]  /*2910*/  LEA.HI.X.SX32 R89, R20, R0.reuse, 0x1, P1 ;  /* 0x0000000014597211 */ /* 0x080fe200008f0eff */
[----:B------:R1:W4:Y:S01]  /*2920*/  LDG.E.U16 R142, desc[UR8][R90.64] ;  /* 0x000000085a8e7981 */ /* 0x000322000c1e1500 */
[-C--:B------:R-:W-:Y:S01]  /*2930*/  LEA R94, P1, R109, R9.reuse, 0x1 ;  /* 0x000000096d5e7211 */ /* 0x080fe200078208ff */
[----:B------:R-:W-:Y:S01]  /*2940*/  IMAD R176, R176, 0x58, RZ ;  /* 0x00000058b0b07824 */ /* 0x000fe200078e02ff */
        /* <DEDUP_REMOVED lines=9> */
[----:B------:R-:W4:Y:S01]  /*29e0*/  LDG.E.U16 R101, desc[UR8][R86.64] ;  /* 0x0000000856657981 */ /* 0x000f22000c1e1500 */
[-C--:B-1----:R-:W-:Y:S01]  /*29f0*/  LEA R90, P0, R119, R9.reuse, 0x1 ;  /* 0x00000009775a7211 */ /* 0x082fe200078008ff */
        /* <DEDUP_REMOVED lines=11> */
[----:B------:R-:W-:Y:S01]  /*2ab0*/  LEA.HI.X.SX32 R89, R141, R0, 0x1, P0 ;  /* 0x000000008d597211 */ /* 0x000fe200000f0eff */
[----:B------:R-:W3:Y:S01]  /*2ac0*/  LDC.64 R134, c[0x0][0x388] ;  /* 0x0000e200ff867b82 */ /* 0x000ee20000000a00 */
[-C--:B-1----:R-:W-:Y:S01]  /*2ad0*/  LEA R84, P1, R165, R9.reuse, 0x1 ;  /* 0x00000009a5547211 */ /* 0x082fe200078208ff */
[----:B------:R-:W4:Y:S01]  /*2ae0*/  LDG.E.U16 R90, desc[UR8][R90.64] ;  /* 0x000000085a5a7981 */ /* 0x000f22000c1e1500 */
[----:B------:R-:W-:-:S02]  /*2af0*/  LEA R86, P0, R159, R9, 0x1 ;  /* 0x000000099f567211 */ /* 0x000fc400078008ff */
[-C--:B------:R-:W-:Y:S01]  /*2b00*/  LEA.HI.X.SX32 R85, R165, R0.reuse, 0x1, P1 ;  /* 0x00000000a5557211 */ /* 0x080fe200008f0eff */
[----:B------:R1:W4:Y:S01]  /*2b10*/  LDG.E.U16 R92, desc[UR8][R92.64] ;  /* 0x000000085c5c7981 */ /* 0x000322000c1e1500 */
[----:B------:R-:W-:Y:S01]  /*2b20*/  LEA.HI.X.SX32 R87, R159, R0, 0x1, P0 ;  /* 0x000000009f577211 */ /* 0x000fe200000f0eff */
[----:B------:R-:W3:Y:S02]  /*2b30*/  LDC R95, c[0x0][0x3c8] ;  /* 0x0000f200ff5f7b82 */ /* 0x000ee40000000800 */
[----:B------:R-:W4:Y:S04]  /*2b40*/  LDG.E.U16 R88, desc[UR8][R88.64] ;  /* 0x0000000858587981 */ /* 0x000f28000c1e1500 */
[----:B------:R0:W4:Y:S01]  /*2b50*/  LDG.E.U16 R86, desc[UR8][R86.64] ;  /* 0x0000000856567981 */ /* 0x000122000c1e1500 */
[----:B------:R-:W-:Y:S01]  /*2b60*/  SHF.R.S32.HI R20, RZ, 0x7, R146 ;  /* 0x00000007ff147819 */ /* 0x000fe20000011492 */
[----:B------:R-:W3:Y:S02]  /*2b70*/  LDC R9, c[0x0][0x3c0] ;  /* 0x0000f000ff097b82 */ /* 0x000ee40000000800 */
[----:B------:R1:W4:Y:S01]  /*2b80*/  LDG.E.U16 R85, desc[UR8][R84.64] ;  /* 0x0000000854557981 */ /* 0x000322000c1e1500 */
[----:B------:R-:W-:-:S04]  /*2b90*/  SGXT R20, R20, 0x1 ;  /* 0x000000011414781a */ /* 0x000fc80000000200 */
[----:B------:R-:W-:Y:S01]  /*2ba0*/  LOP3.LUT R20, R20, 0x90, RZ, 0xc0, !PT ;  /* 0x0000009014147812 */ /* 0x000fe200078ec0ff */
[----:B------:R-:W-:Y:S01]  /*2bb0*/  IMAD R213, R213, 0x9, RZ ;  /* 0x00000009d5d57824 */ /* 0x000fe200078e02ff */
[----:B------:R-:W-:Y:S01]  /*2bc0*/  PRMT R117, RZ, 0x7610, R117 ;  /* 0x00007610ff757816 */ /* 0x000fe20000000075 */
[----:B------:R-:W-:Y:S01]  /*2bd0*/  IMAD R209, R209, 0x19, RZ ;  /* 0x00000019d1d17824 */ /* 0x000fe200078e02ff */
[----:B0-----:R-:W-:Y:S01]  /*2be0*/  LOP3.LUT R83, R20, 0x7e, R179, 0x78, !PT ;  /* 0x0000007e14537812 */ /* 0x001fe200078e78b3 */
[----:B------:R-:W-:Y:S01]  /*2bf0*/  IMAD R156, R156, 0x62, RZ ;  /* 0x000000629c9c7824 */ /* 0x000fe200078e02ff */
[----:B-1----:R-:W-:Y:S01]  /*2c00*/  PRMT R93, RZ, 0x7610, R93 ;  /* 0x00007610ff5d7816 */ /* 0x002fe2000000005d */
[----:B------:R-:W-:Y:S01]  /*2c10*/  IMAD R202, R202, 0x31, RZ ;  /* 0x00000031caca7824 */ /* 0x000fe200078e02ff */
[----:B------:R-:W-:Y:S01]  /*2c20*/  LOP3.LUT R138, R83, 0x8000, R138, 0xf8, !PT ;  /* 0x00008000538a7812 */ /* 0x000fe200078ef88a */
[----:B------:R-:W-:Y:S01]  /*2c30*/  IMAD R211, R211, 0x11, RZ ;  /* 0x00000011d3d37824 */ /* 0x000fe200078e02ff */
[----:B------:R-:W-:Y:S01]  /*2c40*/  PRMT R91, RZ, 0x7610, R91 ;  /* 0x00007610ff5b7816 */ /* 0x000fe2000000005b */
[----:B------:R-:W-:Y:S01]  /*2c50*/  IMAD R203, R203, 0xa2, RZ ;  /* 0x000000a2cbcb7824 */ /* 0x000fe200078e02ff */
[----:B------:R-:W-:Y:S01]  /*2c60*/  LOP3.LUT R145, R138, 0x20, RZ, 0x3c, !PT ;  /* 0x000000208a917812 */ /* 0x000fe200078e3cff */
[----:B--2---:R0:W-:Y:S01]  /*2c70*/  STS.U16 [R138+UR4], R5 ;  /* 0x000000058a007988 */ /* 0x0041e20008000404 */
[----:B------:R-:W-:Y:S01]  /*2c80*/  PRMT R119, RZ, 0x7610, R119 ;  /* 0x00007610ff777816 */ /* 0x000fe20000000077 */
[----:B------:R-:W-:Y:S01]  /*2c90*/  IMAD R196, R196, 0x51, RZ ;  /* 0x00000051c4c47824 */ /* 0x000fe200078e02ff */
[----:B------:R-:W1:Y:S01]  /*2ca0*/  LDC R159, c[0x0][0x3c4] ;  /* 0x0000f100ff9f7b82 */ /* 0x000e620000000800 */
[----:B------:R-:W-:Y:S04]  /*2cb0*/  STS.U16 [R138+UR4+0x400], R7 ;  /* 0x000400078a007988 */ /* 0x000fe80008000404 */
[----:B------:R-:W-:Y:S01]  /*2cc0*/  STS.U16 [R138+UR4+0x800], R13 ;  /* 0x0008000d8a007988 */ /* 0x000fe20008000404 */
[----:B------:R-:W-:-:S02]  /*2cd0*/  IMAD R205, R205, 0x29, RZ ;  /* 0x00000029cdcd7824 */ /* 0x000fc400078e02ff */
[----:B------:R-:W-:Y:S01]  /*2ce0*/  IMAD R197, R197, 0xd2, RZ ;  /* 0x000000d2c5c57824 */ /* 0x000fe200078e02ff */
[----:B------:R-:W-:Y:S01]  /*2cf0*/  STS.U16 [R138+UR4+0xc00], R17 ;  /* 0x000c00118a007988 */ /* 0x000fe20008000404 */
[----:B------:R-:W-:Y:S01]  /*2d00*/  IMAD R204, R204, 0x92, RZ ;  /* 0x00000092cccc7824 */ /* 0x000fe200078e02ff */
[----:B------:R-:W2:Y:S02]  /*2d10*/  LDC R153, c[0x0][0x3c4] ;  /* 0x0000f100ff997b82 */ /* 0x000ea40000000800 */
[----:B------:R-:W-:Y:S04]  /*2d20*/  STS.U16 [R138+UR4+0x1000], R21 ;  /* 0x001000158a007988 */ /* 0x000fe80008000404 */
[----:B------:R-:W-:Y:S01]  /*2d30*/  STS.U16 [R138+UR4+0x1400], R25 ;  /* 0x001400198a007988 */ /* 0x000fe20008000404 */
[----:B------:R-:W-:Y:S01]  /*2d40*/  IMAD R191, R191, 0x69, RZ ;  /* 0x00000069bfbf7824 */ /* 0x000fe200078e02ff */
[----:B------:R-:W0:Y:S02]  /*2d50*/  LDC R157, c[0x0][0x3c4] ;  /* 0x0000f100ff9d7b82 */ /* 0x000e240000000800 */
        /* <DEDUP_REMOVED lines=24> */
[----:B---3--:R-:W-:Y:S04]  /*2ee0*/  STS.U16 [R138+UR4+0x4800], R77 ;  /* 0x0048004d8a007988 */ /* 0x008fe80008000404 */
[----:B------:R-:W-:Y:S01]  /*2ef0*/  STS.U16 [R138+UR4+0x4c00], R81 ;  /* 0x004c00518a007988 */ /* 0x000fe20008000404 */
[----:B------:R-:W-:Y:S01]  /*2f00*/  IMAD R182, R182, 0xc, RZ ;  /* 0x0000000cb6b67824 */ /* 0x000fe200078e02ff */
[----:B------:R-:W3:Y:S02]  /*2f10*/  LDC R248, c[0x0][0x3c4] ;  /* 0x0000f100fff87b82 */ /* 0x000ee40000000800 */
[----:B------:R-:W-:Y:S04]  /*2f20*/  STS.U16 [R138+UR4+0x5000], R103 ;  /* 0x005000678a007988 */ /* 0x000fe80008000404 */
[----:B------:R-:W-:Y:S01]  /*2f30*/  STS.U16 [R138+UR4+0x5400], R105 ;  /* 0x005400698a007988 */ /* 0x000fe20008000404 */
[----:B------:R-:W-:Y:S01]  /*2f40*/  IMAD R193, R193, 0xf2, RZ ;  /* 0x000000f2c1c17824 */ /* 0x000fe200078e02ff */
[----:B------:R-:W0:Y:S02]  /*2f50*/  LDC R161, c[0x0][0x3c4] ;  /* 0x0000f100ffa17b82 */ /* 0x000e240000000800 */
[----:B----4-:R-:W-:Y:S01]  /*2f60*/  STS.U16 [R138+UR4+0x5800], R111 ;  /* 0x0058006f8a007988 */ /* 0x010fe20008000404 */
[----:B------:R-:W-:-:S05]  /*2f70*/  IMAD R180, R180, 0x6, RZ ;  /* 0x00000006b4b47824 */ /* 0x000fca00078e02ff */
[----:B------:R-:W4:Y:S01]  /*2f80*/  LDC R240, c[0x0][0x3c4] ;  /* 0x0000f100fff07b82 */ /* 0x000f220000000800 */
[----:B------:R-:W-:Y:S02]  /*2f90*/  IMAD R200, R200, 0x39, RZ ;  /* 0x00000039c8c87824 */ /* 0x000fe400078e02ff */
[----:B------:R-:W-:Y:S02]  /*2fa0*/  IMAD R187, R187, 0x79, RZ ;  /* 0x00000079bbbb7824 */ /* 0x000fe400078e02ff */
[----:B------:R-:W-:Y:S02]  /*2fb0*/  IMAD R175, R175, 0x14, RZ ;  /* 0x00000014afaf7824 */ /* 0x000fe400078e02ff */
[----:B------:R-:W-:Y:S01]  /*2fc0*/  IMAD R201, R201, 0xb2, RZ ;  /* 0x000000b2c9c97824 */ /* 0x000fe200078e02ff */
[----:B------:R-:W0:Y:S01]  /*2fd0*/  LDC R206, c[0x0][0x3c4] ;  /* 0x0000f100ffce7b82 */ /* 0x000e220000000800 */
[----:B------:R-:W-:Y:S01]  /*2fe0*/  STS.U16 [R138+UR4+0x5c00], R115 ;  /* 0x005c00738a007988 */ /* 0x000fe20008000404 */
[----:B------:R-:W-:-:S02]  /*2ff0*/  IMAD R174, R174, 0xa, RZ ;  /* 0x0000000aaeae7824 */ /* 0x000fc400078e02ff */
[----:B------:R-:W-:Y:S02]  /*3000*/  IMAD R194, R194, 0x59, RZ ;  /* 0x00000059c2c27824 */ /* 0x000fe400078e02ff */
[----:B------:R-:W-:Y:S02]  /*3010*/  IMAD R195, R195, 0xe2, RZ ;  /* 0x000000e2c3c37824 */ /* 0x000fe400078e02ff */
[----:B------:R-:W0:Y:S01]  /*3020*/  LDC R208, c[0x0][0x3c4] ;  /* 0x0000f100ffd07b82 */ /* 0x000e220000000800 */
        /* <DEDUP_REMOVED lines=14> */
[----:B------:R-:W1:Y:S01]  /*3110*/  LDC R215, c[0x0][0x3c4] ;  /* 0x0000f100ffd77b82 */ /* 0x000e620000000800 */
[----:B------:R-:W-:Y:S04]  /*3120*/  STS.U16 [R138+UR4+0x7000], R167 ;  /* 0x007000a78a007988 */ /* 0x000fe80008000404 */
[----:B------:R-:W-:Y:S01]  /*3130*/  STS.U16 [R138+UR4+0x6400], R123 ;  /* 0x0064007b8a007988 */ /* 0x000fe20008000404 */
[----:B------:R-:W-:-:S02]  /*3140*/  IMAD R231, R231, 0x23, RZ ;  /* 0x00000023e7e77824 */ /* 0x000fc400078e02ff */
[----:B------:R-:W1:Y:S01]  /*3150*/  LDC R243, c[0x0][0x3c4] ;  /* 0x0000f100fff37b82 */ /* 0x000e620000000800 */
[----:B------:R-:W-:Y:S01]  /*3160*/  STS.U16 [R138+UR4+0x6800], R125 ;  /* 0x0068007d8a007988 */ /* 0x000fe20008000404 */
[----:B------:R-:W-:Y:S02]  /*3170*/  IMAD R218, R218, 0x17, RZ ;  /* 0x00000017dada7824 */ /* 0x000fe400078e02ff */
[----:B------:R-:W-:-:S04]  /*3180*/  IMAD R237, R237, 0x2d, RZ ;  /* 0x0000002deded7824 */ /* 0x000fc800078e02ff */
[----:B------:R-:W1:Y:S01]  /*3190*/  LDC R242, c[0x0][0x3c4] ;  /* 0x0000f100fff27b82 */ /* 0x000e620000000800 */
[----:B------:R-:W-:Y:S04]  /*31a0*/  STS.U16 [R138+UR4+0x6c00], R127 ;  /* 0x006c007f8a007988 */ /* 0x000fe80008000404 */
[----:B------:R-:W-:Y:S01]  /*31b0*/  STS.U16 [R138+UR4+0x7400], R169 ;  /* 0x007400a98a007988 */ /* 0x000fe20008000404 */
[----:B------:R-:W-:Y:S02]  /*31c0*/  IMAD R160, R160, 0x66, RZ ;  /* 0x00000066a0a07824 */ /* 0x000fe400078e02ff */
[----:B------:R-:W1:Y:S01]  /*31d0*/  LDC R225, c[0x0][0x3c4] ;  /* 0x0000f100ffe17b82 */ /* 0x000e620000000800 */
[----:B------:R-:W-:Y:S07]  /*31e0*/  STS.U16 [R138+UR4+0x7800], R171 ;  /* 0x007800ab8a007988 */ /* 0x000fee0008000404 */
[----:B------:R-:W1:Y:S01]  /*31f0*/  LDC R250, c[0x0][0x3c4] ;  /* 0x0000f100fffa7b82 */ /* 0x000e620000000800 */
[----:B------:R-:W-:Y:S04]  /*3200*/  STS.U16 [R138+UR4+0x7c00], R149 ;  /* 0x007c00958a007988 */ /* 0x000fe80008000404 */
[----:B------:R2:W-:Y:S01]  /*3210*/  STS.U16 [R145+UR4+0x100], R2 ;  /* 0x0001000291007988 */ /* 0x0005e20008000404 */
[----:B------:R-:W-:-:S02]  /*3220*/  LOP3.LUT R0, R146, 0xff, RZ, 0xc0, !PT ;  /* 0x000000ff92007812 */ /* 0x000fc400078ec0ff */
[----:B------:R-:W-:Y:S01]  /*3230*/  LOP3.LUT R141, R138, 0x40, RZ, 0x3c, !PT ;  /* 0x000000408a8d7812 */ /* 0x000fe200078e3cff */
[----:B------:R-:W-:Y:S01]  /*3240*/  STS.U16 [R145+UR4+0x500], R8 ;  /* 0x0005000891007988 */ /* 0x000fe20008000404 */
[----:B------:R-:W-:Y:S01]  /*3250*/  IMAD R9, R150, R9, RZ ;  /* 0x0000000996097224 */ /* 0x000fe200078e02ff */
[----:B------:R-:W-:Y:S01]  /*3260*/  LOP3.LUT R87, R148, 0x4, RZ, 0xc0, !PT ;  /* 0x0000000494577812 */ /* 0x000fe200078ec0ff */
[----:B------:R-:W-:Y:S01]  /*3270*/  IMAD R20, R0, R95, RZ ;  /* 0x0000005f00147224 */ /* 0x000fe200078e02ff */
[----:B------:R3:W-:Y:S01]  /*3280*/  STS.U16 [R145+UR4+0x900], R12 ;  /* 0x0009000c91007988 */ /* 0x0007e20008000404 */
[----:B0-----:R-:W-:Y:S01]  /*3290*/  LOP3.LUT R5, R138, 0x60, RZ, 0x3c, !PT ;  /* 0x000000608a057812 */ /* 0x001fe200078e3cff */
[----:B--2---:R-:W-:Y:S01]  /*32a0*/  IMAD.U32 R2, RZ, RZ, UR4 ;  /* 0x00000004ff027e24 */ /* 0x004fe2000f8e00ff */
[----:B------:R-:W0:Y:S01]  /*32b0*/  LDC R13, c[0x0][0x3c4] ;  /* 0x0000f100ff0d7b82 */ /* 0x000e220000000800 */
[----:B------:R-:W-:Y:S04]  /*32c0*/  STS.U16 [R145+UR4+0xd00], R16 ;  /* 0x000d001091007988 */ /* 0x000fe80008000404 */
[----:B------:R2:W-:Y:S01]  /*32d0*/  STS.U16 [R145+UR4+0x1100], R22 ;  /* 0x0011001691007988 */ /* 0x0005e20008000404 */
[----:B------:R-:W-:-:S02]  /*32e0*/  IMAD.SHL.U32 R0, R148, 0x200000, RZ ;  /* 0x0020000094007824 */ /* 0x000fc400078e00ff */
[C---:B------:R-:W-:Y:S01]  /*32f0*/  IMAD.SHL.U32 R82, R20.reuse, 0x2, RZ ;  /* 0x0000000214527824 */ /* 0x040fe200078e00ff */
[----:B------:R-:W-:Y:S01]  /*3300*/  STS.U16 [R145+UR4+0x1500], R26 ;  /* 0x0015001a91007988 */ /* 0x000fe20008000404 */
[----:B------:R-:W-:Y:S01]  /*3310*/  IMAD.HI R84, R20, 0x2, RZ ;  /* 0x0000000214547827 */ /* 0x000fe200078e02ff */
[----:B------:R-:W0:Y:S02]  /*3320*/  LDC R21, c[0x0][0x3c4] ;  /* 0x0000f100ff157b82 */ /* 0x000e240000000800 */
[----:B------:R-:W-:Y:S04]  /*3330*/  STS.U16 [R145+UR4+0x1900], R29 ;  /* 0x0019001d91007988 */ /* 0x000fe80008000404 */
[----:B------:R-:W-:Y:S01]  /*3340*/  STS.U16 [R145+UR4+0x1d00], R34 ;  /* 0x001d002291007988 */ /* 0x000fe20008000404 */
[----:B------:R-:W-:Y:S01]  /*3350*/  IMAD.SHL.U32 R83, R9, 0x2, RZ ;  /* 0x0000000209537824 */ /* 0x000fe200078e00ff */
[----:B------:R-:W-:Y:S01]  /*3360*/  R2UR UR10, R87 ;  /* 0x00000000570a72ca */ /* 0x000fe200000e0000 */
[----:B---3--:R-:W3:Y:S01]  /*3370*/  LDC R12, c[0x0][0x3c4] ;  /* 0x0000f100ff0c7b82 */ /* 0x008ee20000000800 */
[----:B------:R-:W-:Y:S04]  /*3380*/  STS.U16 [R145+UR4+0x2100], R38 ;  /* 0x0021002691007988 */ /* 0x000fe80008000404 */
[----:B------:R-:W-:Y:S03]  /*3390*/  STS.U16 [R145+UR4+0x2500], R41 ;  /* 0x0025002991007988 */ /* 0x000fe60008000404 */
[----:B--2---:R-:W2:Y:S01]  /*33a0*/  LDC R22, c[0x0][0x3c4] ;  /* 0x0000f100ff167b82 */ /* 0x004ea20000000800 */
[----:B------:R-:W-:Y:S04]  /*33b0*/  STS.U16 [R145+UR4+0x2900], R46 ;  /* 0x0029002e91007988 */ /* 0x000fe80008000404 */
[----:B------:R-:W-:Y:S03]  /*33c0*/  STS.U16 [R145+UR4+0x2d00], R50 ;  /* 0x002d003291007988 */ /* 0x000fe60008000404 */
[----:B------:R-:W0:Y:S01]  /*33d0*/  LDC R16, c[0x0][0x3c4] ;  /* 0x0000f100ff107b82 */ /* 0x000e220000000800 */
[----:B------:R-:W-:Y:S04]  /*33e0*/  STS.U16 [R145+UR4+0x3100], R54 ;  /* 0x0031003691007988 */ /* 0x000fe80008000404 */
[----:B------:R-:W-:Y:S01]  /*33f0*/  STS.U16 [R145+UR4+0x3500], R58 ;  /* 0x0035003a91007988 */ /* 0x000fe20008000404 */
[----:B------:R-:W-:-:S02]  /*3400*/  PRMT R111, RZ, 0x7610, R111 ;  /* 0x00007610ff6f7816 */ /* 0x000fc4000000006f */
[----:B------:R-:W-:Y:S01]  /*3410*/  PRMT R69, RZ, 0x7610, R69 ;  /* 0x00007610ff457816 */ /* 0x000fe20000000045 */
[----:B------:R-:W-:Y:S01]  /*3420*/  STS.U16 [R145+UR4+0x3900], R61 ;  /* 0x0039003d91007988 */ /* 0x000fe20008000404 */
[----:B------:R-:W-:Y:S01]  /*3430*/  PRMT R103, RZ, 0x7610, R103 ;  /* 0x00007610ff677816 */ /* 0x000fe20000000067 */
[----:B------:R-:W0:Y:S02]  /*3440*/  LDC R148, c[0x0][0x3c4] ;  /* 0x0000f100ff947b82 */ /* 0x000e240000000800 */
[----:B------:R-:W-:Y:S04]  /*3450*/  STS.U16 [R145+UR4+0x3d00], R66 ;  /* 0x003d004291007988 */ /* 0x000fe80008000404 */
        /* <DEDUP_REMOVED lines=14> */
[----:B-1----:R-:W-:Y:S01]  /*3540*/  IMAD R159, R159, 0x34, RZ ;  /* 0x000000349f9f7824 */ /* 0x002fe200078e02ff */
[----:B------:R-:W-:Y:S01]  /*3550*/  PRMT R73, RZ, 0x7610, R73 ;  /* 0x00007610ff497816 */ /* 0x000fe20000000049 */
[----:B------:R-:W-:Y:S01]  /*3560*/  STS.U16 [R145+UR4+0x5d00], R112 ;  /* 0x005d007091007988 */ /* 0x000fe20008000404 */
[----:B------:R-:W-:Y:S01]  /*3570*/  PRMT R45, RZ, 0x7610, R45 ;  /* 0x00007610ff2d7816 */ /* 0x000fe2000000002d */
[----:B------:R-:W-:Y:S01]  /*3580*/  IMAD R153, R153, 0x3c, RZ ;  /* 0x0000003c99997824 */ /* 0x000fe200078e02ff */
[----:B------:R-:W-:Y:S01]  /*3590*/  PRMT R65, RZ, 0x7610, R65 ;  /* 0x00007610ff417816 */ /* 0x000fe20000000041 */
[----:B------:R-:W-:Y:S01]  /*35a0*/  STS.U16 [R145+UR4+0x6100], R118 ;  /* 0x0061007691007988 */ /* 0x000fe20008000404 */
[----:B------:R-:W-:Y:S01]  /*35b0*/  PRMT R37, RZ, 0x7610, R37 ;  /* 0x00007610ff257816 */ /* 0x000fe20000000025 */
[----:B------:R-:W1:Y:S02]  /*35c0*/  LDC R171, c[0x0][0x3c4] ;  /* 0x0000f100ffab7b82 */ /* 0x000e640000000800 */
[----:B------:R-:W-:Y:S04]  /*35d0*/  STS.U16 [R145+UR4+0x6500], R122 ;  /* 0x0065007a91007988 */ /* 0x000fe80008000404 */
[----:B------:R-:W-:Y:S01]  /*35e0*/  STS.U16 [R145+UR4+0x6900], R126 ;  /* 0x0069007e91007988 */ /* 0x000fe20008000404 */
[----:B------:R-:W-:Y:S01]  /*35f0*/  PRMT R25, RZ, 0x7610, R25 ;  /* 0x00007610ff197816 */ /* 0x000fe20000000019 */
[----:B------:R-:W0:Y:S02]  /*3600*/  LDC R233, c[0x0][0x3c4] ;  /* 0x0000f100ffe97b82 */ /* 0x000e240000000800 */
[----:B------:R-:W-:Y:S04]  /*3610*/  STS.U16 [R145+UR4+0x6d00], R129 ;  /* 0x006d008191007988 */ /* 0x000fe80008000404 */
[----:B------:R-:W-:Y:S01]  /*3620*/  STS.U16 [R145+UR4+0x7100], R131 ;  /* 0x0071008391007988 */ /* 0x000fe20008000404 */
[----:B------:R-:W-:Y:S01]  /*3630*/  LOP3.LUT R0, R0, 0x600000, RZ, 0xc0, !PT ;  /* 0x0060000000007812 */ /* 0x000fe200078ec0ff */
[----:B------:R-:W0:Y:S02]  /*3640*/  LDC R236, c[0x0][0x3c4] ;  /* 0x0000f100ffec7b82 */ /* 0x000e240000000800 */
[----:B------:R2:W-:Y:S04]  /*3650*/  STS.U16 [R145+UR4+0x7500], R136 ;  /* 0x0075008891007988 */ /* 0x0005e80008000404 */
[----:B------:R-:W-:Y:S01]  /*3660*/  STS.U16 [R145+UR4+0x7900], R137 ;  /* 0x0079008991007988 */ /* 0x000fe20008000404 */
[----:B------:R-:W-:Y:S01]  /*3670*/  PRMT R105, RZ, 0x7610, R105 ;  /* 0x00007610ff697816 */ /* 0x000fe20000000069 */
[----:B------:R-:W0:Y:S02]  /*3680*/  LDC R158, c[0x0][0x3c4] ;  /* 0x0000f100ff9e7b82 */ /* 0x000e240000000800 */
[----:B------:R-:W-:Y:S04]  /*3690*/  STS.U16 [R145+UR4+0x7d00], R140 ;  /* 0x007d008c91007988 */ /* 0x000fe80008000404 */
[----:B------:R3:W-:Y:S01]  /*36a0*/  STS.U16 [R141+UR4+0x200], R4 ;  /* 0x000200048d007988 */ /* 0x0007e20008000404 */
[----:B------:R-:W-:Y:S01]  /*36b0*/  IMAD.HI R20, R9, 0x2, RZ ;  /* 0x0000000209147827 */ /* 0x000fe200078e02ff */
[----:B------:R-:W-:Y:S01]  /*36c0*/  PRMT R77, RZ, 0x7610, R77 ;  /* 0x00007610ff4d7816 */ /* 0x000fe2000000004d */
[----:B--2---:R-:W2:Y:S01]  /*36d0*/  LDC R136, c[0x0][0x3c4] ;  /* 0x0000f100ff887b82 */ /* 0x004ea20000000800 */
[----:B------:R-:W-:Y:S01]  /*36e0*/  STS.U16 [R141+UR4+0x600], R10 ;  /* 0x0006000a8d007988 */ /* 0x000fe20008000404 */
[----:B------:R-:W-:-:S03]  /*36f0*/  VIADD R9, R0, UR5 ;  /* 0x0000000500097c36 */ /* 0x000fc60008000000 */
[----:B------:R1:W-:Y:S01]  /*3700*/  STS.U16 [R141+UR4+0xa00], R14 ;  /* 0x000a000e8d007988 */ /* 0x0003e20008000404 */
[----:B------:R-:W-:Y:S02]  /*3710*/  PRMT R63, RZ, 0x7610, R63 ;  /* 0x00007610ff3f7816 */ /* 0x000fe4000000003f */
[----:B------:R-:W-:Y:S01]  /*3720*/  PRMT R57, RZ, 0x7610, R57 ;  /* 0x00007610ff397816 */ /* 0x000fe20000000039 */
[----:B------:R-:W-:Y:S01]  /*3730*/  STS.U16 [R141+UR4+0xe00], R18 ;  /* 0x000e00128d007988 */ /* 0x000fe20008000404 */
[----:B------:R-:W-:Y:S01]  /*3740*/  PRMT R43, RZ, 0x7610, R43 ;  /* 0x00007610ff2b7816 */ /* 0x000fe2000000002b */
[----:B---3--:R-:W3:Y:S02]  /*3750*/  LDC R4, c[0x0][0x3c4] ;  /* 0x0000f100ff047b82 */ /* 0x008ee40000000800 */
[----:B------:R0:W-:Y:S04]  /*3760*/  STS.U16 [R141+UR4+0x1200], R23 ;  /* 0x001200178d007988 */ /* 0x0001e80008000404 */
[----:B------:R-:W-:Y:S01]  /*3770*/  STS.U16 [R141+UR4+0x1600], R27 ;  /* 0x0016001b8d007988 */ /* 0x000fe20008000404 */
[----:B------:R-:W-:Y:S01]  /*3780*/  R2UR UR7, R9 ;  /* 0x00000000090772ca */ /* 0x000fe200000e0000 */
[----:B-1----:R-:W1:Y:S02]  /*3790*/  LDC R14, c[0x0][0x3c4] ;  /* 0x0000f100ff0e7b82 */ /* 0x002e640000000800 */
[----:B------:R-:W-:Y:S04]  /*37a0*/  STS.U16 [R141+UR4+0x1a00], R30 ;  /* 0x001a001e8d007988 */ /* 0x000fe80008000404 */
[----:B------:R-:W-:Y:S01]  /*37b0*/  STS.U16 [R141+UR4+0x1e00], R35 ;  /* 0x001e00238d007988 */ /* 0x000fe20008000404 */
[----:B------:R-:W-:Y:S01]  /*37c0*/  PRMT R127, RZ, 0x7610, R127 ;  /* 0x00007610ff7f7816 */ /* 0x000fe2000000007f */
[----:B------:R-:W1:Y:S02]  /*37d0*/  LDC R9, c[0x0][0x3c4] ;  /* 0x0000f100ff097b82 */ /* 0x000e640000000800 */
[----:B------:R-:W-:Y:S04]  /*37e0*/  STS.U16 [R141+UR4+0x2200], R39 ;  /* 0x002200278d007988 */ /* 0x000fe80008000404 */
[----:B------:R-:W-:Y:S01]  /*37f0*/  STS.U16 [R141+UR4+0x2600], R42 ;  /* 0x0026002a8d007988 */ /* 0x000fe20008000404 */
[----:B------:R-:W-:Y:S01]  /*3800*/  PRMT R125, RZ, 0x7610, R125 ;  /* 0x00007610ff7d7816 */ /* 0x000fe2000000007d */
[----:B------:R-:W1:Y:S02]  /*3810*/  LDC R10, c[0x0][0x3c4] ;  /* 0x0000f100ff0a7b82 */ /* 0x000e640000000800 */
[----:B------:R-:W-:Y:S04]  /*3820*/  STS.U16 [R141+UR4+0x2a00], R47 ;  /* 0x002a002f8d007988 */ /* 0x000fe80008000404 */
[----:B------:R-:W-:Y:S01]  /*3830*/  STS.U16 [R141+UR4+0x2e00], R51 ;  /* 0x002e00338d007988 */ /* 0x000fe20008000404 */
[----:B------:R-:W-:Y:S01]  /*3840*/  PRMT R123, RZ, 0x7610, R123 ;  /* 0x00007610ff7b7816 */ /* 0x000fe2000000007b */
[----:B0-----:R-:W0:Y:S02]  /*3850*/  LDC R23, c[0x0][0x3c4] ;  /* 0x0000f100ff177b82 */ /* 0x001e240000000800 */
        /* <DEDUP_REMOVED lines=11> */
[----:B------:R-:W-:Y:S01]  /*3910*/  IMAD R157, R157, 0x1a, RZ ;  /* 0x0000001a9d9d7824 */ /* 0x000fe200078e02ff */
[----:B------:R-:W0:Y:S01]  /*3920*/  LDC R150, c[0x0][0x3c4] ;  /* 0x0000f100ff967b82 */ /* 0x000e220000000800 */
[----:B------:R-:W-:Y:S04]  /*3930*/  STS.U16 [R141+UR4+0x4a00], R79 ;  /* 0x004a004f8d007988 */ /* 0x000fe80008000404 */
[----:B------:R-:W-:Y:S01]  /*3940*/  STS.U16 [R141+UR4+0x4e00], R97 ;  /* 0x004e00618d007988 */ /* 0x000fe20008000404 */
[----:B------:R-:W-:Y:S01]  /*3950*/  ULEA UR7, UR10, UR7, 0x5 ;  /* 0x000000070a077291 */ /* 0x000fe2000f8e28ff */
[----:B------:R-:W-:Y:S01]  /*3960*/  IMAD R151, R151, 0x1e, RZ ;  /* 0x0000001e97977824 */ /* 0x000fe200078e02ff */
[----:B------:R-:W0:Y:S01]  /*3970*/  LDC R241, c[0x0][0x3c4] ;  /* 0x0000f100fff17b82 */ /* 0x000e220000000800 */
[----:B------:R-:W-:Y:S04]  /*3980*/  STS.U16 [R141+UR4+0x5200], R102 ;  /* 0x005200668d007988 */ /* 0x000fe80008000404 */
[----:B------:R-:W-:Y:S01]  /*3990*/  STS.U16 [R141+UR4+0x5600], R107 ;  /* 0x0056006b8d007988 */ /* 0x000fe20008000404 */
[----:B------:R-:W-:-:S02]  /*39a0*/  IMAD R239, R239, 0x33, RZ ;  /* 0x00000033efef7824 */ /* 0x000fc400078e02ff */
[----:B------:R-:W-:Y:S01]  /*39b0*/  IMAD R147, R147, 0x4e, RZ ;  /* 0x0000004e93937824 */ /* 0x000fe200078e02ff */
        /* <DEDUP_REMOVED lines=8> */
[----:B------:R-:W-:Y:S02]  /*3a40*/  STS.U16 [R141+UR4+0x6a00], R128 ;  /* 0x006a00808d007988 */ /* 0x000fe40008000404 */
        /* <DEDUP_REMOVED lines=9> */
[----:B------:R-:W1:Y:S02]  /*3ae0*/  LDC R173, c[0x0][0x3c4] ;  /* 0x0000f100ffad7b82 */ /* 0x000e640000000800 */
[----:B------:R-:W-:Y:S04]  /*3af0*/  STS.U16 [R5+UR4+0x700], R11 ;  /* 0x0007000b05007988 */ /* 0x000fe80008000404 */
[----:B------:R2:W-:Y:S02]  /*3b00*/  STS.U16 [R5+UR4+0xb00], R15 ;  /* 0x000b000f05007988 */ /* 0x0005e40008000404 */
[----:B------:R-:W1:Y:S02]  /*3b10*/  LDC R245, c[0x0][0x3c4] ;  /* 0x0000f100fff57b82 */ /* 0x000e640000000800 */
[----:B------:R0:W-:Y:S04]  /*3b20*/  STS.U16 [R5+UR4+0xf00], R19 ;  /* 0x000f001305007988 */ /* 0x0001e80008000404 */
[----:B------:R-:W-:Y:S02]  /*3b30*/  STS.U16 [R5+UR4+0x1300], R24 ;  /* 0x0013001805007988 */ /* 0x000fe40008000404 */
[----:B------:R-:W1:Y:S02]  /*3b40*/  LDC R244, c[0x0][0x3c4] ;  /* 0x0000f100fff47b82 */ /* 0x000e640000000800 */
[----:B------:R-:W-:Y:S04]  /*3b50*/  STS.U16 [R5+UR4+0x1700], R28 ;  /* 0x0017001c05007988 */ /* 0x000fe80008000404 */
[----:B------:R-:W-:Y:S04]  /*3b60*/  STS.U16 [R5+UR4+0x7f00], R143 ;  /* 0x007f008f05007988 */ /* 0x000fe80008000404 */
[----:B------:R0:W-:Y:S01]  /*3b70*/  STL [R1+0x71c], R2 ;  /* 0x00071c0201007387 */ /* 0x0001e20000100800 */
[----:B------:R-:W-:Y:S01]  /*3b80*/  IADD3 R134, P0, P1, R82, R134, R83 ;  /* 0x0000008652867210 */ /* 0x000fe2000791e053 */
[----:B---3--:R-:W-:Y:S01]  /*3b90*/  IMAD.SHL.U32 R7, R4, 0x2, RZ ;  /* 0x0000000204077824 */ /* 0x008fe200078e00ff */
[----:B--2---:R-:W2:Y:S01]  /*3ba0*/  LDC R15, c[0x0][0x3c4] ;  /* 0x0000f100ff0f7b82 */ /* 0x004ea20000000800 */
[----:B------:R-:W-:Y:S04]  /*3bb0*/  STS.U16 [R5+UR4+0x1b00], R32 ;  /* 0x001b002005007988 */ /* 0x000fe80008000404 */
[----:B------:R-:W-:Y:S01]  /*3bc0*/  STS.U16 [R5+UR4+0x1f00], R36 ;  /* 0x001f002405007988 */ /* 0x000fe20008000404 */
[----:B------:R-:W-:-:S02]  /*3bd0*/  PRMT R61, RZ, 0x7610, R61 ;  /* 0x00007610ff3d7816 */ /* 0x000fc4000000003d */
[----:B------:R-:W-:Y:S01]  /*3be0*/  PRMT R118, RZ, 0x7610, R118 ;  /* 0x00007610ff767816 */ /* 0x000fe20000000076 */
[----:B------:R-:W-:Y:S01]  /*3bf0*/  STS.U16 [R5+UR4+0x2300], R40 ;  /* 0x0023002805007988 */ /* 0x000fe20008000404 */
[----:B------:R-:W-:Y:S01]  /*3c00*/  PRMT R54, RZ, 0x7610, R54 ;  /* 0x00007610ff367816 */ /* 0x000fe20000000036 */
[----:B0-----:R-:W-:Y:S01]  /*3c10*/  IMAD R23, R23, 0x82, RZ ;  /* 0x0000008217177824 */ /* 0x001fe200078e02ff */
[----:B------:R-:W0:Y:S01]  /*3c20*/  LDC R19, c[0x0][0x3c4] ;  /* 0x0000f100ff137b82 */ /* 0x000e220000000800 */
[----:B------:R-:W-:Y:S04]  /*3c30*/  STS.U16 [R5+UR4+0x2700], R44 ;  /* 0x0027002c05007988 */ /* 0x000fe80008000404 */
[----:B------:R-:W-:Y:S01]  /*3c40*/  STS.U16 [R5+UR4+0x2b00], R48 ;  /* 0x002b003005007988 */ /* 0x000fe20008000404 */
[----:B------:R-:W-:-:S02]  /*3c50*/  PRMT R41, RZ, 0x7610, R41 ;  /* 0x00007610ff297816 */ /* 0x000fc40000000029 */
[----:B------:R-:W-:Y:S01]  /*3c60*/  PRMT R74, RZ, 0x7610, R74 ;  /* 0x00007610ff4a7816 */ /* 0x000fe2000000004a */
[----:B------:R-:W-:Y:S01]  /*3c70*/  STS.U16 [R5+UR4+0x2f00], R52 ;  /* 0x002f003405007988 */ /* 0x000fe20008000404 */
[----:B------:R-:W-:Y:S01]  /*3c80*/  PRMT R46, RZ, 0x7610, R46 ;  /* 0x00007610ff2e7816 */ /* 0x000fe2000000002e */
[----:B------:R-:W3:Y:S02]  /*3c90*/  LDC R139, c[0x0][0x3c4] ;  /* 0x0000f100ff8b7b82 */ /* 0x000ee40000000800 */
[----:B------:R-:W-:Y:S04]  /*3ca0*/  STS.U16 [R5+UR4+0x3300], R56 ;  /* 0x0033003805007988 */ /* 0x000fe80008000404 */
[----:B------:R0:W-:Y:S01]  /*3cb0*/  STS.U16 [R5+UR4+0x3700], R60 ;  /* 0x0037003c05007988 */ /* 0x0001e20008000404 */
[----:B------:R-:W-:Y:S01]  /*3cc0*/  PRMT R108, RZ, 0x7610, R108 ;  /* 0x00007610ff6c7816 */ /* 0x000fe2000000006c */
[----:B------:R-:W0:Y:S02]  /*3cd0*/  LDC R133, c[0x0][0x3c4] ;  /* 0x0000f100ff857b82 */ /* 0x000e240000000800 */
[----:B------:R-:W-:Y:S04]  /*3ce0*/  STS.U16 [R5+UR4+0x3b00], R64 ;  /* 0x003b004005007988 */ /* 0x000fe80008000404 */
[----:B------:R-:W-:Y:S01]  /*3cf0*/  STS.U16 [R5+UR4+0x3f00], R68 ;  /* 0x003f004405007988 */ /* 0x000fe20008000404 */
[----:B------:R-:W-:-:S02]  /*3d00*/  PRMT R95, RZ, 0x7610, R95 ;  /* 0x00007610ff5f7816 */ /* 0x000fc4000000005f */
[----:B------:R-:W-:Y:S01]  /*3d10*/  PRMT R66, RZ, 0x7610, R66 ;  /* 0x00007610ff427816 */ /* 0x000fe20000000042 */
[----:B------:R-:W-:Y:S01]  /*3d20*/  STS.U16 [R5+UR4+0x4300], R72 ;  /* 0x0043004805007988 */ /* 0x000fe20008000404 */
[----:B------:R-:W-:Y:S02]  /*3d30*/  PRMT R38, RZ, 0x7610, R38 ;  /* 0x00007610ff267816 */ /* 0x000fe40000000026 */
[----:B------:R-:W-:Y:S01]  /*3d40*/  PRMT R87, RZ, 0x7610, R87 ;  /* 0x00007610ff577816 */ /* 0x000fe20000000057 */
[----:B------:R-:W-:Y:S01]  /*3d50*/  STS.U16 [R5+UR4+0x4700], R76 ;  /* 0x0047004c05007988 */ /* 0x000fe20008000404 */
[----:B------:R-:W-:Y:S02]  /*3d60*/  PRMT R100, RZ, 0x7610, R100 ;  /* 0x00007610ff647816 */ /* 0x000fe40000000064 */
[----:B------:R-:W-:Y:S01]  /*3d70*/  PRMT R58, RZ, 0x7610, R58 ;  /* 0x00007610ff3a7816 */ /* 0x000fe2000000003a */
[----:B------:R-:W-:Y:S01]  /*3d80*/  STS.U16 [R5+UR4+0x4b00], R80 ;  /* 0x004b005005007988 */ /* 0x000fe20008000404 */
[----:B------:R-:W-:-:S02]  /*3d90*/  PRMT R106, RZ, 0x7610, R106 ;  /* 0x00007610ff6a7816 */ /* 0x000fc4000000006a */
[----:B------:R-:W-:Y:S01]  /*3da0*/  PRMT R50, RZ, 0x7610, R50 ;  /* 0x00007610ff327816 */ /* 0x000fe20000000032 */
[----:B------:R-:W-:Y:S01]  /*3db0*/  STS.U16 [R5+UR4+0x4f00], R98 ;  /* 0x004f006205007988 */ /* 0x000fe20008000404 */
[----:B------:R-:W-:Y:S02]  /*3dc0*/  PRMT R78, RZ, 0x7610, R78 ;  /* 0x00007610ff4e7816 */ /* 0x000fe4000000004e */
[----:B------:R-:W-:Y:S01]  /*3dd0*/  PRMT R70, RZ, 0x7610, R70 ;  /* 0x00007610ff467816 */ /* 0x000fe20000000046 */
[----:B------:R0:W-:Y:S01]  /*3de0*/  STS.U16 [R5+UR4+0x5300], R104 ;  /* 0x0053006805007988 */ /* 0x0001e20008000404 */
[----:B------:R-:W-:Y:S02]  /*3df0*/  PRMT R112, RZ, 0x7610, R112 ;  /* 0x00007610ff707816 */ /* 0x000fe40000000070 */
[----:B------:R-:W-:Y:S01]  /*3e00*/  PRMT R26, RZ, 0x7610, R26 ;  /* 0x00007610ff1a7816 */ /* 0x000fe2000000001a */
[----:B------:R-:W-:Y:S01]  /*3e10*/  STS.U16 [R5+UR4+0x5700], R99 ;  /* 0x0057006305007988 */ /* 0x000fe20008000404 */
[----:B------:R-:W-:Y:S01]  /*3e20*/  PRMT R29, RZ, 0x7610, R29 ;  /* 0x00007610ff1d7816 */ /* 0x000fe2000000001d */
[----:B------:R-:W-:Y:S01]  /*3e30*/  IMAD R148, R148, 0x52, RZ ;  /* 0x0000005294947824 */ /* 0x000fe200078e02ff */
[----:B------:R-:W0:Y:S01]  /*3e40*/  LDC R11, c[0x0][0x3c4] ;  /* 0x0000f100ff0b7b82 */ /* 0x000e220000000800 */
[----:B------:R-:W-:Y:S04]  /*3e50*/  STS.U16 [R5+UR4+0x5b00], R101 ;  /* 0x005b006505007988 */ /* 0x000fe80008000404 */
[----:B------:R-:W-:Y:S01]  /*3e60*/  STS.U16 [R5+UR4+0x5f00], R94 ;  /* 0x005f005e05007988 */ /* 0x000fe20008000404 */
[----:B------:R-:W-:-:S02]  /*3e70*/  PRMT R131, RZ, 0x7610, R131 ;  /* 0x00007610ff837816 */ /* 0x000fc40000000083 */
[----:B------:R-:W-:Y:S01]  /*3e80*/  PRMT R129, RZ, 0x7610, R129 ;  /* 0x00007610ff817816 */ /* 0x000fe20000000081 */
[----:B------:R-:W-:Y:S01]  /*3e90*/  STS.U16 [R5+UR4+0x6300], R109 ;  /* 0x0063006d05007988 */ /* 0x000fe20008000404 */
[----:B------:R-:W-:Y:S01]  /*3ea0*/  PRMT R126, RZ, 0x7610, R126 ;  /* 0x00007610ff7e7816 */ /* 0x000fe2000000007e */
[----:B------:R-:W-:Y:S01]  /*3eb0*/  IMAD R167, R167, 0x72, RZ ;  /* 0x00000072a7a77824 */ /* 0x000fe200078e02ff */
[----:B------:R-:W-:Y:S01]  /*3ec0*/  PRMT R122, RZ, 0x7610, R122 ;  /* 0x00007610ff7a7816 */ /* 0x000fe2000000007a */
[----:B------:R-:W-:Y:S01]  /*3ed0*/  STS.U16 [R5+UR4+0x6700], R113 ;  /* 0x0067007105007988 */ /* 0x000fe20008000404 */
[----:B------:R-:W1:Y:S03]  /*3ee0*/  LDC R140, c[0x0][0x3c4] ;  /* 0x0000f100ff8c7b82 */ /* 0x000e660000000800 */
[----:B------:R0:W-:Y:S04]  /*3ef0*/  STS.U16 [R5+UR4+0x6b00], R90 ;  /* 0x006b005a05007988 */ /* 0x0001e80008000404 */
[----:B------:R-:W-:Y:S01]  /*3f00*/  STS.U16 [R5+UR4+0x6f00], R92 ;  /* 0x006f005c05007988 */ /* 0x000fe20008000404 */
[----:B------:R-:W-:Y:S01]  /*3f10*/  IMAD R169, R169, 0x1c, RZ ;  /* 0x0000001ca9a97824 */ /* 0x000fe200078e02ff */
[----:B------:R-:W1:Y:S02]  /*3f20*/  LDC R137, c[0x0][0x3c4] ;  /* 0x0000f100ff897b82 */ /* 0x000e640000000800 */
[----:B------:R-:W-:Y:S04]  /*3f30*/  STS.U16 [R5+UR4+0x7300], R88 ;  /* 0x0073005805007988 */ /* 0x000fe80008000404 */
[----:B------:R-:W-:Y:S01]  /*3f40*/  STS.U16 [R5+UR4+0x7700], R86 ;  /* 0x0077005605007988 */ /* 0x000fe20008000404 */
[----:B------:R-:W-:Y:S01]  /*3f50*/  IMAD R146, R146, 0x4c, RZ ;  /* 0x0000004c92927824 */ /* 0x000fe200078e02ff */
[----:B------:R-:W1:Y:S02]  /*3f60*/  LDC R145, c[0x0][0x3c4] ;  /* 0x0000f100ff917b82 */ /* 0x000e640000000800 */
[----:B------:R1:W-:Y:S01]  /*3f70*/  STS.U16 [R5+UR4+0x7b00], R85 ;  /* 0x007b005505007988 */ /* 0x0003e20008000404 */
[----:B------:R-:W-:Y:S01]  /*3f80*/  STTM.x128 tmem[UR7], RZ ;  /* 0x000000ff000079ed */ /* 0x000fe200083c0007 */
[----:B------:R-:W0:Y:S01]  /*3f90*/  FENCE.VIEW.ASYNC.T ;  /* 0x00000000000073c6 */ /* 0x000e220000000200 */
[----:B------:R-:W-:Y:S01]  /*3fa0*/  VIADD R2, R2, 0x40000 ;  /* 0x0004000002027836 */ /* 0x000fe20000000000 */
[----:B------:R-:W-:Y:S01]  /*3fb0*/  PRMT R114, RZ, 0x7610, R114 ;  /* 0x00007610ff727816 */ /* 0x000fe20000000072 */
[----:B------:R-:W-:Y:S01]  /*3fc0*/  VIADD R6, R144, 0x80 ;  /* 0x0000008090067836 */ /* 0x000fe20000000000 */
[----:B------:R-:W-:Y:S01]  /*3fd0*/  IADD3.X R135, PT, PT, R84, R135, R20, P0, P1 ;  /* 0x0000008754877210 */ /* 0x000fe200007e2414 */
[----:B------:R-:W1:Y:S01]  /*3fe0*/  LDC R142, c[0x0][0x3c4] ;  /* 0x0000f100ff8e7b82 */ /* 0x000e620000000800 */
[----:B------:R-:W-:-:S07]  /*3ff0*/  R2UR UR6, R2 ;  /* 0x00000000020672ca */ /* 0x000fce00000e0000 */
[----:B0-----:R-:W-:Y:S01]  /*4000*/  BAR.SYNC.DEFER_BLOCKING 0x0 ;  /* 0x0000000000007b1d */ /* 0x001fe20000010000 */
[----:B------:R-:W-:-:S07]  /*4010*/  ISETP.GT.AND P0, PT, R6, RZ, PT ;  /* 0x000000ff0600720c */ /* 0x000fce0003f04270 */
[----:B------:R-:W0:Y:S01]  /*4020*/  LDC R6, c[0x0][0x3c4] ;  /* 0x0000f100ff067b82 */ /* 0x000e220000000800 */
[-C--:B------:R-:W-:Y:S02]  /*4030*/  IADD3 R4, P1, PT, R7, R134.reuse, RZ ;  /* 0x0000008607047210 */ /* 0x080fe40007f3e0ff */
[----:B------:R-:W-:Y:S02]  /*4040*/  LEA R8, P3, R21, R134, 0x3 ;  /* 0x0000008615087211 */ /* 0x000fe400078618ff */
[----:B------:R-:W-:-:S03]  /*4050*/  PRMT R60, RZ, 0x7610, R60 ;  /* 0x00007610ff3c7816 */ /* 0x000fc6000000003c */
[----:B------:R-:W2:Y:S01]  /*4060*/  LDC R20, c[0x0][0x3c4] ;  /* 0x0000f100ff147b82 */ /* 0x000ea20000000800 */
[----:B------:R-:W-:Y:S02]  /*4070*/  PRMT R104, RZ, 0x7610, R104 ;  /* 0x00007610ff687816 */ /* 0x000fe40000000068 */
[----:B------:R-:W-:Y:S02]  /*4080*/  PRMT R90, RZ, 0x7610, R90 ;  /* 0x00007610ff5a7816 */ /* 0x000fe4000000005a */
[----:B------:R-:W-:Y:S01]  /*4090*/  PRMT R62, RZ, 0x7610, R62 ;  /* 0x00007610ff3e7816 */ /* 0x000fe2000000003e */
[----:B------:R0:W-:Y:S01]  /*40a0*/  STL.64 [R1+0x728], R2 ;  /* 0x0007280201007387 */ /* 0x0001e20000100a00 */
[----:B------:R-:W-:Y:S01]  /*40b0*/  PRMT R110, RZ, 0x7610, R110 ;  /* 0x00007610ff6e7816 */ /* 0x000fe2000000006e */
[----:B------:R-:W2:Y:S02]  /*40c0*/  LDC R21, c[0x0][0x3c4] ;  /* 0x0000f100ff157b82 */ /* 0x000ea40000000800 */
[----:B------:R-:W1:Y:S02]  /*40d0*/  FENCE.VIEW.ASYNC.S ;  /* 0x00000000000073c6 */ /* 0x000e640000000000 */
[----:B-1----:R1:W1:Y:S04]  /*40e0*/  @!UP1 SYNCS.EXCH.64 URZ, [UR6], UR14 ;  /* 0x0000000e06ff95b2 */ /* 0x0022680008000100 */
[----:B-1----:R-:W-:Y:S01]  /*40f0*/  BAR.SYNC.DEFER_BLOCKING 0x0 ;  /* 0x0000000000007b1d */ /* 0x002fe20000010000 */
[----:B0-----:R-:W-:Y:S01]  /*4100*/  IMAD.SHL.U32 R17, R6, 0x4, RZ ;  /* 0x0000000406117824 */ /* 0x001fe200078e00ff */
[----:B------:R-:W-:-:S02]  /*4110*/  LEA R6, P2, R13, R134, 0x2 ;  /* 0x000000860d067211 */ /* 0x000fc400078410ff */
[-C--:B------:R-:W-:Y:S02]  /*4120*/  LEA.HI.X.SX32 R5, R9, R135.reuse, 0x1, P1 ;  /* 0x0000008709057211 */ /* 0x080fe400008f0eff */
[-C--:B------:R-:W-:Y:S02]  /*4130*/  LEA.HI.X.SX32 R7, R7, R135.reuse, 0x1, P2 ;  /* 0x0000008707077211 */ /* 0x080fe400010f0eff */
[----:B------:R-:W-:Y:S01]  /*4140*/  LEA.HI.X.SX32 R9, R17, R135, 0x1, P3 ;  /* 0x0000008711097211 */ /* 0x000fe200018f0eff */
[----:B------:R-:W-:Y:S02]  /*4150*/  IMAD.SHL.U32 R13, R12, 0x8, RZ ;  /* 0x000000080c0d7824 */ /* 0x000fe400078e00ff */
[----:B------:R-:W-:Y:S01]  /*4160*/  IMAD.SHL.U32 R17, R14, 0x10, RZ ;  /* 0x000000100e117824 */ /* 0x000fe200078e00ff */
[----:B------:R-:W-:Y:S02]  /*4170*/  PRMT R83, RZ, 0x7610, R83 ;  /* 0x00007610ff537816 */ /* 0x000fe40000000053 */
[----:B------:R-:W-:Y:S01]  /*4180*/  PRMT R82, RZ, 0x7610, R82 ;  /* 0x00007610ff527816 */ /* 0x000fe20000000052 */
[----:B------:R-:W0:Y:S01]  /*4190*/  LDC R2, c[0x0][0x3c4] ;  /* 0x0000f100ff027b82 */ /* 0x000e220000000800 */
[----:B------:R-:W-:-:S02]  /*41a0*/  PRMT R68, RZ, 0x7610, R68 ;  /* 0x00007610ff447816 */ /* 0x000fc40000000044 */
[----:B------:R-:W-:Y:S02]  /*41b0*/  PRMT R55, RZ, 0x7610, R55 ;  /* 0x00007610ff377816 */ /* 0x000fe40000000037 */
[----:B------:R-:W-:Y:S02]  /*41c0*/  PRMT R40, RZ, 0x7610, R40 ;  /* 0x00007610ff287816 */ /* 0x000fe40000000028 */
[----:B------:R-:W-:Y:S01]  /*41d0*/  PRMT R102, RZ, 0x7610, R102 ;  /* 0x00007610ff667816 */ /* 0x000fe20000000066 */
[----:B------:R-:W1:Y:S01]  /*41e0*/  LDC R3, c[0x0][0x3c4] ;  /* 0x0000f100ff037b82 */ /* 0x000e620000000800 */
[----:B------:R2:W4:Y:S04]  /*41f0*/  @P0 LDG.E.U16 R116, desc[UR8][R6.64] ;  /* 0x0000000806740981 */ /* 0x000528000c1e1500 */
[----:B------:R3:W4:Y:S01]  /*4200*/  @P0 LDG.E.U16 R114, desc[UR8][R8.64] ;  /* 0x0000000808720981 */ /* 0x000722000c1e1500 */
[----:B------:R-:W-:-:S02]  /*4210*/  PRMT R88, RZ, 0x7610, R88 ;  /* 0x00007610ff587816 */ /* 0x000fc40000000058 */
[----:B------:R-:W-:Y:S01]  /*4220*/  PRMT R75, RZ, 0x7610, R75 ;  /* 0x00007610ff4b7816 */ /* 0x000fe2000000004b */
[----:B------:R3:W4:Y:S01]  /*4230*/  @P0 LDG.E.U16 R117, desc[UR8][R4.64] ;  /* 0x0000000804750981 */ /* 0x000722000c1e1500 */
[----:B------:R-:W-:Y:S01]  /*4240*/  PRMT R47, RZ, 0x7610, R47 ;  /* 0x00007610ff2f7816 */ /* 0x000fe2000000002f */
[----:B------:R-:W0:Y:S01]  /*4250*/  LDC R132, c[0x0][0x3c4] ;  /* 0x0000f100ff847b82 */ /* 0x000e220000000800 */
[-C--:B--2---:R-:W-:Y:S01]  /*4260*/  LEA R6, P2, R15, R134.reuse, 0x4 ;  /* 0x000000860f067211 */ /* 0x084fe200078420ff */
[----:B------:R-:W2:Y:S01]  /*4270*/  @P0 LDG.E.U16 R118, desc[UR8][R134.64] ;  /* 0x0000000886760981 */ /* 0x000ea2000c1e1500 */
[-C--:B---3--:R-:W-:Y:S02]  /*4280*/  LEA R8, P3, R19, R134.reuse, 0x5 ;  /* 0x0000008613087211 */ /* 0x088fe400078628ff */
[-C--:B------:R-:W-:Y:S01]  /*4290*/  LEA.HI.X.SX32 R7, R13, R135.reuse, 0x1, P2 ;  /* 0x000000870d077211 */ /* 0x080fe200010f0eff */
[----:B------:R-:W-:Y:S01]  /*42a0*/  IMAD.SHL.U32 R5, R10, 0x20, RZ ;  /* 0x000000200a057824 */ /* 0x000fe200078e00ff */
[-C--:B------:R-:W-:Y:S01]  /*42b0*/  LEA.HI.X.SX32 R9, R17, R135.reuse, 0x1, P3 ;  /* 0x0000008711097211 */ /* 0x080fe200018f0eff */
[----:B------:R-:W-:Y:S01]  /*42c0*/  IMAD R17, R18, 0x84, RZ ;  /* 0x0000008412117824 */ /* 0x000fe200078e02ff */
[-C--:B------:R-:W-:Y:S01]  /*42d0*/  LEA R4, P1, R11, R134.reuse, 0x6 ;  /* 0x000000860b047211 */ /* 0x080fe200078230ff */
[----:B------:R3:W2:Y:S01]  /*42e0*/  @P0 LDG.E.U16 R111, desc[UR8][R6.64] ;  /* 0x00000008066f0981 */ /* 0x0006a2000c1e1500 */
[----:B------:R-:W-:Y:S01]  /*42f0*/  IMAD R13, R22, 0x41, RZ ;  /* 0x00000041160d7824 */ /* 0x000fe200078e02ff */
[-C--:B------:R-:W-:Y:S01]  /*4300*/  IADD3 R12, P3, PT, R23, R134.reuse, RZ ;  /* 0x00000086170c7210 */ /* 0x080fe20007f7e0ff */
[----:B------:R-:W-:Y:S01]  /*4310*/  IMAD R15, R16, 0x42, RZ ;  /* 0x00000042100f7824 */ /* 0x000fe200078e02ff */
[-C--:B------:R-:W-:Y:S01]  /*4320*/  LEA.HI.X.SX32 R5, R5, R135.reuse, 0x1, P1 ;  /* 0x0000008705057211 */ /* 0x080fe200008f0eff */
[----:B------:R-:W2:Y:S01]  /*4330*/  @P0 LDG.E.U16 R104, desc[UR8][R8.64] ;  /* 0x0000000808680981 */ /* 0x000ea2000c1e1500 */
[-C--:B------:R-:W-:Y:S01]  /*4340*/  LEA.HI.X.SX32 R13, R13, R135.reuse, 0x1, P3 ;  /* 0x000000870d0d7211 */ /* 0x080fe200018f0eff */
[----:B------:R-:W-:Y:S01]  /*4350*/  IMAD.SHL.U32 R11, R20, 0x40, RZ ;  /* 0x00000040140b7824 */ /* 0x000fe200078e00ff */
[-C--:B------:R-:W-:Y:S01]  /*4360*/  LEA R10, P2, R21, R134.reuse, 0x7 ;  /* 0x00000086150a7211 */ /* 0x080fe200078438ff */
[----:B------:R1:W2:Y:S01]  /*4370*/  @P0 LDG.E.U16 R90, desc[UR8][R4.64] ;  /* 0x00000008045a0981 */ /* 0x0002a2000c1e1500 */
[----:B---3--:R-:W-:Y:S01]  /*4380*/  IADD3 R6, P1, PT, R17, R134, RZ ;  /* 0x0000008611067210 */ /* 0x008fe20007f3e0ff */
[----:B------:R-:W3:Y:S02]  /*4390*/  LDC R143, c[0x0][0x3c4] ;  /* 0x0000f100ff8f7b82 */ /* 0x000ee40000000800 */
[----:B------:R-:W2:Y:S01]  /*43a0*/  @P0 LDG.E.U16 R61, desc[UR8][R12.64] ;  /* 0x000000080c3d0981 */ /* 0x000ea2000c1e1500 */
[----:B------:R-:W-:-:S05]  /*43b0*/  LEA.HI.X.SX32 R7, R15, R135, 0x1, P1 ;  /* 0x000000870f077211 */ /* 0x000fca00008f0eff */
[----:B------:R1:W2:Y:S01]  /*43c0*/  @P0 LDG.E.U16 R60, desc[UR8][R6.64] ;  /* 0x00000008063c0981 */ /* 0x0002a2000c1e1500 */
[----:B------:R-:W-:Y:S01]  /*43d0*/  LEA.HI.X.SX32 R11, R11, R135, 0x1, P2 ;  /* 0x000000870b0b7211 */ /* 0x000fe200010f0eff */
[----:B------:R-:W-:Y:S01]  /*43e0*/  IMAD R136, R136, 0x2a, RZ ;  /* 0x0000002a88887824 */ /* 0x000fe200078e02ff */
[----:B------:R-:W-:Y:S01]  /*43f0*/  PRMT R109, RZ, 0x7610, R109 ;  /* 0x00007610ff6d7816 */ /* 0x000fe2000000006d */
[----:B------:R-:W0:Y:S02]  /*4400*/  LDC R141, c[0x0][0x3c4] ;  /* 0x0000f100ff8d7b82 */ /* 0x000e240000000800 */
[----:B------:R0:W2:Y:S01]  /*4410*/  @P0 LDG.E.U16 R62, desc[UR8][R10.64] ;  /* 0x000000080a3e0981 */ /* 0x0000a2000c1e1500 */
[----:B-1----:R-:W-:Y:S02]  /*4420*/  PRMT R4, RZ, 0x7610, R4 ;  /* 0x00007610ff047816 */ /* 0x002fe40000000004 */
[----:B------:R-:W-:Y:S02]  /*4430*/  PRMT R5, RZ, 0x7610, R5 ;  /* 0x00007610ff057816 */ /* 0x000fe40000000005 */
[----:B------:R-:W-:-:S02]  /*4440*/  PRMT R6, RZ, 0x7610, R6 ;  /* 0x00007610ff067816 */ /* 0x000fc40000000006 */
[----:B------:R-:W-:Y:S02]  /*4450*/  PRMT R67, RZ, 0x7610, R67 ;  /* 0x00007610ff437816 */ /* 0x000fe40000000043 */
[----:B------:R-:W-:Y:S02]  /*4460*/  PRMT R52, RZ, 0x7610, R52 ;  /* 0x00007610ff347816 */ /* 0x000fe40000000034 */
[----:B------:R-:W-:Y:S02]  /*4470*/  PRMT R39, RZ, 0x7610, R39 ;  /* 0x00007610ff277816 */ /* 0x000fe40000000027 */
[----:B------:R-:W-:Y:S02]  /*4480*/  PRMT R59, RZ, 0x7610, R59 ;  /* 0x00007610ff3b7816 */ /* 0x000fe4000000003b */
        /* <DEDUP_REMOVED lines=16> */
[----:B------:R-:W-:Y:S01]  /*4590*/  PRMT R32, RZ, 0x7610, R32 ;  /* 0x00007610ff207816 */ /* 0x000fe20000000020 */
[----:B------:R-:W-:Y:S01]  /*45a0*/  IMAD R139, R139, 0x32, RZ ;  /* 0x000000328b8b7824 */ /* 0x000fe200078e02ff */
[----:B------:R-:W-:Y:S01]  /*45b0*/  PRMT R7, RZ, 0x7610, R7 ;  /* 0x00007610ff077816 */ /* 0x000fe20000000007 */
[----:B------:R-:W-:Y:S01]  /*45c0*/  IMAD R133, R133, 0x22, RZ ;  /* 0x0000002285857824 */ /* 0x000fe200078e02ff */
[----:B------:R-:W-:Y:S01]  /*45d0*/  PRMT R8, RZ, 0x7610, R8 ;  /* 0x00007610ff087816 */ /* 0x000fe20000000008 */
[----:B------:R-:W1:Y:S01]  /*45e0*/  LDC R144, c[0x0][0x3c4] ;  /* 0x0000f100ff907b82 */ /* 0x000e620000000800 */
[----:B------:R-:W-:-:S02]  /*45f0*/  PRMT R9, RZ, 0x7610, R9 ;  /* 0x00007610ff097816 */ /* 0x000fc40000000009 */
[----:B0-----:R-:W-:Y:S02]  /*4600*/  PRMT R10, RZ, 0x7610, R10 ;  /* 0x00007610ff0a7816 */ /* 0x001fe4000000000a */
        /* <DEDUP_REMOVED lines=26> */
[----:B------:R-:W-:Y:S02]  /*47b0*/  IMAD R142, R142, 0x3e, RZ ;  /* 0x0000003e8e8e7824 */ /* 0x000fe400078e02ff */
[----:B------:R-:W-:Y:S02]  /*47c0*/  IMAD R140, R140, 0x36, RZ ;  /* 0x000000368c8c7824 */ /* 0x000fe400078e02ff */
[----:B------:R-:W-:Y:S02]  /*47d0*/  IMAD R132, R132, 0x26, RZ ;  /* 0x0000002684847824 */ /* 0x000fe400078e02ff */
[----:B-1----:R-:W-:-:S02]  /*47e0*/  IMAD R144, R144, 0x46, RZ ;  /* 0x0000004690907824 */ /* 0x002fc400078e02ff */
[----:B------:R-:W-:Y:S02]  /*47f0*/  IMAD R137, R137, 0x2e, RZ ;  /* 0x0000002e89897824 */ /* 0x000fe400078e02ff */
[----:B---3--:R-:W-:Y:S02]  /*4800*/  IMAD R143, R143, 0x44, RZ ;  /* 0x000000448f8f7824 */ /* 0x008fe400078e02ff */
[----:B------:R-:W-:Y:S01]  /*4810*/  IMAD R171, R171, 0x74, RZ ;  /* 0x00000074abab7824 */ /* 0x000fe200078e02ff */
[----:B----4-:R0:W-:Y:S02]  /*4820*/  STL.64 [R1+0x730], R116 ;  /* 0x0007307401007387 */ /* 0x0101e40000100a00 */
[----:B0-----:R-:W0:Y:S08]  /*4830*/  LDC R116, c[0x0][0x3c4] ;  /* 0x0000f100ff747b82 */ /* 0x001e300000000800 */
[----:B------:R-:W1:Y:S01]  /*4840*/  LDC R117, c[0x0][0x3c4] ;  /* 0x0000f100ff757b82 */ /* 0x000e620000000800 */
[----:B--2---:R-:W-:Y:S04]  /*4850*/  STL.64 [R1+0x738], R60 ;  /* 0x0007383c01007387 */ /* 0x004fe80000100a00 */
[----:B------:R2:W-:Y:S04]  /*4860*/  STL.64 [R1+0x8d8], R4 ;  /* 0x0008d80401007387 */ /* 0x0005e80000100a00 */
[----:B------:R-:W-:Y:S04]  /*4870*/  STL.64 [R1+0x8c0], R110 ;  /* 0x0008c06e01007387 */ /* 0x000fe80000100a00 */
[----:B------:R-:W-:Y:S04]  /*4880*/  STL.64 [R1+0x910], R82 ;  /* 0x0009105201007387 */ /* 0x000fe80000100a00 */
[----:B------:R-:W-:Y:S01]  /*4890*/  STL.64 [R1+0x900], R68 ;  /* 0x0009004401007387 */ /* 0x000fe20000100a00 */
[----:B--2---:R-:W2:Y:S03]  /*48a0*/  LDC R4, c[0x0][0x3c4] ;  /* 0x0000f100ff047b82 */ /* 0x004ea60000000800 */
[----:B------:R3:W-:Y:S04]  /*48b0*/  STL.64 [R1+0x8f8], R54 ;  /* 0x0008f83601007387 */ /* 0x0007e80000100a00 */
[----:B------:R4:W-:Y:S01]  /*48c0*/  STL.64 [R1+0x8e8], R40 ;  /* 0x0008e82801007387 */ /* 0x0009e20000100a00 */
[----:B------:R-:W0:Y:S03]  /*48d0*/  LDC R5, c[0x0][0x3c4] ;  /* 0x0000f100ff057b82 */ /* 0x000e260000000800 */
[----:B------:R1:W-:Y:S04]  /*48e0*/  STL.64 [R1+0x8c8], R6 ;  /* 0x0008c80601007387 */ /* 0x0003e80000100a00 */
[----:B------:R0:W-:Y:S01]  /*48f0*/  STL.64 [R1+0x8a0], R8 ;  /* 0x0008a00801007387 */ /* 0x0001e20000100a00 */
[----:B---3--:R-:W3:Y:S03]  /*4900*/  LDC R54, c[0x0][0x3c4] ;  /* 0x0000f100ff367b82 */ /* 0x008ee60000000800 */
[----:B------:R-:W-:Y:S04]  /*4910*/  STL.64 [R1+0x8d0], R102 ;  /* 0x0008d06601007387 */ /* 0x000fe80000100a00 */
[----:B------:R-:W-:Y:S01]  /*4920*/  STL.64 [R1+0x8e0], R88 ;  /* 0x0008e05801007387 */ /* 0x000fe20000100a00 */
[----:B----4-:R-:W4:Y:S03]  /*4930*/  LDC R40, c[0x0][0x3c4] ;  /* 0x0000f100ff287b82 */ /* 0x010f260000000800 */
[----:B------:R-:W-:Y:S04]  /*4940*/  STL.64 [R1+0x8f0], R74 ;  /* 0x0008f04a01007387 */ /* 0x000fe80000100a00 */
[----:B------:R-:W-:Y:S01]  /*4950*/  STL.64 [R1+0x8b8], R46 ;  /* 0x0008b82e01007387 */ /* 0x000fe20000100a00 */
[----:B------:R-:W2:Y:S03]  /*4960*/  LDC R55, c[0x0][0x3c4] ;  /* 0x0000f100ff377b82 */ /* 0x000ea60000000800 */
[----:B------:R-:W-:Y:S04]  /*4970*/  STL.64 [R1+0x890], R10 ;  /* 0x0008900a01007387 */ /* 0x000fe80000100a00 */
[----:B------:R-:W-:Y:S01]  /*4980*/  STL.64 [R1+0x830], R12 ;  /* 0x0008300c01007387 */ /* 0x000fe20000100a00 */
[----:B------:R-:W2:Y:S03]  /*4990*/  LDC R41, c[0x0][0x3c4] ;  /* 0x0000f100ff297b82 */ /* 0x000ea60000000800 */
[----:B------:R-:W-:Y:S04]  /*49a0*/  STL.64 [R1+0x820], R114 ;  /* 0x0008207201007387 */ /* 0x000fe80000100a00 */
[----:B------:R-:W-:Y:S01]  /*49b0*/  STL.64 [R1+0x888], R108 ;  /* 0x0008886c01007387 */ /* 0x000fe20000100a00 */
[----:B-1----:R-:W1:Y:S03]  /*49c0*/  LDC R6, c[0x0][0x3c4] ;  /* 0x0000f100ff067b82 */ /* 0x002e660000000800 */
[----:B------:R-:W-:Y:S04]  /*49d0*/  STL.64 [R1+0x878], R94 ;  /* 0x0008785e01007387 */ /* 0x000fe80000100a00 */
[----:B------:R-:W-:Y:S01]  /*49e0*/  STL.64 [R1+0x868], R80 ;  /* 0x0008685001007387 */ /* 0x000fe20000100a00 */
[----:B0-----:R-:W0:Y:S03]  /*49f0*/  LDC R8, c[0x0][0x3c4] ;  /* 0x0000f100ff087b82 */ /* 0x001e260000000800 */
[----:B------:R-:W-:Y:S04]  /*4a00*/  STL.64 [R1+0x858], R66 ;  /* 0x0008584201007387 */ /* 0x000fe80000100a00 */
[----:B------:R-:W-:Y:S01]  /*4a10*/  STL.64 [R1+0x850], R52 ;  /* 0x0008503401007387 */ /* 0x000fe20000100a00 */
[----:B------:R-:W0:Y:S03]  /*4a20*/  LDC R7, c[0x0][0x3c4] ;  /* 0x0000f100ff077b82 */ /* 0x000e260000000800 */
[----:B------:R-:W-:Y:S04]  /*4a30*/  STL.64 [R1+0x840], R38 ;  /* 0x0008402601007387 */ /* 0x000fe80000100a00 */
[----:B------:R-:W-:Y:S01]  /*4a40*/  STL.64 [R1+0x828], R14 ;  /* 0x0008280e01007387 */ /* 0x000fe20000100a00 */
[----:B------:R-:W0:Y:S03]  /*4a50*/  LDC R9, c[0x0][0x3c4] ;  /* 0x0000f100ff097b82 */ /* 0x000e260000000800 */
[----:B------:R-:W-:Y:S04]  /*4a60*/  STL.64 [R1+0x7c0], R16 ;  /* 0x0007c01001007387 */ /* 0x000fe80000100a00 */
[----:B------:R-:W-:Y:S04]  /*4a70*/  STL.64 [R1+0x810], R100 ;  /* 0x0008106401007387 */ /* 0x000fe80000100a00 */
[----:B------:R2:W-:Y:S04]  /*4a80*/  STL.64 [R1+0x800], R86 ;  /* 0x0008005601007387 */ /* 0x0005e80000100a00 */
[----:B------:R-:W-:Y:S04]  /*4a90*/  STL.64 [R1+0x7f0], R72 ;  /* 0x0007f04801007387 */ /* 0x000fe80000100a00 */
[----:B------:R-:W-:Y:S04]  /*4aa0*/  STL.64 [R1+0x7e0], R58 ;  /* 0x0007e03a01007387 */ /* 0x000fe80000100a00 */
[----:B------:R-:W-:Y:S04]  /*4ab0*/  STL.64 [R1+0x7d0], R44 ;  /* 0x0007d02c01007387 */ /* 0x000fe80000100a00 */
[----:B------:R-:W-:Y:S04]  /*4ac0*/  STL.64 [R1+0x7b8], R18 ;  /* 0x0007b81201007387 */ /* 0x000fe80000100a00 */
[----:B------:R-:W-:Y:S04]  /*4ad0*/  STL.64 [R1+0x780], R20 ;  /* 0x0007801401007387 */ /* 0x000fe80000100a00 */
[----:B------:R-:W-:Y:S04]  /*4ae0*/  STL.64 [R1+0x7c8], R106 ;  /* 0x0007c86a01007387 */ /* 0x000fe80000100a00 */
[----:B------:R0:W-:Y:S04]  /*4af0*/  STL.64 [R1+0x7a8], R92 ;  /* 0x0007a85c01007387 */ /* 0x0001e80000100a00 */
[----:B------:R-:W-:Y:S04]  /*4b00*/  STL.64 [R1+0x7a0], R78 ;  /* 0x0007a04e01007387 */ /* 0x000fe80000100a00 */
[----:B------:R-:W-:Y:S04]  /*4b10*/  STL.64 [R1+0x798], R64 ;  /* 0x0007984001007387 */ /* 0x000fe80000100a00 */
[----:B------:R-:W-:Y:S01]  /*4b20*/  STL.64 [R1+0x790], R50 ;  /* 0x0007903201007387 */ /* 0x000fe20000100a00 */
[----:B------:R-:W-:-:S02]  /*4b30*/  IADD3 R82, P2, PT, R230, R134, RZ ;  /* 0x00000086e6527210 */ /* 0x000fc40007f5e0ff */
[-C--:B------:R-:W-:Y:S01]  /*4b40*/  IADD3 R68, P1, PT, R220, R134.reuse, RZ ;  /* 0x00000086dc447210 */ /* 0x080fe20007f3e0ff */
[----:B------:R-:W-:Y:S01]  /*4b50*/  STL.64 [R1+0x788], R36 ;  /* 0x0007882401007387 */ /* 0x000fe20000100a00 */
[----:B--2---:R-:W-:Y:S01]  /*4b60*/  IMAD R86, R4, 0xd4, RZ ;  /* 0x000000d404567824 */ /* 0x004fe200078e02ff */
[----:B0-----:R-:W0:Y:S02]  /*4b70*/  LDC R93, c[0x0][0x3c4] ;  /* 0x0000f100ff5d7b82 */ /* 0x001e240000000800 */
[----:B------:R-:W-:Y:S04]  /*4b80*/  STL.64 [R1+0x778], R22 ;  /* 0x0007781601007387 */ /* 0x000fe80000100a00 */
        /* <DEDUP_REMOVED lines=10> */
[----:B--2---:R-:W-:-:S03]  /*4c30*/  IADD3 R76, P6, PT, R224, R134, RZ ;  /* 0x00000086e04c7210 */ /* 0x004fc60007fde0ff */
[----:B------:R-:W-:Y:S01]  /*4c40*/  STL.64 [R1+0x7e8], R42 ;  /* 0x0007e82a01007387 */ /* 0x000fe20000100a00 */
[----:B------:R-:W-:-:S03]  /*4c50*/  LEA.HI.X.SX32 R83, R234, R135, 0x1, P2 ;  /* 0x00000087ea537211 */ /* 0x000fc600010f0eff */
[----:B------:R-:W-:Y:S01]  /*4c60*/  STL.64 [R1+0x7f8], R118 ;  /* 0x0007f87601007387 */ /* 0x000fe20000100a00 */
[----:B------:R-:W-:-:S03]  /*4c70*/  LEA.HI.X.SX32 R77, R186, R135, 0x1, P6 ;  /* 0x00000087ba4d7211 */ /* 0x000fc600030f0eff */
[----:B------:R-:W-:Y:S01]  /*4c80*/  STL.64 [R1+0x808], R26 ;  /* 0x0008081a01007387 */ /* 0x000fe20000100a00 */
[----:B----4-:R-:W-:-:S03]  /*4c90*/  IMAD R78, R40, 0xa6, RZ ;  /* 0x000000a6284e7824 */ /* 0x010fc600078e02ff */
[----:B------:R3:W-:Y:S01]  /*4ca0*/  STL.64 [R1+0x818], R28 ;  /* 0x0008181c01007387 */ /* 0x0007e20000100a00 */
[-C--:B------:R-:W-:Y:S02]  /*4cb0*/  IADD3 R74, P6, PT, R232, R134.reuse, RZ ;  /* 0x00000086e84a7210 */ /* 0x080fe40007fde0ff */
[-C--:B------:R-:W-:Y:S01]  /*4cc0*/  LEA.HI.X.SX32 R69, R230, R135.reuse, 0x1, P1 ;  /* 0x00000087e6457211 */ /* 0x080fe200008f0eff */
[----:B------:R-:W-:Y:S01]  /*4cd0*/  STL.64 [R1+0x838], R130 ;  /* 0x0008388201007387 */ /* 0x000fe20000100a00 */
[-C--:B------:R-:W-:Y:S01]  /*4ce0*/  IADD3 R40, P1, PT, R229, R134.reuse, RZ ;  /* 0x00000086e5287210 */ /* 0x080fe20007f3e0ff */
[----:B------:R-:W-:Y:S02]  /*4cf0*/  IMAD R79, R55, 0x4d, RZ ;  /* 0x0000004d374f7824 */ /* 0x000fe400078e02ff */
[----:B------:R-:W-:Y:S02]  /*4d00*/  IMAD R87, R5, 0xce, RZ ;  /* 0x000000ce05577824 */ /* 0x000fe400078e02ff */
[----:B---3--:R-:W-:Y:S01]  /*4d10*/  IMAD R29, R54, 0x9e, RZ ;  /* 0x0000009e361d7824 */ /* 0x008fe200078e02ff */
[-C--:B------:R-:W-:Y:S01]  /*4d20*/  IADD3 R54, P2, PT, R217, R134.reuse, RZ ;  /* 0x00000086d9367210 */ /* 0x080fe20007f5e0ff */
[----:B------:R-:W-:Y:S01]  /*4d30*/  STL.64 [R1+0x848], R128 ;  /* 0x0008488001007387 */ /* 0x000fe20000100a00 */
[----:B------:R-:W-:Y:S01]  /*4d40*/  IMAD R28, R41, 0xa4, RZ ;  /* 0x000000a4291c7824 */ /* 0x000fe200078e02ff */
[-C--:B------:R-:W-:Y:S01]  /*4d50*/  LEA.HI.X.SX32 R75, R189, R135.reuse, 0x1, P6 ;  /* 0x00000087bd4b7211 */ /* 0x080fe200030f0eff */
[----:B-1----:R-:W-:Y:S01]  /*4d60*/  IMAD R26, R6, 0xc4, RZ ;  /* 0x000000c4061a7824 */ /* 0x002fe200078e02ff */
[----:B------:R-:W-:Y:S01]  /*4d70*/  STL.64 [R1+0x860], R126 ;  /* 0x0008607e01007387 */ /* 0x000fe20000100a00 */
[-C--:B------:R-:W-:Y:S01]  /*4d80*/  LEA.HI.X.SX32 R55, R181, R135.reuse, 0x1, P2 ;  /* 0x00000087b5377211 */ /* 0x080fe200010f0eff */
[----:B------:R-:W-:Y:S01]  /*4d90*/  IMAD R100, R8, 0xb4, RZ ;  /* 0x000000b408647824 */ /* 0x000fe200078e02ff */
[-C--:B------:R-:W-:Y:S01]  /*4da0*/  IADD3 R88, P2, PT, R228, R134.reuse, RZ ;  /* 0x00000086e4587210 */ /* 0x080fe20007f5e0ff */
[----:B------:R-:W-:Y:S01]  /*4db0*/  STL.64 [R1+0x870], R124 ;  /* 0x0008707c01007387 */ /* 0x000fe20000100a00 */
[-C--:B------:R-:W-:Y:S01]  /*4dc0*/  IADD3 R4, P6, PT, R226, R134.reuse, RZ ;  /* 0x00000086e2047210 */ /* 0x080fe20007fde0ff */
[----:B------:R-:W-:Y:S01]  /*4dd0*/  IMAD R27, R7, 0xbe, RZ ;  /* 0x000000be071b7824 */ /* 0x000fe200078e02ff */
[----:B------:R-:W-:Y:S01]  /*4de0*/  LEA.HI.X.SX32 R41, R224, R135, 0x1, P1 ;  /* 0x00000087e0297211 */ /* 0x000fe200008f0eff */
[----:B------:R-:W-:Y:S01]  /*4df0*/  STL.64 [R1+0x880], R122 ;  /* 0x0008807a01007387 */ /* 0x000fe20000100a00 */
[----:B------:R-:W-:Y:S01]  /*4e00*/  IADD3 R102, P1, PT, R223, R134, RZ ;  /* 0x00000086df667210 */ /* 0x000fe20007f3e0ff */
[----:B------:R-:W-:-:S02]  /*4e10*/  IMAD R101, R9, 0xae, RZ ;  /* 0x000000ae09657824 */ /* 0x000fc400078e02ff */
[----:B------:R-:W-:Y:S01]  /*4e20*/  IMAD R92, R246, 0x45, RZ ;  /* 0x00000045f65c7824 */ /* 0x000fe200078e02ff */
[----:B------:R-:W-:Y:S01]  /*4e30*/  STL.64 [R1+0x898], R120 ;  /* 0x0008987801007387 */ /* 0x000fe20000100a00 */
[-C--:B------:R-:W-:Y:S01]  /*4e40*/  LEA.HI.X.SX32 R89, R176, R135.reuse, 0x1, P2 ;  /* 0x00000087b0597211 */ /* 0x080fe200010f0eff */
[----:B------:R-:W-:Y:S02]  /*4e50*/  IMAD R118, R2, 0xe4, RZ ;  /* 0x000000e402767824 */ /* 0x000fe400078e02ff */
[----:B------:R-:W-:Y:S01]  /*4e60*/  IMAD R251, R116, 0x94, RZ ;  /* 0x0000009474fb7824 */ /* 0x000fe200078e02ff */
[----:B------:R1:W-:Y:S01]  /*4e70*/  STL.64 [R1+0x8a8], R30 ;  /* 0x0008a81e01007387 */ /* 0x0003e20000100a00 */
[-C--:B------:R-:W-:Y:S01]  /*4e80*/  IADD3 R6, P2, PT, R222, R134.reuse, RZ ;  /* 0x00000086de067210 */ /* 0x080fe20007f5e0ff */
[----:B------:R-:W-:Y:S01]  /*4e90*/  IMAD R119, R3, 0xde, RZ ;  /* 0x000000de03777824 */ /* 0x000fe200078e02ff */
[-C--:B------:R-:W-:Y:S01]  /*4ea0*/  LEA.HI.X.SX32 R5, R220, R135.reuse, 0x1, P6 ;  /* 0x00000087dc057211 */ /* 0x080fe200030f0eff */
[----:B------:R-:W-:Y:S01]  /*4eb0*/  STL.64 [R1+0x8b0], R32 ;  /* 0x0008b02001007387 */ /* 0x000fe20000100a00 */
[-C--:B------:R-:W-:Y:S01]  /*4ec0*/  IADD3 R110, P6, PT, R221, R134.reuse, RZ ;  /* 0x00000086dd6e7210 */ /* 0x080fe20007fde0ff */
[----:B------:R-:W-:Y:S01]  /*4ed0*/  IMAD R141, R141, 0x3a, RZ ;  /* 0x0000003a8d8d7824 */ /* 0x000fe200078e02ff */
[-C--:B------:R-:W-:Y:S01]  /*4ee0*/  LEA.HI.X.SX32 R103, R170, R135.reuse, 0x1, P1 ;  /* 0x00000087aa677211 */ /* 0x080fe200008f0eff */
[----:B------:R-:W-:Y:S01]  /*4ef0*/  STL.64 [R1+0x580], R82 ;  /* 0x0005805201007387 */ /* 0x000fe20000100a00 */
[-C--:B------:R-:W-:Y:S01]  /*4f00*/  IADD3 R8, P1, PT, R185, R134.reuse, RZ ;  /* 0x00000086b9087210 */ /* 0x080fe20007f3e0ff */
[----:B------:R-:W-:Y:S01]  /*4f10*/  IMAD R177, R177, 0x7e, RZ ;  /* 0x0000007eb1b17824 */ /* 0x000fe200078e02ff */
[----:B------:R-:W-:Y:S01]  /*4f20*/  IADD3 R64, P3, PT, R234, R134, RZ ;  /* 0x00000086ea407210 */ /* 0x000fe20007f7e0ff */
[----:B------:R-:W-:Y:S01]  /*4f30*/  STL.64 [R1+0x508], R76 ;  /* 0x0005084c01007387 */ /* 0x000fe20000100a00 */
[-C--:B------:R-:W-:Y:S01]  /*4f40*/  LEA.HI.X.SX32 R7, R217, R135.reuse, 0x1, P2 ;  /* 0x00000087d9077211 */ /* 0x080fe200010f0eff */
[----:B------:R-:W-:Y:S01]  /*4f50*/  IMAD R248, R248, 0x3f, RZ ;  /* 0x0000003ff8f87824 */ /* 0x000fe200078e02ff */
[----:B------:R-:W2:Y:S01]  /*4f60*/  LDC R232, c[0x0][0x3c4] ;  /* 0x0000f100ffe87b82 */ /* 0x000ea20000000800 */
[----:B------:R-:W-:Y:S01]  /*4f70*/  STL.64 [R1+0x4c8], R68 ;  /* 0x0004c84401007387 */ /* 0x000fe20000100a00 */
[----:B------:R-:W-:-:S03]  /*4f80*/  LEA.HI.X.SX32 R111, R164, R135, 0x1, P6 ;  /* 0x00000087a46f7211 */ /* 0x000fc600030f0eff */
[----:B------:R-:W-:Y:S01]  /*4f90*/  STL.64 [R1+0x488], R54 ;  /* 0x0004883601007387 */ /* 0x000fe20000100a00 */
[----:B------:R-:W-:-:S03]  /*4fa0*/  LEA.HI.X.SX32 R9, R213, R135, 0x1, P1 ;  /* 0x00000087d5097211 */ /* 0x000fc600008f0eff */
[----:B------:R-:W-:Y:S01]  /*4fb0*/  STL.64 [R1+0x420], R74 ;  /* 0x0004204a01007387 */ /* 0x000fe20000100a00 */
[----:B------:R-:W-:-:S03]  /*4fc0*/  IADD3 R46, P6, PT, R139, R134, RZ ;  /* 0x000000868b2e7210 */ /* 0x000fc60007fde0ff */
[----:B------:R-:W-:Y:S04]  /*4fd0*/  STL.64 [R1+0x3e0], R40 ;  /* 0x0003e02801007387 */ /* 0x000fe80000100a00 */
[----:B------:R-:W-:Y:S04]  /*4fe0*/  STL.64 [R1+0x3a0], R88 ;  /* 0x0003a05801007387 */ /* 0x000fe80000100a00 */
[----:B------:R-:W-:Y:S01]  /*4ff0*/  STL.64 [R1+0x360], R4 ;  /* 0x0003600401007387 */ /* 0x000fe20000100a00 */
[----:B------:R-:W-:-:S03]  /*5000*/  LEA.HI.X.SX32 R47, R209, R135, 0x1, P6 ;  /* 0x00000087d12f7211 */ /* 0x000fc600030f0eff */
[----:B------:R-:W-:Y:S04]  /*5010*/  STL.64 [R1+0x320], R102 ;  /* 0x0003206601007387 */ /* 0x000fe80000100a00 */
[----:B------:R-:W-:Y:S01]  /*5020*/  STL.64 [R1+0x2e0], R6 ;  /* 0x0002e00601007387 */ /* 0x000fe20000100a00 */
[----:B------:R-:W-:-:S03]  /*5030*/  IADD3 R2, P2, PT, R133, R134, RZ ;  /* 0x0000008685027210 */ /* 0x000fc60007f5e0ff */
[----:B------:R-:W-:Y:S04]  /*5040*/  STL.64 [R1+0x2a0], R110 ;  /* 0x0002a06e01007387 */ /* 0x000fe80000100a00 */
[----:B------:R3:W-:Y:S01]  /*5050*/  STL.64 [R1+0x5f0], R8 ;  /* 0x0005f00801007387 */ /* 0x0007e20000100a00 */
[----:B------:R-:W-:Y:S02]  /*5060*/  LEA.HI.X.SX32 R3, R211, R135, 0x1, P2 ;  /* 0x00000087d3037211 */ /* 0x000fe400010f0eff */
[-C--:B-1----:R-:W-:Y:S02]  /*5070*/  IADD3 R30, P2, PT, R148, R134.reuse, RZ ;  /* 0x00000086941e7210 */ /* 0x082fe40007f5e0ff */
[----:B---3--:R-:W-:-:S04]  /*5080*/  IADD3 R8, P6, PT, R156, R134, RZ ;  /* 0x000000869c087210 */ /* 0x008fc80007fde0ff */
[-C--:B------:R-:W-:Y:S02]  /*5090*/  LEA.HI.X.SX32 R9, R202, R135.reuse, 0x1, P6 ;  /* 0x00000087ca097211 */ /* 0x080fe400030f0eff */
[-C--:B------:R-:W-:Y:S02]  /*50a0*/  IADD3 R108, P6, PT, R203, R134.reuse, RZ ;  /* 0x00000086cb6c7210 */ /* 0x080fe40007fde0ff */
[-C--:B------:R-:W-:Y:S02]  /*50b0*/  LEA.HI.X.SX32 R31, R205, R135.reuse, 0x1, P2 ;  /* 0x00000087cd1f7211 */ /* 0x080fe400010f0eff */
[----:B------:R-:W-:Y:S02]  /*50c0*/  LEA.HI.X.SX32 R109, R196, R135, 0x1, P6 ;  /* 0x00000087c46d7211 */ /* 0x000fe400030f0eff */
[-C--:B------:R-:W-:Y:S02]  /*50d0*/  IADD3 R124, P6, PT, R197, R134.reuse, RZ ;  /* 0x00000086c57c7210 */ /* 0x080fe40007fde0ff */
[----:B------:R-:W-:-:S02]  /*50e0*/  IADD3 R10, P2, PT, R204, R134, RZ ;  /* 0x00000086cc0a7210 */ /* 0x000fc40007f5e0ff */
[-C--:B------:R-:W-:Y:S02]  /*50f0*/  LEA.HI.X.SX32 R125, R191, R135.reuse, 0x1, P6 ;  /* 0x00000087bf7d7211 */ /* 0x080fe400030f0eff */
[-C--:B------:R-:W-:Y:S02]  /*5100*/  LEA.HI.X.SX32 R11, R198, R135.reuse, 0x1, P2 ;  /* 0x00000087c60b7211 */ /* 0x080fe400010f0eff */
[-C--:B------:R-:W-:Y:S02]  /*5110*/  IADD3 R52, P6, PT, R183, R134.reuse, RZ ;  /* 0x00000086b7347210 */ /* 0x080fe40007fde0ff */
[-C--:B------:R-:W-:Y:S02]  /*5120*/  IADD3 R32, P1, PT, R212, R134.reuse, RZ ;  /* 0x00000086d4207210 */ /* 0x080fe40007f3e0ff */
[----:B------:R-:W-:Y:S02]  /*5130*/  IADD3 R94, P2, PT, R199, R134, RZ ;  /* 0x00000086c75e7210 */ /* 0x000fe40007f5e0ff */
[----:B------:R-:W-:-:S02]  /*5140*/  LEA.HI.X.SX32 R53, R185, R135, 0x1, P6 ;  /* 0x00000087b9357211 */ /* 0x000fc400030f0eff */
[-C--:B------:R-:W-:Y:S02]  /*5150*/  LEA.HI.X.SX32 R33, R207, R135.reuse, 0x1, P1 ;  /* 0x00000087cf217211 */ /* 0x080fe400008f0eff */
[-C--:B------:R-:W-:Y:S01]  /*5160*/  LEA.HI.X.SX32 R95, R192, R135.reuse, 0x1, P2 ;  /* 0x00000087c05f7211 */ /* 0x080fe200010f0eff */
[----:B------:R-:W-:Y:S01]  /*5170*/  IMAD R246, R247, 0x8a, RZ ;  /* 0x0000008af7f67824 */ /* 0x000fe200078e02ff */
[CC--:B------:R-:W-:Y:S01]  /*5180*/  IADD3 R60, P6, PT, R182.reuse, R134.reuse, RZ ;  /* 0x00000086b63c7210 */ /* 0x0c0fe20007fde0ff */
[----:B------:R1:W-:Y:S01]  /*5190*/  STL.64 [R1+0x5b8], R2 ;  /* 0x0005b80201007387 */ /* 0x0003e20000100a00 */
[-C--:B------:R-:W-:Y:S02]  /*51a0*/  IADD3 R120, P1, PT, R167, R134.reuse, RZ ;  /* 0x00000086a7787210 */ /* 0x080fe40007f3e0ff */
[-C--:B------:R-:W-:Y:S01]  /*51b0*/  LEA.HI.X.SX32 R65, R182, R135.reuse, 0x1, P3 ;  /* 0x00000087b6417211 */ /* 0x080fe200018f0eff */
[----:B------:R-:W-:Y:S01]  /*51c0*/  IMAD R161, R161, 0x6a, RZ ;  /* 0x0000006aa1a17824 */ /* 0x000fe200078e02ff */
[-C--:B------:R-:W-:Y:S01]  /*51d0*/  IADD3 R126, P2, PT, R193, R134.reuse, RZ ;  /* 0x00000086c17e7210 */ /* 0x080fe20007f5e0ff */
[----:B------:R-:W-:Y:S01]  /*51e0*/  IMAD R240, R240, 0x35, RZ ;  /* 0x00000035f0f07824 */ /* 0x000fe200078e02ff */
[-C--:B------:R-:W-:Y:S01]  /*51f0*/  LEA.HI.X.SX32 R61, R180, R135.reuse, 0x1, P6 ;  /* 0x00000087b43d7211 */ /* 0x080fe200030f0eff */
[----:B0-----:R-:W-:Y:S01]  /*5200*/  IMAD R234, R93, 0x98, RZ ;  /* 0x000000985dea7824 */ /* 0x001fe200078e02ff */
[-C--:B------:R-:W-:Y:S01]  /*5210*/  LEA.HI.X.SX32 R121, R200, R135.reuse, 0x1, P1 ;  /* 0x00000087c8797211 */ /* 0x080fe200008f0eff */
[----:B------:R-:W-:Y:S01]  /*5220*/  IMAD R206, R206, 0x7, RZ ;  /* 0x00000007cece7824 */ /* 0x000fe200078e02ff */
[-C--:B------:R-:W-:Y:S01]  /*5230*/  LEA.HI.X.SX32 R127, R187, R135.reuse, 0x1, P2 ;  /* 0x00000087bb7f7211 */ /* 0x080fe200010f0eff */
[----:B------:R-:W-:Y:S01]  /*5240*/  IMAD R208, R208, 0xb, RZ ;  /* 0x0000000bd0d07824 */ /* 0x000fe200078e02ff */
[-C--:B------:R-:W-:Y:S01]  /*5250*/  IADD3 R66, P6, PT, R175, R134.reuse, RZ ;  /* 0x00000086af427210 */ /* 0x080fe20007fde0ff */
[----:B------:R-:W-:Y:S01]  /*5260*/  IMAD R210, R210, 0xd, RZ ;  /* 0x0000000dd2d27824 */ /* 0x000fe200078e02ff */
[-C--:B------:R-:W-:Y:S01]  /*5270*/  IADD3 R122, P1, PT, R201, R134.reuse, RZ ;  /* 0x00000086c97a7210 */ /* 0x080fe20007f3e0ff */
[----:B------:R-:W-:Y:S01]  /*5280*/  IMAD R172, R172, 0x76, RZ ;  /* 0x00000076acac7824 */ /* 0x000fe200078e02ff */
[-C--:B------:R-:W-:Y:S01]  /*5290*/  IADD3 R50, P2, PT, R186, R134.reuse, RZ ;  /* 0x00000086ba327210 */ /* 0x080fe20007f5e0ff */
[----:B------:R-:W-:Y:S01]  /*52a0*/  IMAD R215, R215, 0x13, RZ ;  /* 0x00000013d7d77824 */ /* 0x000fe200078e02ff */
[-C--:B------:R-:W-:Y:S01]  /*52b0*/  LEA.HI.X.SX32 R67, R174, R135.reuse, 0x1, P6 ;  /* 0x00000087ae437211 */ /* 0x080fe200030f0eff */
[----:B------:R-:W-:Y:S01]  /*52c0*/  IMAD R247, R249, 0x8c, RZ ;  /* 0x0000008cf9f77824 */ /* 0x000fe200078e02ff */
        /* <DEDUP_REMOVED lines=14> */
[-C--:B-1----:R-:W-:Y:S01]  /*53b0*/  IADD3 R2, P6, PT, R163, R134.reuse, RZ ;  /* 0x00000086a3027210 */ /* 0x082fe20007fde0ff */
[----:B------:R-:W-:Y:S01]  /*53c0*/  IMAD R233, R233, 0x25, RZ ;  /* 0x00000025e9e97824 */ /* 0x000fe200078e02ff */
[-C--:B------:R-:W-:Y:S01]  /*53d0*/  LEA.HI.X.SX32 R23, R163, R135.reuse, 0x1, P2 ;  /* 0x00000087a3177211 */ /* 0x080fe200010f0eff */
        /* <DEDUP_REMOVED lines=9> */
[-C--:B------:R-:W-:Y:S01]  /*5470*/  IADD3 R128, P6, PT, R159, R134.reuse, RZ ;  /* 0x000000869f807210 */ /* 0x080fe20007fde0ff */
[----:B------:R-:W-:Y:S01]  /*5480*/  IMAD R178, R178, 0x7c, RZ ;  /* 0x0000007cb2b27824 */ /* 0x000fe200078e02ff */
[-C--:B------:R-:W-:Y:S01]  /*5490*/  LEA.HI.X.SX32 R99, R153, R135.reuse, 0x1, P2 ;  /* 0x0000008799637211 */ /* 0x080fe200010f0eff */
[----:B------:R-:W-:Y:S01]  /*54a0*/  IMAD R149, R149, 0x54, RZ ;  /* 0x0000005495957824 */ /* 0x000fe200078e02ff */
[-C--:B------:R-:W-:Y:S01]  /*54b0*/  IADD3 R72, P1, PT, R180, R134.reuse, RZ ;  /* 0x00000086b4487210 */ /* 0x080fe20007f3e0ff */
[----:B------:R-:W-:Y:S01]  /*54c0*/  IMAD R155, R155, 0x5e, RZ ;  /* 0x0000005e9b9b7824 */ /* 0x000fe200078e02ff */
[-C--:B------:R-:W-:Y:S01]  /*54d0*/  IADD3 R36, P3, PT, R181, R134.reuse, RZ ;  /* 0x00000086b5247210 */ /* 0x080fe20007f7e0ff */
[----:B--2---:R-:W-:Y:S01]  /*54e0*/  IMAD R217, R232, 0x9a, RZ ;  /* 0x0000009ae8d97824 */ /* 0x004fe200078e02ff */
[----:B------:R-:W-:Y:S01]  /*54f0*/  IADD3 R90, P2, PT, R136, R134, RZ ;  /* 0x00000086885a7210 */ /* 0x000fe20007f5e0ff */
[----:B------:R-:W0:Y:S01]  /*5500*/  LDC R232, c[0x0][0x3c4] ;  /* 0x0000f100ffe87b82 */ /* 0x000e220000000800 */
[----:B------:R-:W-:-:S02]  /*5510*/  LEA.HI.X.SX32 R129, R157, R135, 0x1, P6 ;  /* 0x000000879d817211 */ /* 0x000fc400030f0eff */
[-C--:B------:R-:W-:Y:S02]  /*5520*/  LEA.HI.X.SX32 R73, R184, R135.reuse, 0x1, P1 ;  /* 0x00000087b8497211 */ /* 0x080fe400008f0eff */
[-C--:B------:R-:W-:Y:S02]  /*5530*/  LEA.HI.X.SX32 R37, R169, R135.reuse, 0x1, P3 ;  /* 0x00000087a9257211 */ /* 0x080fe400018f0eff */
[-C--:B------:R-:W-:Y:S01]  /*5540*/  IADD3 R198, P6, PT, R151, R134.reuse, RZ ;  /* 0x0000008697c67210 */ /* 0x080fe20007fde0ff */
[----:B------:R-:W-:Y:S01]  /*5550*/  IMAD R238, R238, 0x2f, RZ ;  /* 0x0000002feeee7824 */ /* 0x000fe200078e02ff */
[-C--:B------:R-:W-:Y:S01]  /*5560*/  LEA.HI.X.SX32 R91, R216, R135.reuse, 0x1, P2 ;  /* 0x00000087d85b7211 */ /* 0x080fe200010f0eff */
[----:B------:R-:W-:Y:S01]  /*5570*/  IMAD R165, R165, 0x6c, RZ ;  /* 0x0000006ca5a57824 */ /* 0x000fe200078e02ff */
[-C--:B------:R-:W-:Y:S01]  /*5580*/  IADD3 R56, P1, PT, R174, R134.reuse, RZ ;  /* 0x00000086ae387210 */ /* 0x080fe20007f3e0ff */
[----:B------:R-:W-:Y:S01]  /*5590*/  IMAD R173, R173, 0x7a, RZ ;  /* 0x0000007aadad7824 */ /* 0x000fe200078e02ff */
[-C--:B------:R-:W-:Y:S01]  /*55a0*/  IADD3 R112, P3, PT, R170, R134.reuse, RZ ;  /* 0x00000086aa707210 */ /* 0x080fe20007f7e0ff */
[----:B------:R-:W-:Y:S01]  /*55b0*/  IMAD R245, R245, 0x3d, RZ ;  /* 0x0000003df5f57824 */ /* 0x000fe200078e02ff */
[----:B------:R-:W-:Y:S01]  /*55c0*/  IADD3 R202, P2, PT, R142, R134, RZ ;  /* 0x000000868eca7210 */ /* 0x000fe20007f5e0ff */
[----:B------:R-:W-:Y:S01]  /*55d0*/  IMAD R244, R244, 0x88, RZ ;  /* 0x00000088f4f47824 */ /* 0x000fe200078e02ff */
[-C--:B------:R-:W-:Y:S01]  /*55e0*/  LEA.HI.X.SX32 R199, R214, R135.reuse, 0x1, P6 ;  /* 0x00000087d6c77211 */ /* 0x080fe200030f0eff */
[----:B------:R-:W1:Y:S01]  /*55f0*/  LDC R207, c[0x0][0x3c4] ;  /* 0x0000f100ffcf7b82 */ /* 0x000e620000000800 */
[----:B------:R-:W-:-:S02]  /*5600*/  LEA.HI.X.SX32 R57, R190, R135, 0x1, P1 ;  /* 0x00000087be397211 */ /* 0x000fc400008f0eff */
[-C--:B------:R-:W-:Y:S02]  /*5610*/  LEA.HI.X.SX32 R113, R159, R135.reuse, 0x1, P3 ;  /* 0x000000879f717211 */ /* 0x080fe400018f0eff */
[-C--:B------:R-:W-:Y:S02]  /*5620*/  IADD3 R70, P6, PT, R140, R134.reuse, RZ ;  /* 0x000000868c467210 */ /* 0x080fe40007fde0ff */
[-C--:B------:R-:W-:Y:S01]  /*5630*/  LEA.HI.X.SX32 R203, R227, R135.reuse, 0x1, P2 ;  /* 0x00000087e3cb7211 */ /* 0x080fe200010f0eff */
[----:B0-----:R-:W-:Y:S01]  /*5640*/  IMAD R232, R232, 0x9c, RZ ;  /* 0x0000009ce8e87824 */ /* 0x001fe200078e02ff */
[-C--:B------:R-:W-:Y:S01]  /*5650*/  IADD3 R190, P3, PT, R153, R134.reuse, RZ ;  /* 0x0000008699be7210 */ /* 0x080fe20007f7e0ff */
[----:B------:R-:W0:Y:S01]  /*5660*/  LDC R170, c[0x0][0x3c4] ;  /* 0x0000f100ffaa7b82 */ /* 0x000e220000000800 */
[----:B------:R-:W-:Y:S02]  /*5670*/  IADD3 R184, P2, PT, R146, R134, RZ ;  /* 0x0000008692b87210 */ /* 0x000fe40007f5e0ff */
[----:B------:R-:W-:-:S02]  /*5680*/  LEA.HI.X.SX32 R71, R219, R135, 0x1, P6 ;  /* 0x00000087db477211 */ /* 0x000fc400030f0eff */
[-C--:B------:R-:W-:Y:S02]  /*5690*/  LEA.HI.X.SX32 R191, R151, R135.reuse, 0x1, P3 ;  /* 0x0000008797bf7211 */ /* 0x080fe400018f0eff */
[-C--:B------:R-:W-:Y:S02]  /*56a0*/  IADD3 R44, P6, PT, R144, R134.reuse, RZ ;  /* 0x00000086902c7210 */ /* 0x080fe40007fde0ff */
[-C--:B------:R-:W-:Y:S02]  /*56b0*/  LEA.HI.X.SX32 R185, R132, R135.reuse, 0x1, P2 ;  /* 0x0000008784b97211 */ /* 0x080fe400010f0eff */
[-C--:B------:R-:W-:Y:S02]  /*56c0*/  IADD3 R200, P3, PT, R137, R134.reuse, RZ ;  /* 0x0000008689c87210 */ /* 0x080fe40007f7e0ff */
[----:B------:R-:W-:Y:S02]  /*56d0*/  IADD3 R230, P2, PT, R152, R134, RZ ;  /* 0x0000008698e67210 */ /* 0x000fe40007f5e0ff */
[----:B------:R-:W-:-:S02]  /*56e0*/  LEA.HI.X.SX32 R45, R231, R135, 0x1, P6 ;  /* 0x00000087e72d7211 */ /* 0x000fc400030f0eff */
[-C--:B------:R-:W-:Y:S02]  /*56f0*/  LEA.HI.X.SX32 R201, R218, R135.reuse, 0x1, P3 ;  /* 0x00000087dac97211 */ /* 0x080fe400018f0eff */
[-C--:B------:R-:W-:Y:S02]  /*5700*/  LEA.HI.X.SX32 R231, R237, R135.reuse, 0x1, P2 ;  /* 0x00000087ede77211 */ /* 0x080fe400010f0eff */
[-C--:B------:R-:W-:Y:S02]  /*5710*/  IADD3 R38, P3, PT, R143, R134.reuse, RZ ;  /* 0x000000868f267210 */ /* 0x080fe40007f7e0ff */
[----:B------:R-:W-:Y:S02]  /*5720*/  IADD3 R16, P2, PT, R160, R134, RZ ;  /* 0x00000086a0107210 */ /* 0x000fe40007f5e0ff */
[-C--:B------:R-:W-:Y:S02]  /*5730*/  LEA.HI.X.SX32 R39, R133, R135.reuse, 0x1, P3 ;  /* 0x0000008785277211 */ /* 0x080fe400018f0eff */
[----:B------:R-:W-:-:S02]  /*5740*/  LEA.HI.X.SX32 R17, R239, R135, 0x1, P2 ;  /* 0x00000087ef117211 */ /* 0x000fc400010f0eff */
[-C--:B------:R-:W-:Y:S02]  /*5750*/  IADD3 R204, P3, PT, R147, R134.reuse, RZ ;  /* 0x0000008693cc7210 */ /* 0x080fe40007f7e0ff */
        /* <DEDUP_REMOVED lines=8> */
[----:B------:R-:W-:Y:S02]  /*57e0*/  IADD3 R194, P2, PT, R247, R134, RZ ;  /* 0x00000086f7c27210 */ /* 0x000fe40007f5e0ff */
[-C--:B------:R-:W-:Y:S02]  /*57f0*/  LEA.HI.X.SX32 R227, R240, R135.reuse, 0x1, P3 ;  /* 0x00000087f0e37211 */ /* 0x080fe400018f0eff */
[----:B------:R-:W-:-:S02]  /*5800*/  LEA.HI.X.SX32 R195, R144, R135, 0x1, P2 ;  /* 0x0000008790c37211 */ /* 0x000fc400010f0eff */
[-C--:B------:R-:W-:Y:S02]  /*5810*/  IADD3 R240, P2, PT, R234, R134.reuse, RZ ;  /* 0x00000086eaf07210 */ /* 0x080fe40007f5e0ff */
[-C--:B------:R-:W-:Y:S01]  /*5820*/  IADD3 R196, P1, PT, R168, R134.reuse, RZ ;  /* 0x00000086a8c47210 */ /* 0x080fe20007f3e0ff */
[----:B------:R-:W2:Y:S03]  /*5830*/  LDC R234, c[0x0][0x3c4] ;  /* 0x0000f100ffea7b82 */ /* 0x000ea60000000800 */
[----:B------:R-:W-:Y:S02]  /*5840*/  LEA.HI.X.SX32 R197, R206, R135, 0x1, P1 ;  /* 0x00000087cec57211 */ /* 0x000fe400008f0eff */
[----:B------:R-:W-:-:S04]  /*5850*/  IADD3 R42, P1, PT, R162, R134, RZ ;  /* 0x00000086a22a7210 */ /* 0x000fc80007f3e0ff */
[-C--:B------:R-:W-:Y:S02]  /*5860*/  LEA.HI.X.SX32 R43, R208, R135.reuse, 0x1, P1 ;  /* 0x00000087d02b7211 */ /* 0x080fe400008f0eff */
[-C--:B------:R-:W-:Y:S02]  /*5870*/  IADD3 R62, P1, PT, R157, R134.reuse, RZ ;  /* 0x000000869d3e7210 */ /* 0x080fe40007f3e0ff */
[-C--:B------:R-:W-:Y:S02]  /*5880*/  IADD3 R18, P3, PT, R172, R134.reuse, RZ ;  /* 0x00000086ac127210 */ /* 0x080fe40007f7e0ff */
[-C--:B------:R-:W-:Y:S02]  /*5890*/  LEA.HI.X.SX32 R63, R210, R135.reuse, 0x1, P1 ;  /* 0x00000087d23f7211 */ /* 0x080fe400008f0eff */
[----:B------:R-:W-:Y:S02]  /*58a0*/  IADD3 R58, P1, PT, R132, R134, RZ ;  /* 0x00000086843a7210 */ /* 0x000fe40007f3e0ff */
[----:B------:R-:W-:-:S02]  /*58b0*/  LEA.HI.X.SX32 R19, R243, R135, 0x1, P3 ;  /* 0x00000087f3137211 */ /* 0x000fc400018f0eff */
[-C--:B------:R-:W-:Y:S02]  /*58c0*/  LEA.HI.X.SX32 R59, R215, R135.reuse, 0x1, P1 ;  /* 0x00000087d73b7211 */ /* 0x080fe400008f0eff */
[-C--:B------:R-:W-:Y:S02]  /*58d0*/  IADD3 R24, P1, PT, R141, R134.reuse, RZ ;  /* 0x000000868d187210 */ /* 0x080fe40007f3e0ff */
[-C--:B------:R-:W-:Y:S01]  /*58e0*/  IADD3 R84, P3, PT, R242, R134.reuse, RZ ;  /* 0x00000086f2547210 */ /* 0x080fe20007f7e0ff */
[----:B--2---:R-:W-:Y:S01]  /*58f0*/  IMAD R234, R234, 0x47, RZ ;  /* 0x00000047eaea7824 */ /* 0x004fe200078e02ff */
[-C--:B------:R-:W-:Y:S02]  /*5900*/  LEA.HI.X.SX32 R25, R225, R135.reuse, 0x1, P1 ;  /* 0x00000087e1197211 */ /* 0x080fe400008f0eff */
[----:B------:R-:W-:Y:S02]  /*5910*/  LEA.HI.X.SX32 R85, R250, R135, 0x1, P3 ;  /* 0x00000087fa557211 */ /* 0x000fe400018f0eff */
[----:B------:R-:W-:-:S02]  /*5920*/  IADD3 R104, P1, PT, R145, R134, RZ ;  /* 0x0000008691687210 */ /* 0x000fc40007f3e0ff */
[-C--:B------:R-:W-:Y:S02]  /*5930*/  IADD3 R228, P3, PT, R249, R134.reuse, RZ ;  /* 0x00000086f9e47210 */ /* 0x080fe40007f7e0ff */
[-C--:B------:R-:W-:Y:S02]  /*5940*/  LEA.HI.X.SX32 R105, R233, R135.reuse, 0x1, P1 ;  /* 0x00000087e9697211 */ /* 0x080fe400008f0eff */
[-C--:B------:R-:W-:Y:S02]  /*5950*/  LEA.HI.X.SX32 R229, R234, R135.reuse, 0x1, P3 ;  /* 0x00000087eae57211 */ /* 0x080fe400018f0eff */
[----:B------:R-:W-:Y:S01]  /*5960*/  IADD3 R106, P1, PT, R150, R134, RZ ;  /* 0x00000086966a7210 */ /* 0x000fe20007f3e0ff */
[----:B------:R-:W2:Y:S03]  /*5970*/  LDC R234, c[0x0][0x3c4] ;  /* 0x0000f100ffea7b82 */ /* 0x000ea60000000800 */
[----:B------:R-:W-:-:S02]  /*5980*/  LEA.HI.X.SX32 R107, R236, R135, 0x1, P1 ;  /* 0x00000087ec6b7211 */ /* 0x000fc400008f0eff */
[----:B------:R-:W-:-:S04]  /*5990*/  IADD3 R12, P1, PT, R158, R134, RZ ;  /* 0x000000869e0c7210 */ /* 0x000fc80007f3e0ff */
[----:B------:R-:W-:Y:S02]  /*59a0*/  LEA.HI.X.SX32 R13, R139, R135, 0x1, P1 ;  /* 0x000000878b0d7211 */ /* 0x000fe400008f0eff */
[----:B------:R-:W-:-:S04]  /*59b0*/  IADD3 R220, P1, PT, R166, R134, RZ ;  /* 0x00000086a6dc7210 */ /* 0x000fc80007f3e0ff */
[----:B------:R-:W-:Y:S02]  /*59c0*/  LEA.HI.X.SX32 R221, R241, R135, 0x1, P1 ;  /* 0x00000087f1dd7211 */ /* 0x000fe400008f0eff */
[----:B------:R-:W-:-:S04]  /*59d0*/  IADD3 R192, P1, PT, R178, R134, RZ ;  /* 0x00000086b2c07210 */ /* 0x000fc80007f3e0ff */
[----:B------:R-:W-:Y:S02]  /*59e0*/  LEA.HI.X.SX32 R193, R142, R135, 0x1, P1 ;  /* 0x000000878ec17211 */ /* 0x000fe400008f0eff */
[----:B------:R-:W-:Y:S01]  /*59f0*/  IADD3 R218, P1, PT, R246, R134, RZ ;  /* 0x00000086f6da7210 */ /* 0x000fe20007f3e0ff */
[----:B--2---:R-:W-:-:S03]  /*5a00*/  IMAD R234, R234, 0x4b, RZ ;  /* 0x0000004beaea7824 */ /* 0x004fc600078e02ff */
[-C--:B------:R-:W-:Y:S02]  /*5a10*/  LEA.HI.X.SX32 R219, R92, R135.reuse, 0x1, P1 ;  /* 0x000000875cdb7211 */ /* 0x080fe400008f0eff */
[-C--:B------:R-:W-:Y:S02]  /*5a20*/  IADD3 R92, P1, PT, R252, R134.reuse, RZ ;  /* 0x00000086fc5c7210 */ /* 0x080fe40007f3e0ff */
[-C--:B------:R-:W-:Y:S02]  /*5a30*/  IADD3 R130, P6, PT, R149, R134.reuse, RZ ;  /* 0x0000008695827210 */ /* 0x080fe40007fde0ff */
[-C--:B------:R-:W-:Y:S02]  /*5a40*/  LEA.HI.X.SX32 R93, R234, R135.reuse, 0x1, P1 ;  /* 0x00000087ea5d7211 */ /* 0x080fe400008f0eff */
[----:B------:R-:W2:Y:S01]  /*5a50*/  LDC R234, c[0x0][0x3c4] ;  /* 0x0000f100ffea7b82 */ /* 0x000ea20000000800 */
[----:B------:R-:W-:Y:S02]  /*5a60*/  LEA.HI.X.SX32 R131, R136, R135, 0x1, P6 ;  /* 0x0000008788837211 */ /* 0x000fe400030f0eff */
[----:B------:R-:W-:-:S04]  /*5a70*/  IADD3 R212, P6, PT, R155, R134, RZ ;  /* 0x000000869bd47210 */ /* 0x000fc80007fde0ff */
[----:B------:R-:W-:Y:S02]  /*5a80*/  LEA.HI.X.SX32 R213, R238, R135, 0x1, P6 ;  /* 0x00000087eed57211 */ /* 0x000fe400030f0eff */
[----:B------:R-:W-:-:S04]  /*5a90*/  IADD3 R188, P6, PT, R165, R134, RZ ;  /* 0x00000086a5bc7210 */ /* 0x000fc80007fde0ff */
[----:B------:R-:W-:Y:S02]  /*5aa0*/  LEA.HI.X.SX32 R189, R140, R135, 0x1, P6 ;  /* 0x000000878cbd7211 */ /* 0x000fe400030f0eff */
[----:B------:R-:W-:-:S04]  /*5ab0*/  IADD3 R224, P6, PT, R173, R134, RZ ;  /* 0x00000086ade07210 */ /* 0x000fc80007fde0ff */
[----:B------:R-:W-:Y:S02]  /*5ac0*/  LEA.HI.X.SX32 R225, R245, R135, 0x1, P6 ;  /* 0x00000087f5e17211 */ /* 0x000fe400030f0eff */
[----:B------:R-:W-:-:S04]  /*5ad0*/  IADD3 R242, P6, PT, R244, R134, RZ ;  /* 0x00000086f4f27210 */ /* 0x000fc80007fde0ff */
[-C--:B------:R-:W-:Y:S01]  /*5ae0*/  LEA.HI.X.SX32 R243, R143, R135.reuse, 0x1, P6 ;  /* 0x000000878ff37211 */ /* 0x080fe200030f0eff */
[----:B--2---:R-:W-:Y:S01]  /*5af0*/  IMAD R211, R234, 0xa8, RZ ;  /* 0x000000a8ead37824 */ /* 0x004fe200078e02ff */
[-C--:B------:R-:W-:Y:S01]  /*5b00*/  IADD3 R114, P6, PT, R251, R134.reuse, RZ ;  /* 0x00000086fb727210 */ /* 0x080fe20007fde0ff */
[----:B------:R-:W2:Y:S03]  /*5b10*/  LDC R234, c[0x0][0x3c4] ;  /* 0x0000f100ffea7b82 */ /* 0x000ea60000000800 */
[----:B------:R-:W-:Y:S02]  /*5b20*/  LEA.HI.X.SX32 R115, R145, R135, 0x1, P6 ;  /* 0x0000008791737211 */ /* 0x000fe400030f0eff */
[----:B------:R-:W-:-:S03]  /*5b30*/  IADD3 R182, P6, PT, R232, R134, RZ ;  /* 0x00000086e8b67210 */ /* 0x000fc60007fde0ff */
[----:B------:R-:W3:Y:S01]  /*5b40*/  LDC R232, c[0x0][0x3c4] ;  /* 0x0000f100ffe87b82 */ /* 0x000ee20000000800 */
[-C--:B------:R-:W-:Y:S02]  /*5b50*/  IADD3 R168, P1, PT, R29, R134.reuse, RZ ;  /* 0x000000861da87210 */ /* 0x080fe40007f3e0ff */
[----:B------:R-:W-:Y:S02]  /*5b60*/  LEA.HI.X.SX32 R183, R147, R135, 0x1, P6 ;  /* 0x0000008793b77211 */ /* 0x000fe400030f0eff */
[----:B------:R-:W-:Y:S01]  /*5b70*/  IADD3 R238, P6, PT, R211, R134, RZ ;  /* 0x00000086d3ee7210 */ /* 0x000fe20007fde0ff */
[----:B--2---:R-:W-:-:S05]  /*5b80*/  IMAD R234, R234, 0x4f, RZ ;  /* 0x0000004feaea7824 */ /* 0x004fca00078e02ff */
[----:B------:R-:W-:Y:S02]  /*5b90*/  LEA.HI.X.SX32 R169, R234, R135, 0x1, P1 ;  /* 0x00000087eaa97211 */ /* 0x000fe400008f0eff */
[----:B------:R-:W2:Y:S01]  /*5ba0*/  LDC R234, c[0x0][0x3c4] ;  /* 0x0000f100ffea7b82 */ /* 0x000ea20000000800 */
[----:B---3--:R-:W-:-:S07]  /*5bb0*/  IMAD R211, R232, 0xaa, RZ ;  /* 0x000000aae8d37824 */ /* 0x008fce00078e02ff */
[----:B------:R-:W3:Y:S01]  /*5bc0*/  LDC R232, c[0x0][0x3c4] ;  /* 0x0000f100ffe87b82 */ /* 0x000ee20000000800 */
[-C--:B------:R-:W-:Y:S02]  /*5bd0*/  IADD3 R216, P3, PT, R217, R134.reuse, RZ ;  /* 0x00000086d9d87210 */ /* 0x080fe40007f7e0ff */
[-C--:B------:R-:W-:Y:S02]  /*5be0*/  LEA.HI.X.SX32 R241, R146, R135.reuse, 0x1, P2 ;  /* 0x0000008792f17211 */ /* 0x080fe400010f0eff */
[-C--:B------:R-:W-:Y:S02]  /*5bf0*/  IADD3 R28, P2, PT, R28, R134.reuse, RZ ;  /* 0x000000861c1c7210 */ /* 0x080fe40007f5e0ff */
[-C--:B------:R-:W-:Y:S02]  /*5c00*/  LEA.HI.X.SX32 R217, R79, R135.reuse, 0x1, P3 ;  /* 0x000000874fd97211 */ /* 0x080fe400018f0eff */
[----:B------:R-:W-:Y:S02]  /*5c10*/  IADD3 R78, P3, PT, R78, R134, RZ ;  /* 0x000000864e4e7210 */ /* 0x000fe40007f7e0ff */
[----:B------:R-:W-:Y:S01]  /*5c20*/  LEA.HI.X.SX32 R29, R148, R135, 0x1, P2 ;  /* 0x00000087941d7211 */ /* 0x000fe200010f0eff */
[----:B--2---:R-:W-:-:S02]  /*5c30*/  IMAD R234, R234, 0x53, RZ ;  /* 0x00000053eaea7824 */ /* 0x004fc400078e02ff */
[----:B---3--:R-:W-:-:S03]  /*5c40*/  IMAD R232, R232, 0xac, RZ ;  /* 0x000000ace8e87824 */ /* 0x008fc600078e02ff */
[----:B------:R-:W-:Y:S02]  /*5c50*/  LEA.HI.X.SX32 R79, R234, R135, 0x1, P3 ;  /* 0x00000087ea4f7211 */ /* 0x000fe400018f0eff */
[----:B------:R-:W2:Y:S01]  /*5c60*/  LDC R234, c[0x0][0x3c4] ;  /* 0x0000f100ffea7b82 */ /* 0x000ea20000000800 */
[----:B------:R-:W-:-:S07]  /*5c70*/  IADD3 R180, P2, PT, R232, R134, RZ ;  /* 0x00000086e8b47210 */ /* 0x000fce0007f5e0ff */
[----:B------:R-:W3:Y:S01]  /*5c80*/  LDC R232, c[0x0][0x3c4] ;  /* 0x0000f100ffe87b82 */ /* 0x000ee20000000800 */
[----:B------:R-:W-:Y:S01]  /*5c90*/  IADD3 R214, P1, PT, R211, R134, RZ ;  /* 0x00000086d3d67210 */ /* 0x000fe20007f3e0ff */
[----:B---3--:R-:W-:Y:S02]  /*5ca0*/  IMAD R211, R232, 0x55, RZ ;  /* 0x00000055e8d37824 */ /* 0x008fe400078e02ff */
[----:B--2---:R-:W-:-:S04]  /*5cb0*/  IMAD R232, R234, 0xb6, RZ ;  /* 0x000000b6eae87824 */ /* 0x004fc800078e02ff */
[----:B------:R-:W2:Y:S01]  /*5cc0*/  LDC R234, c[0x0][0x3c4] ;  /* 0x0000f100ffea7b82 */ /* 0x000ea20000000800 */
[----:B------:R-:W-:Y:S02]  /*5cd0*/  LEA.HI.X.SX32 R215, R211, R135, 0x1, P1 ;  /* 0x00000087d3d77211 */ /* 0x000fe400008f0eff */
[----:B------:R-:W-:-:S05]  /*5ce0*/  IADD3 R250, P1, PT, R232, R134, RZ ;  /* 0x00000086e8fa7210 */ /* 0x000fca0007f3e0ff */
[----:B------:R-:W3:Y:S01]  /*5cf0*/  LDC R232, c[0x0][0x3c4] ;  /* 0x0000f100ffe87b82 */ /* 0x000ee20000000800 */
[----:B--2---:R-:W-:-:S07]  /*5d00*/  IMAD R211, R234, 0xb8, RZ ;  /* 0x000000b8ead37824 */ /* 0x004fce00078e02ff */
[----:B------:R-:W2:Y:S01]  /*5d10*/  LDC R234, c[0x0][0x3c4] ;  /* 0x0000f100ffea7b82 */ /* 0x000ea20000000800 */
[-C--:B------:R-:W-:Y:S02]  /*5d20*/  IADD3 R162, P3, PT, R101, R134.reuse, RZ ;  /* 0x0000008665a27210 */ /* 0x080fe40007f7e0ff */
[----:B------:R-:W-:Y:S02]  /*5d30*/  LEA.HI.X.SX32 R181, R150, R135, 0x1, P2 ;  /* 0x0000008796b57211 */ /* 0x000fe400010f0eff */
[----:B------:R-:W-:Y:S01]  /*5d40*/  IADD3 R236, P2, PT, R211, R134, RZ ;  /* 0x00000086d3ec7210 */ /* 0x000fe20007f5e0ff */
[----:B---3--:R-:W-:Y:S02]  /*5d50*/  IMAD R211, R232, 0xba, RZ ;  /* 0x000000bae8d37824 */ /* 0x008fe400078e02ff */
[----:B------:R-:W3:Y:S01]  /*5d60*/  LDC R232, c[0x0][0x3c4] ;  /* 0x0000f100ffe87b82 */ /* 0x000ee20000000800 */
[----:B--2---:R-:W-:-:S05]  /*5d70*/  IMAD R234, R234, 0x57, RZ ;  /* 0x00000057eaea7824 */ /* 0x004fca00078e02ff */
[-C--:B------:R-:W-:Y:S02]  /*5d80*/  LEA.HI.X.SX32 R163, R234, R135.reuse, 0x1, P3 ;  /* 0x00000087eaa37211 */ /* 0x080fe400018f0eff */
[----:B------:R-:W2:Y:S01]  /*5d90*/  LDC R234, c[0x0][0x3c4] ;  /* 0x0000f100ffea7b82 */ /* 0x000ea20000000800 */
[----:B------:R-:W-:Y:S01]  /*5da0*/  LEA.HI.X.SX32 R239, R149, R135, 0x1, P6 ;  /* 0x0000008795ef7211 */ /* 0x000fe200030f0eff */
[----:B---3--:R-:W-:Y:S01]  /*5db0*/  IMAD R232, R232, 0xbc, RZ ;  /* 0x000000bce8e87824 */ /* 0x008fe200078e02ff */
[----:B------:R-:W-:-:S04]  /*5dc0*/  IADD3 R100, P6, PT, R100, R134, RZ ;  /* 0x0000008664647210 */ /* 0x000fc80007fde0ff */
[----:B------:R-:W-:Y:S02]  /*5dd0*/  LEA.HI.X.SX32 R101, R152, R135, 0x1, P6 ;  /* 0x0000008798657211 */ /* 0x000fe400030f0eff */
[----:B------:R-:W-:Y:S02]  /*5de0*/  IADD3 R174, P6, PT, R232, R134, RZ ;  /* 0x00000086e8ae7210 */ /* 0x000fe40007fde0ff */
[----:B------:R-:W3:Y:S01]  /*5df0*/  LDC R232, c[0x0][0x3c4] ;  /* 0x0000f100ffe87b82 */ /* 0x000ee20000000800 */
[----:B--2---:R-:W-:-:S05]  /*5e00*/  IMAD R234, R234, 0x5b, RZ ;  /* 0x0000005beaea7824 */ /* 0x004fca00078e02ff */
[-C--:B------:R-:W-:Y:S02]  /*5e10*/  LEA.HI.X.SX32 R251, R234, R135.reuse, 0x1, P1 ;  /* 0x00000087eafb7211 */ /* 0x080fe400008f0eff */
[----:B------:R-:W2:Y:S01]  /*5e20*/  LDC R234, c[0x0][0x3c4] ;  /* 0x0000f100ffea7b82 */ /* 0x000ea20000000800 */
[-C--:B------:R-:W-:Y:S01]  /*5e30*/  IADD3 R210, P3, PT, R211, R134.reuse, RZ ;  /* 0x00000086d3d27210 */ /* 0x080fe20007f7e0ff */
[----:B---3--:R-:W-:Y:S01]  /*5e40*/  IMAD R209, R232, 0x5d, RZ ;  /* 0x0000005de8d17824 */ /* 0x008fe200078e02ff */
[-C--:B------:R-:W-:Y:S01]  /*5e50*/  LEA.HI.X.SX32 R237, R154, R135.reuse, 0x1, P2 ;  /* 0x000000879aed7211 */ /* 0x080fe200010f0eff */
[----:B-1----:R-:W-:Y:S01]  /*5e60*/  IMAD R207, R207, 0xcc, RZ ;  /* 0x000000cccfcf7824 */ /* 0x002fe200078e02ff */
[-C--:B------:R-:W-:Y:S02]  /*5e70*/  IADD3 R26, P2, PT, R26, R134.reuse, RZ ;  /* 0x000000861a1a7210 */ /* 0x080fe40007f5e0ff */
[----:B------:R-:W-:Y:S02]  /*5e80*/  LEA.HI.X.SX32 R211, R209, R135, 0x1, P3 ;  /* 0x00000087d1d37211 */ /* 0x000fe400018f0eff */
[----:B------:R-:W1:Y:S01]  /*5e90*/  LDC R209, c[0x0][0x3c4] ;  /* 0x0000f100ffd17b82 */ /* 0x000e620000000800 */
[----:B------:R-:W-:-:S02]  /*5ea0*/  IADD3 R146, P1, PT, R27, R134, RZ ;  /* 0x000000861b927210 */ /* 0x000fc40007f3e0ff */
[----:B------:R-:W-:Y:S01]  /*5eb0*/  LEA.HI.X.SX32 R27, R156, R135, 0x1, P2 ;  /* 0x000000879c1b7211 */ /* 0x000fe200010f0eff */
[----:B--2---:R-:W-:Y:S01]  /*5ec0*/  IMAD R232, R234, 0xc6, RZ ;  /* 0x000000c6eae87824 */ /* 0x004fe200078e02ff */
[----:B------:R-:W-:-:S03]  /*5ed0*/  IADD3 R154, P2, PT, R207, R134, RZ ;  /* 0x00000086cf9a7210 */ /* 0x000fc60007f5e0ff */
[----:B------:R-:W2:Y:S01]  /*5ee0*/  LDC R234, c[0x0][0x3c4] ;  /* 0x0000f100ffea7b82 */ /* 0x000ea20000000800 */
[----:B------:R-:W-:-:S07]  /*5ef0*/  IADD3 R248, P3, PT, R232, R134, RZ ;  /* 0x00000086e8f87210 */ /* 0x000fce0007f7e0ff */
[----:B------:R-:W3:Y:S08]  /*5f00*/  LDC R232, c[0x0][0x3c4] ;  /* 0x0000f100ffe87b82 */ /* 0x000ef00000000800 */
[----:B------:R-:W4:Y:S01]  /*5f10*/  LDC R207, c[0x0][0x3c4] ;  /* 0x0000f100ffcf7b82 */ /* 0x000f220000000800 */
[----:B-1----:R-:W-:Y:S02]  /*5f20*/  IMAD R209, R209, 0xca, RZ ;  /* 0x000000cad1d17824 */ /* 0x002fe400078e02ff */
[----:B---3--:R-:W-:-:S05]  /*5f30*/  IMAD R232, R232, 0x5f, RZ ;  /* 0x0000005fe8e87824 */ /* 0x008fca00078e02ff */
[----:B------:R-:W-:Y:S02]  /*5f40*/  LEA.HI.X.SX32 R147, R232, R135, 0x1, P1 ;  /* 0x00000087e8937211 */ /* 0x000fe400008f0eff */
[----:B------:R-:W1:Y:S01]  /*5f50*/  LDC R232, c[0x0][0x3c4] ;  /* 0x0000f100ffe87b82 */ /* 0x000e620000000800 */
[----:B----4-:R-:W-:Y:S01]  /*5f60*/  IMAD R176, R207, 0x65, RZ ;  /* 0x00000065cfb07824 */ /* 0x010fe200078e02ff */
[----:B------:R-:W-:-:S04]  /*5f70*/  IADD3 R208, P1, PT, R209, R134, RZ ;  /* 0x00000086d1d07210 */ /* 0x000fc80007f3e0ff */
[----:B------:R-:W-:Y:S02]  /*5f80*/  LEA.HI.X.SX32 R209, R176, R135, 0x1, P1 ;  /* 0x00000087b0d17211 */ /* 0x000fe400008f0eff */
[----:B------:R-:W3:Y:S01]  /*5f90*/  LDC R176, c[0x0][0x3c4] ;  /* 0x0000f100ffb07b82 */ /* 0x000ee20000000800 */
[----:B-1----:R-:W-:-:S05]  /*5fa0*/  IMAD R232, R232, 0x63, RZ ;  /* 0x00000063e8e87824 */ /* 0x002fca00078e02ff */
[-C--:B------:R-:W-:Y:S02]  /*5fb0*/  LEA.HI.X.SX32 R249, R232, R135.reuse, 0x1, P3 ;  /* 0x00000087e8f97211 */ /* 0x080fe400018f0eff */
[----:B------:R-:W-:Y:S01]  /*5fc0*/  IADD3 R144, P3, PT, R87, R134, RZ ;  /* 0x0000008657907210 */ /* 0x000fe20007f7e0ff */
[----:B---3--:R-:W-:Y:S01]  /*5fd0*/  IMAD R176, R176, 0x67, RZ ;  /* 0x00000067b0b07824 */ /* 0x008fe200078e02ff */
[----:B------:R-:W1:Y:S04]  /*5fe0*/  LDC R232, c[0x0][0x3c4] ;  /* 0x0000f100ffe87b82 */ /* 0x000e680000000800 */
[----:B------:R-:W-:-:S04]  /*5ff0*/  LEA.HI.X.SX32 R145, R176, R135, 0x1, P3 ;  /* 0x00000087b0917211 */ /* 0x000fc800018f0eff */
[----:B------:R-:W3:Y:S01]  /*6000*/  LDC R176, c[0x0][0x3c4] ;  /* 0x0000f100ffb07b82 */ /* 0x000ee20000000800 */
[----:B--2---:R-:W-:Y:S01]  /*6010*/  IMAD R234, R234, 0xc8, RZ ;  /* 0x000000c8eaea7824 */ /* 0x004fe200078e02ff */
[----:B------:R-:W-:-:S04]  /*6020*/  LEA.HI.X.SX32 R175, R155, R135, 0x1, P6 ;  /* 0x000000879baf7211 */ /* 0x000fc800030f0eff */
[----:B------:R-:W-:Y:S01]  /*6030*/  IADD3 R234, P6, PT, R234, R134, RZ ;  /* 0x00000086eaea7210 */ /* 0x000fe20007fde0ff */
[----:B0-----:R-:W-:-:S03]  /*6040*/  IMAD R170, R170, 0xdc, RZ ;  /* 0x000000dcaaaa7824 */ /* 0x001fc600078e02ff */
[----:B------:R-:W-:Y:S02]  /*6050*/  LEA.HI.X.SX32 R235, R158, R135, 0x1, P6 ;  /* 0x000000879eeb7211 */ /* 0x000fe400030f0eff */
[----:B------:R-:W-:Y:S01]  /*6060*/  IADD3 R86, P6, PT, R86, R134, RZ ;  /* 0x0000008656567210 */ /* 0x000fe20007fde0ff */
[----:B-1----:R-:W-:-:S03]  /*6070*/  IMAD R207, R232, 0xd6, RZ ;  /* 0x000000d6e8cf7824 */ /* 0x002fc600078e02ff */
[----:B------:R-:W-:Y:S01]  /*6080*/  LEA.HI.X.SX32 R87, R161, R135, 0x1, P6 ;  /* 0x00000087a1577211 */ /* 0x000fe200030f0eff */
[----:B------:R-:W0:Y:S01]  /*6090*/  LDC R232, c[0x0][0x3c4] ;  /* 0x0000f100ffe87b82 */ /* 0x000e220000000800 */
[-C--:B------:R-:W-:Y:S01]  /*60a0*/  IADD3 R246, P1, PT, R207, R134.reuse, RZ ;  /* 0x00000086cff67210 */ /* 0x080fe20007f3e0ff */
[----:B---3--:R-:W-:Y:S01]  /*60b0*/  IMAD R176, R176, 0x6b, RZ ;  /* 0x0000006bb0b07824 */ /* 0x008fe200078e02ff */
[----:B------:R-:W-:-:S05]  /*60c0*/  IADD3 R152, P6, PT, R170, R134, RZ ;  /* 0x00000086aa987210 */ /* 0x000fca0007fde0ff */
[----:B------:R-:W1:Y:S01]  /*60d0*/  LDC R207, c[0x0][0x3c4] ;  /* 0x0000f100ffcf7b82 */ /* 0x000e620000000800 */
[----:B------:R-:W-:-:S07]  /*60e0*/  LEA.HI.X.SX32 R247, R176, R135, 0x1, P1 ;  /* 0x00000087b0f77211 */ /* 0x000fce00008f0eff */
[----:B------:R-:W2:Y:S08]  /*60f0*/  LDC R170, c[0x0][0x3c4] ;  /* 0x0000f100ffaa7b82 */ /* 0x000eb00000000800 */
[----:B------:R-:W3:Y:S01]  /*6100*/  LDC R176, c[0x0][0x3c4] ;  /* 0x0000f100ffb07b82 */ /* 0x000ee20000000800 */
[----:B--2---:R-:W-:Y:S02]  /*6110*/  IMAD R164, R170, 0x6d, RZ ;  /* 0x0000006daaa47824 */ /* 0x004fe400078e02ff */
[----:B---3--:R-:W-:-:S05]  /*6120*/  IMAD R170, R176, 0xe6, RZ ;  /* 0x000000e6b0aa7824 */ /* 0x008fca00078e02ff */
[----:B------:R-:W2:Y:S01]  /*6130*/  LDC R176, c[0x0][0x3c4] ;  /* 0x0000f100ffb07b82 */ /* 0x000ea20000000800 */
[----:B-1----:R-:W-:-:S05]  /*6140*/  IMAD R207, R207, 0xda, RZ ;  /* 0x000000dacfcf7824 */ /* 0x002fca00078e02ff */
[----:B------:R-:W-:-:S04]  /*6150*/  IADD3 R206, P3, PT, R207, R134, RZ ;  /* 0x00000086cfce7210 */ /* 0x000fc80007f7e0ff */
[----:B------:R-:W-:Y:S02]  /*6160*/  LEA.HI.X.SX32 R207, R164, R135, 0x1, P3 ;  /* 0x00000087a4cf7211 */ /* 0x000fe400018f0eff */
[----:B------:R-:W-:Y:S02]  /*6170*/  IADD3 R244, P3, PT, R170, R134, RZ ;  /* 0x00000086aaf47210 */ /* 0x000fe40007f7e0ff */
[----:B------:R-:W1:Y:S01]  /*6180*/  LDC R170, c[0x0][0x3c4] ;  /* 0x0000f100ffaa7b82 */ /* 0x000e620000000800 */
[----:B--2---:R-:W-:-:S07]  /*6190*/  IMAD R164, R176, 0xe8, RZ ;  /* 0x000000e8b0a47824 */ /* 0x004fce00078e02ff */
[----:B------:R-:W2:Y:S01]  /*61a0*/  LDC R176, c[0x0][0x3c4] ;  /* 0x0000f100ffb07b82 */ /* 0x000ea20000000800 */
[----:B-1----:R-:W-:Y:S02]  /*61b0*/  IMAD R159, R170, 0x6f, RZ ;  /* 0x0000006faa9f7824 */ /* 0x002fe400078e02ff */
[----:B--2---:R-:W-:-:S05]  /*61c0*/  IMAD R170, R176, 0xea, RZ ;  /* 0x000000eab0aa7824 */ /* 0x004fca00078e02ff */
[----:B------:R-:W1:Y:S01]  /*61d0*/  LDC R176, c[0x0][0x3c4] ;  /* 0x0000f100ffb07b82 */ /* 0x000e620000000800 */
[----:B------:R-:W-:-:S04]  /*61e0*/  IADD3 R142, P1, PT, R119, R134, RZ ;  /* 0x00000086778e7210 */ /* 0x000fc80007f3e0ff */
[-C--:B------:R-:W-:Y:S02]  /*61f0*/  LEA.HI.X.SX32 R143, R159, R135.reuse, 0x1, P1 ;  /* 0x000000879f8f7211 */ /* 0x080fe400008f0eff */
[----:B------:R-:W-:Y:S02]  /*6200*/  IADD3 R158, P1, PT, R170, R134, RZ ;  /* 0x00000086aa9e7210 */ /* 0x000fe40007f3e0ff */
[----:B------:R-:W2:Y:S01]  /*6210*/  LDC R170, c[0x0][0x3c4] ;  /* 0x0000f100ffaa7b82 */ /* 0x000ea20000000800 */
[----:B0-----:R-:W-:Y:S01]  /*6220*/  IMAD R232, R232, 0xd8, RZ ;  /* 0x000000d8e8e87824 */ /* 0x001fe200078e02ff */
[----:B------:R-:W-:Y:S01]  /*6230*/  LEA.HI.X.SX32 R155, R160, R135, 0x1, P2 ;  /* 0x00000087a09b7211 */ /* 0x000fe200010f0eff */
[----:B-1----:R-:W-:-:S05]  /*6240*/  IMAD R157, R176, 0xec, RZ ;  /* 0x000000ecb09d7824 */ /* 0x002fca00078e02ff */
[----:B------:R-:W0:Y:S01]  /*6250*/  LDC R176, c[0x0][0x3c4] ;  /* 0x0000f100ffb07b82 */ /* 0x000e220000000800 */
[----:B------:R-:W-:-:S04]  /*6260*/  IADD3 R232, P2, PT, R232, R134, RZ ;  /* 0x00000086e8e87210 */ /* 0x000fc80007f5e0ff */
[----:B------:R-:W-:Y:S02]  /*6270*/  LEA.HI.X.SX32 R233, R165, R135, 0x1, P2 ;  /* 0x00000087a5e97211 */ /* 0x000fe400010f0eff */
[----:B------:R-:W-:-:S04]  /*6280*/  IADD3 R118, P2, PT, R118, R134, RZ ;  /* 0x0000008676767210 */ /* 0x000fc80007f5e0ff */
[-C--:B------:R-:W-:Y:S02]  /*6290*/  LEA.HI.X.SX32 R119, R167, R135.reuse, 0x1, P2 ;  /* 0x00000087a7777211 */ /* 0x080fe400010f0eff */
[-C--:B------:R-:W-:Y:S01]  /*62a0*/  IADD3 R150, P2, PT, R157, R134.reuse, RZ ;  /* 0x000000869d967210 */ /* 0x080fe20007f5e0ff */
[----:B--2---:R-:W-:Y:S02]  /*62b0*/  IMAD R157, R170, 0x73, RZ ;  /* 0x00000073aa9d7824 */ /* 0x004fe400078e02ff */
[----:B0-----:R-:W-:Y:S02]  /*62c0*/  IMAD R170, R176, 0xee, RZ ;  /* 0x000000eeb0aa7824 */ /* 0x001fe400078e02ff */
[----:B------:R-:W0:Y:S01]  /*62d0*/  LDC R176, c[0x0][0x3c4] ;  /* 0x0000f100ffb07b82 */ /* 0x000e220000000800 */
[----:B------:R-:W-:Y:S02]  /*62e0*/  LEA.HI.X.SX32 R245, R157, R135, 0x1, P3 ;  /* 0x000000879df57211 */ /* 0x000fe400018f0eff */
[----:B------:R-:W-:-:S05]  /*62f0*/  IADD3 R136, P3, PT, R170, R134, RZ ;  /* 0x00000086aa887210 */ /* 0x000fca0007f7e0ff */
[----:B------:R-:W1:Y:S01]  /*6300*/  LDC R157, c[0x0][0x3c4] ;  /* 0x0000f100ff9d7b82 */ /* 0x000e620000000800 */
[----:B0-----:R-:W-:-:S07]  /*6310*/  IMAD R170, R176, 0xf4, RZ ;  /* 0x000000f4b0aa7824 */ /* 0x001fce00078e02ff */
[----:B------:R-:W0:Y:S01]  /*6320*/  LDC R176, c[0x0][0x3c4] ;  /* 0x0000f100ffb07b82 */ /* 0x000e220000000800 */
[----:B-1----:R-:W-:Y:S02]  /*6330*/  IMAD R133, R157, 0x75, RZ ;  /* 0x000000759d857824 */ /* 0x002fe400078e02ff */
[----:B0-----:R-:W-:-:S05]  /*6340*/  IMAD R157, R176, 0xf6, RZ ;  /* 0x000000f6b09d7824 */ /* 0x001fca00078e02ff */
[----:B------:R-:W0:Y:S01]  /*6350*/  LDC R176, c[0x0][0x3c4] ;  /* 0x0000f100ffb07b82 */ /* 0x000e220000000800 */
[-C--:B------:R-:W-:Y:S02]  /*6360*/  LEA.HI.X.SX32 R153, R166, R135.reuse, 0x1, P6 ;  /* 0x00000087a6997211 */ /* 0x080fe400030f0eff */
[----:B------:R-:W-:Y:S02]  /*6370*/  LEA.HI.X.SX32 R159, R133, R135, 0x1, P1 ;  /* 0x00000087859f7211 */ /* 0x000fe400008f0eff */
[----:B------:R-:W-:-:S03]  /*6380*/  IADD3 R166, P1, PT, R157, R134, RZ ;  /* 0x000000869da67210 */ /* 0x000fc60007f3e0ff */
[----:B------:R-:W1:Y:S01]  /*6390*/  LDC R157, c[0x0][0x3c4] ;  /* 0x0000f100ff9d7b82 */ /* 0x000e620000000800 */
[----:B0-----:R-:W-:-:S07]  /*63a0*/  IMAD R133, R176, 0xf8, RZ ;  /* 0x000000f8b0857824 */ /* 0x001fce00078e02ff */
[----:B------:R-:W0:Y:S01]  /*63b0*/  LDC R176, c[0x0][0x3c4] ;  /* 0x0000f100ffb07b82 */ /* 0x000e220000000800 */
[----:B------:R-:W-:Y:S01]  /*63c0*/  LEA.HI.X.SX32 R151, R172, R135, 0x1, P2 ;  /* 0x00000087ac977211 */ /* 0x000fe200010f0eff */
[----:B------:R2:W-:Y:S01]  /*63d0*/  STL.64 [R1+0x578], R46 ;  /* 0x0005782e01007387 */ /* 0x0005e20000100a00 */
[----:B------:R-:W-:Y:S01]  /*63e0*/  IADD3 R160, P2, PT, R133, R134, RZ ;  /* 0x0000008685a07210 */ /* 0x000fe20007f5e0ff */
[----:B-1----:R-:W-:Y:S02]  /*63f0*/  IMAD R133, R157, 0x77, RZ ;  /* 0x000000779d857824 */ /* 0x002fe400078e02ff */
[----:B------:R1:W-:Y:S04]  /*6400*/  STL.64 [R1+0x540], R32 ;  /* 0x0005402001007387 */ /* 0x0003e80000100a00 */
[----:B------:R3:W-:Y:S04]  /*6410*/  STL.64 [R1+0x500], R30 ;  /* 0x0005001e01007387 */ /* 0x0007e80000100a00 */
[----:B------:R4:W-:Y:S04]  /*6420*/  STL.64 [R1+0x4c0], R8 ;  /* 0x0004c00801007387 */ /* 0x0009e80000100a00 */
[----:B------:R0:W-:Y:S02]  /*6430*/  STL.64 [R1+0x480], R120 ;  /* 0x0004807801007387 */ /* 0x0001e40000100a00 */
[----:B0-----:R-:W-:-:S02]  /*6440*/  IMAD R157, R176, 0xfa, RZ ;  /* 0x000000fab09d7824 */ /* 0x001fc400078e02ff */
[----:B------:R-:W0:Y:S01]  /*6450*/  LDC R176, c[0x0][0x3c4] ;  /* 0x0000f100ffb07b82 */ /* 0x000e220000000800 */
[----:B------:R0:W-:Y:S04]  /*6460*/  STL.64 [R1+0x418], R10 ;  /* 0x0004180a01007387 */ /* 0x0001e80000100a00 */
[----:B------:R0:W-:Y:S04]  /*6470*/  STL.64 [R1+0x3d8], R108 ;  /* 0x0003d86c01007387 */ /* 0x0001e80000100a00 */
[----:B------:R0:W-:Y:S04]  /*6480*/  STL.64 [R1+0x398], R122 ;  /* 0x0003987a01007387 */ /* 0x0001e80000100a00 */
[----:B------:R0:W-:Y:S04]  /*6490*/  STL.64 [R1+0x358], R94 ;  /* 0x0003585e01007387 */ /* 0x0001e80000100a00 */
[----:B------:R0:W-:Y:S04]  /*64a0*/  STL.64 [R1+0x318], R124 ;  /* 0x0003187c01007387 */ /* 0x0001e80000100a00 */
[----:B------:R0:W-:Y:S04]  /*64b0*/  STL.64 [R1+0x2d8], R80 ;  /* 0x0002d85001007387 */ /* 0x0001e80000100a00 */
        /* <DEDUP_REMOVED lines=11> */
[----:B------:R-:W-:-:S03]  /*6570*/  LEA.HI.X.SX32 R137, R133, R135, 0x1, P3 ;  /* 0x0000008785897211 */ /* 0x000fc600018f0eff */
[----:B------:R-:W-:Y:S01]  /*6580*/  STL.64 [R1+0x5f8], R196 ;  /* 0x0005f8c401007387 */ /* 0x000fe20000100a00 */
[----:B0-----:R-:W-:Y:S02]  /*6590*/  IMAD R133, R176, 0xfc, RZ ;  /* 0x000000fcb0857824 */ /* 0x001fe400078e02ff */
[----:B------:R-:W0:Y:S01]  /*65a0*/  LDC R176, c[0x0][0x3c4] ;  /* 0x0000f100ffb07b82 */ /* 0x000e220000000800 */
[----:B------:R-:W-:Y:S04]  /*65b0*/  STL.64 [R1+0x4e8], R22 ;  /* 0x0004e81601007387 */ /* 0x000fe80000100a00 */
[----:B------:R-:W-:Y:S04]  /*65c0*/  STL.64 [R1+0x590], R2 ;  /* 0x0005900201007387 */ /* 0x000fe80000100a00 */
        /* <DEDUP_REMOVED lines=22> */
[----:B------:R-:W-:Y:S01]  /*6730*/  STL.64 [R1+0x4d0], R212 ;  /* 0x0004d0d401007387 */ /* 0x000fe20000100a00 */
[----:B0-----:R-:W-:-:S02]  /*6740*/  IMAD R132, R176, 0x7b, RZ ;  /* 0x0000007bb0847824 */ /* 0x001fc400078e02ff */
[----:B------:R-:W0:Y:S01]  /*6750*/  LDC R176, c[0x0][0x3c4] ;  /* 0x0000f100ffb07b82 */ /* 0x000e220000000800 */
        /* <DEDUP_REMOVED lines=25> */
[----:B0-----:R-:W-:-:S02]  /*68f0*/  IMAD R139, R176, 0x7d, RZ ;  /* 0x0000007db08b7824 */ /* 0x001fc400078e02ff */
[----:B------:R-:W0:Y:S01]  /*6900*/  LDC R176, c[0x0][0x3c4] ;  /* 0x0000f100ffb07b82 */ /* 0x000e220000000800 */
        /* <DEDUP_REMOVED lines=9> */
[----:B------:R-:W-:Y:S01]  /*69a0*/  STL.64 [R1+0x348], R248 ;  /* 0x000348f801007387 */ /* 0x000fe20000100a00 */
[----:B------:R-:W-:-:S03]  /*69b0*/  IADD3 R164, P6, PT, R164, R134, RZ ;  /* 0x00000086a4a47210 */ /* 0x000fc60007fde0ff */
[----:B------:R-:W-:Y:S04]  /*69c0*/  STL.64 [R1+0x340], R234 ;  /* 0x000340ea01007387 */ /* 0x000fe80000100a00 */
[----:B------:R-:W-:Y:S04]  /*69d0*/  STL.64 [R1+0x338], R208 ;  /* 0x000338d001007387 */ /* 0x000fe80000100a00 */
[----:B------:R-:W-:Y:S04]  /*69e0*/  STL.64 [R1+0x330], R154 ;  /* 0x0003309a01007387 */ /* 0x000fe80000100a00 */
[----:B------:R-:W-:Y:S01]  /*69f0*/  STL.64 [R1+0x328], R144 ;  /* 0x0003289001007387 */ /* 0x000fe20000100a00 */
[----:B------:R-:W-:-:S03]  /*6a00*/  LEA.HI.X.SX32 R165, R171, R135, 0x1, P6 ;  /* 0x00000087aba57211 */ /* 0x000fc600030f0eff */
[----:B------:R0:W-:Y:S01]  /*6a10*/  STL.64 [R1+0x310], R86 ;  /* 0x0003105601007387 */ /* 0x0001e20000100a00 */
[----:B------:R-:W-:-:S03]  /*6a20*/  IADD3 R170, P6, PT, R170, R134, RZ ;  /* 0x00000086aaaa7210 */ /* 0x000fc60007fde0ff */
[----:B------:R-:W-:Y:S04]  /*6a30*/  STL.64 [R1+0x308], R246 ;  /* 0x000308f601007387 */ /* 0x000fe80000100a00 */
[----:B------:R-:W-:Y:S04]  /*6a40*/  STL.64 [R1+0x300], R232 ;  /* 0x000300e801007387 */ /* 0x000fe80000100a00 */
[----:B------:R-:W-:Y:S04]  /*6a50*/  STL.64 [R1+0x2f8], R206 ;  /* 0x0002f8ce01007387 */ /* 0x000fe80000100a00 */
[----:B------:R-:W-:Y:S01]  /*6a60*/  STL.64 [R1+0x2f0], R152 ;  /* 0x0002f09801007387 */ /* 0x000fe20000100a00 */
[----:B------:R-:W-:-:S03]  /*6a70*/  LEA.HI.X.SX32 R171, R173, R135, 0x1, P6 ;  /* 0x00000087adab7211 */ /* 0x000fc600030f0eff */
[----:B------:R-:W-:Y:S01]  /*6a80*/  STL.64 [R1+0x2e8], R142 ;  /* 0x0002e88e01007387 */ /* 0x000fe20000100a00 */
[----:B------:R-:W-:-:S03]  /*6a90*/  IADD3 R156, P3, PT, R157, R134, RZ ;  /* 0x000000869d9c7210 */ /* 0x000fc60007f7e0ff */
[----:B------:R0:W-:Y:S01]  /*6aa0*/  STL.64 [R1+0x2d0], R118 ;  /* 0x0002d07601007387 */ /* 0x0001e20000100a00 */
[----:B------:R-:W-:-:S03]  /*6ab0*/  LEA.HI.X.SX32 R167, R132, R135, 0x1, P1 ;  /* 0x0000008784a77211 */ /* 0x000fc600008f0eff */
[----:B------:R-:W-:Y:S01]  /*6ac0*/  STL.64 [R1+0x2c8], R244 ;  /* 0x0002c8f401007387 */ /* 0x000fe20000100a00 */
[----:B------:R-:W-:-:S03]  /*6ad0*/  PRMT R97, RZ, 0x7610, R97 ;  /* 0x00007610ff617816 */ /* 0x000fc60000000061 */
[----:B------:R-:W-:Y:S01]  /*6ae0*/  STL.64 [R1+0x2c0], R164 ;  /* 0x0002c0a401007387 */ /* 0x000fe20000100a00 */
[----:B------:R-:W-:Y:S02]  /*6af0*/  IADD3 R148, P6, PT, R133, R134, RZ ;  /* 0x0000008685947210 */ /* 0x000fe40007fde0ff */
[-C--:B------:R-:W-:Y:S01]  /*6b00*/  LEA.HI.X.SX32 R161, R178, R135.reuse, 0x1, P2 ;  /* 0x00000087b2a17211 */ /* 0x080fe200010f0eff */
[----:B------:R-:W-:Y:S01]  /*6b10*/  STL.64 [R1+0x2b8], R158 ;  /* 0x0002b89e01007387 */ /* 0x000fe20000100a00 */
[----:B------:R-:W-:Y:S01]  /*6b20*/  LEA.HI.X.SX32 R157, R139, R135, 0x1, P3 ;  /* 0x000000878b9d7211 */ /* 0x000fe200018f0eff */
[----:B------:R-:W1:Y:S02]  /*6b30*/  LDC R133, c[0x0][0x3c4] ;  /* 0x0000f100ff857b82 */ /* 0x000e640000000800 */
[----:B------:R-:W-:Y:S01]  /*6b40*/  STL.64 [R1+0x2b0], R150 ;  /* 0x0002b09601007387 */ /* 0x000fe20000100a00 */
[----:B0-----:R-:W-:-:S03]  /*6b50*/  IMAD R139, R176, 0x7f, RZ ;  /* 0x0000007fb08b7824 */ /* 0x001fc600078e02ff */
[----:B------:R-:W2:Y:S01]  /*6b60*/  LDL.64 R172, [R1+0x5b8] ;  /* 0x0005b80001ac7983 */ /* 0x000ea20000100a00 */
[----:B------:R-:W-:-:S03]  /*6b70*/  LEA.HI.X.SX32 R149, R177, R135, 0x1, P6 ;  /* 0x00000087b1957211 */ /* 0x000fc600030f0eff */
[----:B------:R0:W-:Y:S04]  /*6b80*/  STL.64 [R1+0x2a8], R136 ;  /* 0x0002a88801007387 */ /* 0x0001e80000100a00 */
[----:B------:R-:W-:Y:S04]  /*6b90*/  STL.64 [R1+0x290], R170 ;  /* 0x000290aa01007387 */ /* 0x000fe80000100a00 */
[----:B------:R-:W-:Y:S04]  /*6ba0*/  STL.64 [R1+0x288], R166 ;  /* 0x000288a601007387 */ /* 0x000fe80000100a00 */
[----:B------:R-:W2:Y:S04]  /*6bb0*/  LDL.64 R176, [R1+0x5f0] ;  /* 0x0005f00001b07983 */ /* 0x000ea80000100a00 */
[----:B------:R-:W-:Y:S04]  /*6bc0*/  STL.64 [R1+0x280], R160 ;  /* 0x000280a001007387 */ /* 0x000fe80000100a00 */
[----:B------:R-:W2:Y:S04]  /*6bd0*/  @P0 LDG.E.U16 R97, desc[UR8][R82.64] ;  /* 0x0000000852610981 */ /* 0x000ea8000c1e1500 */
[----:B------:R-:W2:Y:S04]  /*6be0*/  LDL.LU.64 R82, [R1+0x910] ;  /* 0x0009100001527983 */ /* 0x000ea80000300a00 */
[----:B------:R-:W-:Y:S04]  /*6bf0*/  STL.64 [R1+0x278], R156 ;  /* 0x0002789c01007387 */ /* 0x000fe80000100a00 */
[----:B--2---:R-:W2:Y:S01]  /*6c00*/  @P0 LDG.E.U16 R83, desc[UR8][R76.64] ;  /* 0x000000084c530981 */ /* 0x004ea2000c1e1500 */
[----:B-1----:R-:W-:Y:S01]  /*6c10*/  IMAD R133, R133, 0xfe, RZ ;  /* 0x000000fe85857824 */ /* 0x002fe200078e02ff */
[----:B------:R-:W-:-:S02]  /*6c20*/  PRMT R48, RZ, 0x7610, R48 ;  /* 0x00007610ff307816 */ /* 0x000fc40000000030 */
[----:B------:R-:W-:Y:S01]  /*6c30*/  PRMT R34, RZ, 0x7610, R34 ;  /* 0x00007610ff227816 */ /* 0x000fe20000000022 */
[----:B------:R-:W2:Y:S04]  /*6c40*/  @P0 LDG.E.U16 R82, desc[UR8][R30.64] ;  /* 0x000000081e520981 */ /* 0x000ea8000c1e1500 */
[----:B------:R-:W2:Y:S04]  /*6c50*/  LDL.LU.64 R76, [R1+0x908] ;  /* 0x00090800014c7983 */ /* 0x000ea80000300a00 */
[----:B------:R-:W-:Y:S01]  /*6c60*/  STL.64 [R1+0x270], R148 ;  /* 0x0002709401007387 */ /* 0x000fe20000100a00 */
[----:B------:R-:W-:-:S03]  /*6c70*/  IADD3 R132, P1, PT, R133, R134, RZ ;  /* 0x0000008685847210 */ /* 0x000fc60007f3e0ff */
[----:B------:R-:W3:Y:S04]  /*6c80*/  @P0 LDG.E.U16 R48, desc[UR8][R40.64] ;  /* 0x0000000828300981 */ /* 0x000ee8000c1e1500 */
[----:B------:R-:W3:Y:S04]  /*6c90*/  @P0 LDG.E.U16 R34, desc[UR8][R4.64] ;  /* 0x0000000804220981 */ /* 0x000ee8000c1e1500 */
[----:B--2---:R-:W2:Y:S01]  /*6ca0*/  @P0 LDG.E.U16 R76, desc[UR8][R68.64] ;  /* 0x00000008444c0981 */ /* 0x004ea2000c1e1500 */
[----:B------:R-:W-:Y:S02]  /*6cb0*/  PRMT R96, RZ, 0x7610, R96 ;  /* 0x00007610ff607816 */ /* 0x000fe40000000060 */
[----:B------:R-:W-:Y:S01]  /*6cc0*/  LEA.HI.X.SX32 R133, R139, R135, 0x1, P1 ;  /* 0x000000878b857211 */ /* 0x000fe200008f0eff */
[----:B------:R-:W2:Y:S04]  /*6cd0*/  @P0 LDG.E.U16 R77, desc[UR8][R186.64] ;  /* 0x00000008ba4d0981 */ /* 0x000ea8000c1e1500 */
[----:B------:R-:W2:Y:S04]  /*6ce0*/  @P0 LDG.E.U16 R96, desc[UR8][R46.64] ;  /* 0x000000082e600981 */ /* 0x000ea8000c1e1500 */
[----:B------:R-:W2:Y:S04]  /*6cf0*/  LDL.LU.64 R68, [R1+0x900] ;  /* 0x0009000001447983 */ /* 0x000ea80000300a00 */
[----:B------:R1:W-:Y:S04]  /*6d00*/  STL.64 [R1+0x268], R132 ;  /* 0x0002688401007387 */ /* 0x0003e80000100a00 */
[----:B--2---:R-:W2:Y:S04]  /*6d10*/  @P0 LDG.E.U16 R69, desc[UR8][R54.64] ;  /* 0x0000000836450981 */ /* 0x004ea8000c1e1500 */
[----:B------:R-:W2:Y:S04]  /*6d20*/  @P0 LDG.E.U16 R68, desc[UR8][R120.64] ;  /* 0x0000000878440981 */ /* 0x000ea8000c1e1500 */
[----:B------:R-:W2:Y:S04]  /*6d30*/  LDL.LU.64 R54, [R1+0x8f8] ;  /* 0x0008f80001367983 */ /* 0x000ea80000300a00 */
[----:B--2---:R-:W2:Y:S04]  /*6d40*/  @P0 LDG.E.U16 R55, desc[UR8][R74.64] ;  /* 0x000000084a370981 */ /* 0x004ea8000c1e1500 */
[----:B------:R-:W2:Y:S04]  /*6d50*/  @P0 LDG.E.U16 R54, desc[UR8][R10.64] ;  /* 0x000000080a360981 */ /* 0x000ea8000c1e1500 */
[----:B------:R-:W2:Y:S04]  /*6d60*/  LDL.LU.64 R74, [R1+0x8f0] ;  /* 0x0008f000014a7983 */ /* 0x000ea80000300a00 */
[----:B------:R-:W3:Y:S04]  /*6d70*/  LDL.LU.64 R40, [R1+0x8e8] ;  /* 0x0008e80001287983 */ /* 0x000ee80000300a00 */
[----:B--2---:R-:W2:Y:S04]  /*6d80*/  @P0 LDG.E.U16 R75, desc[UR8][R8.64] ;  /* 0x00000008084b0981 */ /* 0x004ea8000c1e1500 */
[----:B---3--:R-:W3:Y:S04]  /*6d90*/  @P0 LDG.E.U16 R41, desc[UR8][R88.64] ;  /* 0x0000000858290981 */ /* 0x008ee8000c1e1500 */
[----:B------:R-:W2:Y:S04]  /*6da0*/  @P0 LDG.E.U16 R40, desc[UR8][R122.64] ;  /* 0x000000087a280981 */ /* 0x000ea8000c1e1500 */
        /* <DEDUP_REMOVED lines=15> */
[----:B------:R-:W3:Y:S04]  /*6ea0*/  LDL.LU.64 R32, [R1+0x8b0] ;  /* 0x0008b00001207983 */ /* 0x000ee80000300a00 */
[----:B------:R-:W3:Y:S04]  /*6eb0*/  LDL.LU.64 R30, [R1+0x8a8] ;  /* 0x0008a800011e7983 */ /* 0x000ee80000300a00 */
[----:B----4-:R-:W4:Y:S04]  /*6ec0*/  LDL.LU.64 R8, [R1+0x8a0] ;  /* 0x0008a00001087983 */ /* 0x010f280000300a00 */
[----:B------:R-:W4:Y:S04]  /*6ed0*/  LDL.LU.64 R120, [R1+0x898] ;  /* 0x0008980001787983 */ /* 0x000f280000300a00 */
[----:B------:R-:W4:Y:S01]  /*6ee0*/  LDL.LU.64 R10, [R1+0x890] ;  /* 0x00089000010a7983 */ /* 0x000f220000300a00 */
[----:B------:R-:W-:-:S02]  /*6ef0*/  PRMT R49, RZ, 0x7610, R49 ;  /* 0x00007610ff317816 */ /* 0x000fc40000000031 */
[----:B------:R-:W-:-:S04]  /*6f00*/  PRMT R35, RZ, 0x7610, R35 ;  /* 0x00007610ff237816 */ /* 0x000fc80000000023 */
[----:B------:R-:W4:Y:S04]  /*6f10*/  @P0 LDG.E.U16 R49, desc[UR8][R182.64] ;  /* 0x00000008b6310981 */ /* 0x000f28000c1e1500 */
[----:B------:R-:W4:Y:S04]  /*6f20*/  @P0 LDG.E.U16 R35, desc[UR8][R174.64] ;  /* 0x00000008ae230981 */ /* 0x000f28000c1e1500 */
[----:B--2---:R-:W2:Y:S04]  /*6f30*/  @P0 LDG.E.U16 R110, desc[UR8][R176.64] ;  /* 0x00000008b06e0981 */ /* 0x004ea8000c1e1500 */
[----:B---3--:R-:W3:Y:S04]  /*6f40*/  @P0 LDG.E.U16 R47, desc[UR8][R108.64] ;  /* 0x000000086c2f0981 */ /* 0x008ee8000c1e1500 */
[----:B------:R-:W2:Y:S04]  /*6f50*/  @P0 LDG.E.U16 R46, desc[UR8][R28.64] ;  /* 0x000000081c2e0981 */ /* 0x000ea8000c1e1500 */
[----:B------:R-:W2:Y:S04]  /*6f60*/  @P0 LDG.E.U16 R30, desc[UR8][R144.64] ;  /* 0x00000008901e0981 */ /* 0x000ea8000c1e1500 */
[----:B------:R-:W2:Y:S04]  /*6f70*/  LDL.LU.64 R108, [R1+0x888] ;  /* 0x00088800016c7983 */ /* 0x000ea80000300a00 */
[----:B------:R-:W3:Y:S04]  /*6f80*/  LDL.LU.64 R122, [R1+0x880] ;  /* 0x00088000017a7983 */ /* 0x000ee80000300a00 */
[----:B------:R-:W3:Y:S04]  /*6f90*/  LDL.LU.64 R94, [R1+0x878] ;  /* 0x00087800015e7983 */ /* 0x000ee80000300a00 */
[----:B----4-:R-:W4:Y:S04]  /*6fa0*/  @P0 LDG.E.U16 R8, desc[UR8][R124.64] ;  /* 0x000000087c080981 */ /* 0x010f28000c1e1500 */
[----:B------:R-:W4:Y:S04]  /*6fb0*/  @P0 LDG.E.U16 R9, desc[UR8][R80.64] ;  /* 0x0000000850090981 */ /* 0x000f28000c1e1500 */
[----:B------:R-:W4:Y:S04]  /*6fc0*/  @P0 LDG.E.U16 R10, desc[UR8][R126.64] ;  /* 0x000000087e0a0981 */ /* 0x000f28000c1e1500 */
[----:B------:R-:W4:Y:S04]  /*6fd0*/  LDL.LU.64 R124, [R1+0x870] ;  /* 0x00087000017c7983 */ /* 0x000f280000300a00 */
[----:B------:R-:W4:Y:S04]  /*6fe0*/  LDL.LU.64 R80, [R1+0x868] ;  /* 0x0008680001507983 */ /* 0x000f280000300a00 */
[----:B------:R-:W4:Y:S04]  /*6ff0*/  LDL.LU.64 R126, [R1+0x860] ;  /* 0x00086000017e7983 */ /* 0x000f280000300a00 */
[----:B------:R-:W4:Y:S04]  /*7000*/  @P0 LDG.E.U16 R11, desc[UR8][R26.64] ;  /* 0x000000081a0b0981 */ /* 0x000f28000c1e1500 */
[----:B------:R-:W4:Y:S04]  /*7010*/  @P0 LDG.E.U16 R121, desc[UR8][R162.64] ;  /* 0x00000008a2790981 */ /* 0x000f28000c1e1500 */
[----:B------:R-:W4:Y:S04]  /*7020*/  @P0 LDG.E.U16 R120, desc[UR8][R146.64] ;  /* 0x0000000892780981 */ /* 0x000f28000c1e1500 */
[----:B------:R-:W4:Y:S04]  /*7030*/  @P0 LDG.E.U16 R31, desc[UR8][R142.64] ;  /* 0x000000088e1f0981 */ /* 0x000f28000c1e1500 */
[----:B------:R-:W4:Y:S04]  /*7040*/  @P0 LDG.E.U16 R32, desc[UR8][R136.64] ;  /* 0x0000000888200981 */ /* 0x000f28000c1e1500 */
[----:B------:R-:W4:Y:S04]  /*7050*/  @P0 LDG.E.U16 R33, desc[UR8][R132.64] ;  /* 0x0000000884210981 */ /* 0x000f28000c1e1500 */
[----:B--2---:R-:W2:Y:S04]  /*7060*/  @P0 LDG.E.U16 R109, desc[UR8][R66.64] ;  /* 0x00000008426d0981 */ /* 0x004ea8000c1e1500 */
[----:B------:R-:W2:Y:S04]  /*7070*/  @P0 LDG.E.U16 R108, desc[UR8][R42.64] ;  /* 0x000000082a6c0981 */ /* 0x000ea8000c1e1500 */
[----:B---3--:R-:W3:Y:S04]  /*7080*/  @P0 LDG.E.U16 R95, desc[UR8][R128.64] ;  /* 0x00000008805f0981 */ /* 0x008ee8000c1e1500 */
[----:B------:R-:W2:Y:S04]  /*7090*/  LDL.LU.64 R66, [R1+0x858] ;  /* 0x0008580001427983 */ /* 0x000ea80000300a00 */
[----:B------:R-:W3:Y:S04]  /*70a0*/  LDL.LU.64 R52, [R1+0x850] ;  /* 0x0008500001347983 */ /* 0x000ee80000300a00 */
[----:B------:R-:W3:Y:S04]  /*70b0*/  LDL.LU.64 R128, [R1+0x848] ;  /* 0x0008480001807983 */ /* 0x000ee80000300a00 */
[----:B------:R-:W3:Y:S04]  /*70c0*/  LDL.LU.64 R38, [R1+0x840] ;  /* 0x0008400001267983 */ /* 0x000ee80000300a00 */
[----:B----4-:R-:W4:Y:S04]  /*70d0*/  @P0 LDG.E.U16 R81, desc[UR8][R130.64] ;  /* 0x0000000882510981 */ /* 0x010f28000c1e1500 */
[----:B------:R-:W4:Y:S04]  /*70e0*/  @P0 LDG.E.U16 R94, desc[UR8][R70.64] ;  /* 0x00000008465e0981 */ /* 0x000f28000c1e1500 */
[----:B------:R-:W4:Y:S04]  /*70f0*/  @P0 LDG.E.U16 R80, desc[UR8][R106.64] ;  /* 0x000000086a500981 */ /* 0x000f28000c1e1500 */
        /* <DEDUP_REMOVED lines=9> */
[----:B---3--:R-:W3:Y:S04]  /*7190*/  @P0 LDG.E.U16 R53, desc[UR8][R114.64] ;  /* 0x0000000872350981 */ /* 0x008ee8000c1e1500 */
[----:B------:R-:W2:Y:S04]  /*71a0*/  @P0 LDG.E.U16 R66, desc[UR8][R18.64] ;  /* 0x0000000812420981 */ /* 0x000ea8000c1e1500 */
[----:B------:R-:W2:Y:S04]  /*71b0*/  LDL.LU.64 R14, [R1+0x828] ;  /* 0x00082800010e7983 */ /* 0x000ea80000300a00 */
[----:B------:R-:W3:Y:S04]  /*71c0*/  LDL.LU.64 R114, [R1+0x820] ;  /* 0x0008200001727983 */ /* 0x000ee80000300a00 */
[----:B------:R-:W3:Y:S04]  /*71d0*/  LDL.LU.64 R28, [R1+0x818] ;  /* 0x00081800011c7983 */ /* 0x000ee80000300a00 */
[----:B------:R-:W3:Y:S04]  /*71e0*/  @P0 LDG.E.U16 R39, desc[UR8][R100.64] ;  /* 0x0000000864270981 */ /* 0x000ee8000c1e1500 */
[----:B------:R-:W3:Y:S04]  /*71f0*/  @P0 LDG.E.U16 R52, desc[UR8][R92.64] ;  /* 0x000000085c340981 */ /* 0x000ee8000c1e1500 */
[----:B----4-:R-:W4:Y:S04]  /*7200*/  @P0 LDG.E.U16 R12, desc[UR8][R86.64] ;  /* 0x00000008560c0981 */ /* 0x010f28000c1e1500 */
[----:B------:R-:W4:Y:S04]  /*7210*/  LDL.LU.64 R100, [R1+0x810] ;  /* 0x0008100001647983 */ /* 0x000f280000300a00 */
[----:B------:R-:W4:Y:S04]  /*7220*/  LDL.LU.64 R26, [R1+0x808] ;  /* 0x00080800011a7983 */ /* 0x000f280000300a00 */
[----:B------:R-:W4:Y:S04]  /*7230*/  LDL.LU.64 R86, [R1+0x800] ;  /* 0x0008000001567983 */ /* 0x000f280000300a00 */
[----:B------:R-:W4:Y:S04]  /*7240*/  @P0 LDG.E.U16 R13, desc[UR8][R118.64] ;  /* 0x00000008760d0981 */ /* 0x000f28000c1e1500 */
[----:B------:R-:W4:Y:S04]  /*7250*/  @P0 LDG.E.U16 R38, desc[UR8][R250.64] ;  /* 0x00000008fa260981 */ /* 0x000f28000c1e1500 */
[----:B------:R-:W4:Y:S04]  /*7260*/  @P0 LDG.E.U16 R131, desc[UR8][R196.64] ;  /* 0x00000008c4830981 */ /* 0x000f28000c1e1500 */
[----:B------:R-:W4:Y:S04]  /*7270*/  LDL.LU.64 R118, [R1+0x7f8] ;  /* 0x0007f80001767983 */ /* 0x000f280000300a00 */
[----:B------:R-:W4:Y:S04]  /*7280*/  @P0 LDG.E.U16 R130, desc[UR8][R198.64] ;  /* 0x00000008c6820981 */ /* 0x000f28000c1e1500 */
        /* <DEDUP_REMOVED lines=8> */
[----:B----4-:R-:W4:Y:S04]  /*7310*/  @P0 LDG.E.U16 R101, desc[UR8][R58.64] ;  /* 0x000000083a650981 */ /* 0x010f28000c1e1500 */
[----:B------:R-:W4:Y:S04]  /*7320*/  @P0 LDG.E.U16 R100, desc[UR8][R50.64] ;  /* 0x0000000832640981 */ /* 0x000f28000c1e1500 */
[----:B------:R-:W4:Y:S04]  /*7330*/  @P0 LDG.E.U16 R87, desc[UR8][R44.64] ;  /* 0x000000082c570981 */ /* 0x000f28000c1e1500 */
[----:B------:R-:W4:Y:S04]  /*7340*/  LDL.LU.64 R58, [R1+0x7e0] ;  /* 0x0007e000013a7983 */ /* 0x000f280000300a00 */
        /* <DEDUP_REMOVED lines=22> */
[----:B------:R-:W4:Y:S04]  /*74b0*/  LDL.LU.64 R64, [R1+0x798] ;  /* 0x0007980001407983 */ /* 0x000f280000300a00 */
[----:B------:R-:W4:Y:S04]  /*74c0*/  LDL.LU.64 R50, [R1+0x790] ;  /* 0x0007900001327983 */ /* 0x000f280000300a00 */
[----:B------:R-:W4:Y:S04]  /*74d0*/  @P0 LDG.E.U16 R71, desc[UR8][R226.64] ;  /* 0x00000008e2470981 */ /* 0x000f28000c1e1500 */
[----:B------:R-:W4:Y:S04]  /*74e0*/  @P0 LDG.E.U16 R70, desc[UR8][R188.64] ;  /* 0x00000008bc460981 */ /* 0x000f28000c1e1500 */
[----:B------:R-:W4:Y:S04]  /*74f0*/  @P0 LDG.E.U16 R42, desc[UR8][R180.64] ;  /* 0x00000008b42a0981 */ /* 0x000f28000c1e1500 */
[----:B--2---:R-:W2:Y:S04]  /*7500*/  @P0 LDG.E.U16 R16, desc[UR8][R246.64] ;  /* 0x00000008f6100981 */ /* 0x004ea8000c1e1500 */
[----:B------:R-:W2:Y:S04]  /*7510*/  @P0 LDG.E.U16 R17, desc[UR8][R244.64] ;  /* 0x00000008f4110981 */ /* 0x000ea8000c1e1500 */
[----:B---3--:R-:W3:Y:S04]  /*7520*/  @P0 LDG.E.U16 R18, desc[UR8][R166.64] ;  /* 0x00000008a6120981 */ /* 0x008ee8000c1e1500 */
[----:B------:R-:W2:Y:S04]  /*7530*/  @P0 LDG.E.U16 R19, desc[UR8][R234.64] ;  /* 0x00000008ea130981 */ /* 0x000ea8000c1e1500 */
[----:B----4-:R-:W4:Y:S04]  /*7540*/  @P0 LDG.E.U16 R85, desc[UR8][R104.64] ;  /* 0x0000000868550981 */ /* 0x010f28000c1e1500 */
[----:B------:R-:W2:Y:S04]  /*7550*/  @P0 LDG.E.U16 R93, desc[UR8][R36.64] ;  /* 0x00000008245d0981 */ /* 0x000ea8000c1e1500 */
[----:B------:R-:W2:Y:S04]  /*7560*/  @P0 LDG.E.U16 R79, desc[UR8][R22.64] ;  /* 0x00000008164f0981 */ /* 0x000ea8000c1e1500 */
[----:B------:R-:W2:Y:S04]  /*7570*/  @P0 LDG.E.U16 R92, desc[UR8][R24.64] ;  /* 0x00000008185c0981 */ /* 0x000ea8000c1e1500 */
[----:B------:R-:W2:Y:S04]  /*7580*/  LDL.LU.64 R36, [R1+0x788] ;  /* 0x0007880001247983 */ /* 0x000ea80000300a00 */
[----:B------:R-:W3:Y:S04]  /*7590*/  LDL.LU.64 R20, [R1+0x780] ;  /* 0x0007800001147983 */ /* 0x000ee80000300a00 */
        /* <DEDUP_REMOVED lines=8> */
[----:B------:R-:W4:Y:S01]  /*7620*/  @P0 LDG.E.U16 R84, desc[UR8][R184.64] ;  /* 0x00000008b8540981 */ /* 0x000f22000c1e1500 */
[----:B------:R-:W-:-:S04]  /*7630*/  @!UP0 UIADD3 UR14, UPT, UPT, -UR12, 0x100000, URZ ;  /* 0x001000000c0e8890 */ /* 0x000fc8000fffe1ff */
[----:B------:R-:W-:Y:S02]  /*7640*/  @!UP0 USHF.L.U32 UR15, UR14, 0xb, URZ ;  /* 0x0000000b0e0f8899 */ /* 0x000fe400080006ff */
[----:B------:R-:W-:Y:S01]  /*7650*/  @!UP0 USHF.L.U32 UR14, UR14, 0x1, URZ ;  /* 0x000000010e0e8899 */ /* 0x000fe200080006ff */
[----:B------:R-:W-:-:S11]  /*7660*/  VOTEU.ALL UP1, P5 ;  /* 0x0000000000ff7886 */ /* 0x000fd60002820000 */
[----:B------:R0:W0:Y:S01]  /*7670*/  @!UP1 SYNCS.EXCH.64 URZ, [UR4+0x40008], UR14 ;  /* 0x0400080e04ff95b2 */ /* 0x0000220008000100 */
[----:B--2---:R-:W2:Y:S04]  /*7680*/  @P0 LDG.E.U16 R37, desc[UR8][R236.64] ;  /* 0x00000008ec250981 */ /* 0x004ea8000c1e1500 */
[----:B---3--:R3:W2:Y:S04]  /*7690*/  @P0 LDG.E.U16 R20, desc[UR8][R232.64] ;  /* 0x00000008e8140981 */ /* 0x0086a8000c1e1500 */
[----:B------:R-:W2:Y:S04]  /*76a0*/  @P0 LDG.E.U16 R21, desc[UR8][R164.64] ;  /* 0x00000008a4150981 */ /* 0x000ea8000c1e1500 */
[----:B----4-:R-:W4:Y:S04]  /*76b0*/  @P0 LDG.E.U16 R113, desc[UR8][R56.64] ;  /* 0x0000000838710981 */ /* 0x010f28000c1e1500 */
[----:B------:R-:W2:Y:S04]  /*76c0*/  @P0 LDG.E.U16 R112, desc[UR8][R60.64] ;  /* 0x000000083c700981 */ /* 0x000ea8000c1e1500 */
[----:B------:R-:W2:Y:S04]  /*76d0*/  @P0 LDG.E.U16 R22, desc[UR8][R160.64] ;  /* 0x00000008a0160981 */ /* 0x000ea8000c1e1500 */
[----:B------:R0:W2:Y:S04]  /*76e0*/  LDL.LU.64 R56, [R1+0x760] ;  /* 0x0007600001387983 */ /* 0x0000a80000300a00 */
[----:B------:R-:W4:Y:S04]  /*76f0*/  LDL.LU.64 R62, [R1+0x758] ;  /* 0x00075800013e7983 */ /* 0x000f280000300a00 */
[----:B------:R-:W4:Y:S04]  /*7700*/  @P0 LDG.E.U16 R99, desc[UR8][R90.64] ;  /* 0x000000085a630981 */ /* 0x000f28000c1e1500 */
[----:B------:R-:W4:Y:S04]  /*7710*/  @P0 LDG.E.U16 R36, desc[UR8][R210.64] ;  /* 0x00000008d2240981 */ /* 0x000f28000c1e1500 */
[----:B------:R-:W4:Y:S04]  /*7720*/  @P0 LDG.E.U16 R23, desc[UR8][R208.64] ;  /* 0x00000008d0170981 */ /* 0x000f28000c1e1500 */
[----:B------:R-:W4:Y:S04]  /*7730*/  LDL.LU.64 R90, [R1+0x750] ;  /* 0x00075000015a7983 */ /* 0x000f280000300a00 */
[----:B------:R0:W4:Y:S04]  /*7740*/  LDL.LU.64 R24, [R1+0x748] ;  /* 0x0007480001187983 */ /* 0x0001280000300a00 */
[----:B------:R-:W4:Y:S04]  /*7750*/  LDL.LU.64 R104, [R1+0x740] ;  /* 0x0007400001687983 */ /* 0x000f280000300a00 */
[----:B------:R-:W4:Y:S04]  /*7760*/  LDL.LU.64 R60, [R1+0x738] ;  /* 0x00073800013c7983 */ /* 0x000f280000300a00 */
[----:B------:R-:W4:Y:S01]  /*7770*/  @P0 LDG.E.U16 R98, desc[UR8][R2.64] ;  /* 0x0000000802620981 */ /* 0x000f22000c1e1500 */
[----:B---3--:R-:W3:Y:S03]  /*7780*/  S2R R232, SR_TID.X ;  /* 0x0000000000e87919 */ /* 0x008ee60000002100 */
[----:B--2---:R-:W2:Y:S04]  /*7790*/  @P0 LDG.E.U16 R57, desc[UR8][R218.64] ;  /* 0x00000008da390981 */ /* 0x004ea8000c1e1500 */
[----:B----4-:R-:W4:Y:S04]  /*77a0*/  @P0 LDG.E.U16 R63, desc[UR8][R192.64] ;  /* 0x00000008c03f0981 */ /* 0x010f28000c1e1500 */
[----:B------:R-:W2:Y:S04]  /*77b0*/  @P0 LDG.E.U16 R56, desc[UR8][R194.64] ;  /* 0x00000008c2380981 */ /* 0x000ea8000c1e1500 */
[----:B------:R-:W2:Y:S04]  /*77c0*/  @P0 LDG.E.U16 R91, desc[UR8][R190.64] ;  /* 0x00000008be5b0981 */ /* 0x000ea8000c1e1500 */
[----:B------:R-:W2:Y:S04]  /*77d0*/  @P0 LDG.E.U16 R24, desc[UR8][R206.64] ;  /* 0x00000008ce180981 */ /* 0x000ea8000c1e1500 */
[----:B------:R-:W2:Y:S04]  /*77e0*/  @P0 LDG.E.U16 R105, desc[UR8][R116.64] ;  /* 0x0000000874690981 */ /* 0x000ea8000c1e1500 */
[----:B------:R-:W2:Y:S04]  /*77f0*/  @P0 LDG.E.U16 R25, desc[UR8][R158.64] ;  /* 0x000000089e190981 */ /* 0x000ea8000c1e1500 */
[----:B------:R-:W2:Y:S04]  /*7800*/  LDL.LU.64 R116, [R1+0x730] ;  /* 0x0007300001747983 */ /* 0x000ea80000300a00 */
[----:B------:R0:W5:Y:S04]  /*7810*/  LDL.LU.64 R2, [R1+0x728] ;  /* 0x0007280001027983 */ /* 0x0001680000300a00 */
[----:B------:R-:W4:Y:S01]  /*7820*/  LDL R234, [R1+0x71c] ;  /* 0x00071c0001ea7983 */ /* 0x000f220000100800 */
[----:B---3--:R-:W-:-:S05]  /*7830*/  IMAD.SHL.U32 R139, R232, 0x100, RZ ;  /* 0x00000100e88b7824 */ /* 0x008fca00078e00ff */
[----:B------:R-:W-:-:S04]  /*7840*/  LOP3.LUT R139, R139, 0xc07e, R179, 0xc8, !PT ;  /* 0x0000c07e8b8b7812 */ /* 0x000fc800078ec8b3 */
[C---:B0-----:R-:W-:Y:S01]  /*7850*/  LOP3.LUT R136, R139.reuse, 0x10, RZ, 0x3c, !PT ;  /* 0x000000108b887812 */ /* 0x041fe200078e3cff */
[----:B------:R-:W-:Y:S04]  /*7860*/  STS.U16 [R139+UR4+0x10400], R111 ;  /* 0x0104006f8b007988 */ /* 0x000fe80008000404 */
[----:B------:R-:W-:Y:S04]  /*7870*/  STS.U16 [R139+UR4+0x10800], R104 ;  /* 0x010800688b007988 */ /* 0x000fe80008000404 */
[----:B------:R-:W-:Y:S04]  /*7880*/  STS.U16 [R139+UR4+0x11000], R90 ;  /* 0x0110005a8b007988 */ /* 0x000fe80008000404 */
[----:B------:R-:W-:Y:S04]  /*7890*/  STS.U16 [R139+UR4+0x12000], R62 ;  /* 0x0120003e8b007988 */ /* 0x000fe80008000404 */
[----:B------:R-:W-:Y:S04]  /*78a0*/  STS.U16 [R139+UR4+0x10000], R118 ;  /* 0x010000768b007988 */ /* 0x000fe80008000404 */
[----:B------:R-:W-:Y:S04]  /*78b0*/  STS.U16 [R139+UR4+0x10c00], R97 ;  /* 0x010c00618b007988 */ /* 0x000fe80008000404 */
[----:B------:R-:W-:Y:S04]  /*78c0*/  STS.U16 [R139+UR4+0x11400], R83 ;  /* 0x011400538b007988 */ /* 0x000fe80008000404 */
[----:B------:R-:W-:Y:S04]  /*78d0*/  STS.U16 [R139+UR4+0x11800], R76 ;  /* 0x0118004c8b007988 */ /* 0x000fe80008000404 */
[----:B------:R0:W-:Y:S04]  /*78e0*/  STS.U16 [R139+UR4+0x11c00], R69 ;  /* 0x011c00458b007988 */ /* 0x0001e80008000404 */
[----:B------:R-:W-:Y:S04]  /*78f0*/  STS.U16 [R139+UR4+0x12400], R55 ;  /* 0x012400378b007988 */ /* 0x000fe80008000404 */
[----:B------:R-:W-:Y:S01]  /*7900*/  STS.U16 [R139+UR4+0x12800], R48 ;  /* 0x012800308b007988 */ /* 0x000fe20008000404 */
[C---:B-1----:R-:W-:Y:S01]  /*7910*/  LOP3.LUT R133, R139.reuse, 0x20, RZ, 0x3c, !PT ;  /* 0x000000208b857812 */ /* 0x042fe200078e3cff */
[----:B------:R-:W-:Y:S01]  /*7920*/  UIADD3 UR74, UPT, UPT, UR5, 0x100, URZ ;  /* 0x00000100054a7890 */ /* 0x000fe2000fffe0ff */
[----:B0-----:R-:W0:Y:S01]  /*7930*/  LDC R69, c[0x0][0x3a8] ;  /* 0x0000ea00ff457b82 */ /* 0x001e220000000800 */
[----:B------:R-:W-:Y:S04]  /*7940*/  STS.U16 [R139+UR4+0x12c00], R41 ;  /* 0x012c00298b007988 */ /* 0x000fe80008000404 */
[----:B------:R-:W-:Y:S04]  /*7950*/  STS.U16 [R139+UR4+0x13000], R34 ;  /* 0x013000228b007988 */ /* 0x000fe80008000404 */
[----:B------:R1:W-:Y:S04]  /*7960*/  STS.U16 [R139+UR4+0x13400], R4 ;  /* 0x013400048b007988 */ /* 0x0003e80008000404 */
[----:B------:R3:W-:Y:S04]  /*7970*/  STS.U16 [R139+UR4+0x13800], R5 ;  /* 0x013800058b007988 */ /* 0x0007e80008000404 */
[----:B------:R-:W-:Y:S01]  /*7980*/  STS.U16 [R139+UR4+0x13c00], R6 ;  /* 0x013c00068b007988 */ /* 0x000fe20008000404 */
[----:B-1----:R-:W-:-:S02]  /*7990*/  LOP3.LUT R4, R139, 0x30, RZ, 0x3c, !PT ;  /* 0x000000308b047812 */ /* 0x002fc400078e3cff */
[----:B---3--:R-:W-:Y:S01]  /*79a0*/  LOP3.LUT R5, R139, 0x40, RZ, 0x3c, !PT ;  /* 0x000000408b057812 */ /* 0x008fe200078e3cff */
[----:B------:R-:W-:-:S05]  /*79b0*/  VIADD R132, R0, UR74 ;  /* 0x0000004a00847c36 */ /* 0x000fca0008000000 */
[----:B------:R-:W-:-:S13]  /*79c0*/  R2UR UR11, R132 ;  /* 0x00000000840b72ca */ /* 0x000fda00000e0000 */
[----:B------:R-:W-:Y:S01]  /*79d0*/  ULEA UR11, UR10, UR11, 0x12 ;  /* 0x0000000b0a0b7291 */ /* 0x000fe2000f8e90ff */
[----:B------:R-:W-:Y:S01]  /*79e0*/  SHF.R.U32.HI R232, RZ, 0x5, R232 ;  /* 0x00000005ffe87819 */ /* 0x000fe200000116e8 */
[----:B------:R-:W-:-:S04]  /*79f0*/  @!UP0 UIADD3 UR12, UPT, UPT, -UR12, 0x100000, URZ ;  /* 0x001000000c0c8890 */ /* 0x000fc8000fffe1ff */
[----:B------:R-:W-:Y:S02]  /*7a00*/  @!UP0 USHF.L.U32 UR13, UR12, 0xb, URZ ;  /* 0x0000000b0c0d8899 */ /* 0x000fe400080006ff */
[----:B------:R-:W-:Y:S01]  /*7a10*/  @!UP0 USHF.L.U32 UR12, UR12, 0x1, URZ ;  /* 0x000000010c0c8899 */ /* 0x000fe200080006ff */
[----:B------:R-:W-:Y:S01]  /*7a20*/  ISETP.EQ.U32.AND P1, PT, R232, RZ, P0 ;  /* 0x000000ffe800720c */ /* 0x000fe20000722070 */
[----:B------:R-:W-:Y:S01]  /*7a30*/  VOTEU.ALL UP1, P5 ;  /* 0x0000000000ff7886 */ /* 0x000fe20002820000 */
[----:B--2---:R-:W-:Y:S04]  /*7a40*/  STS.U16 [R136+UR4+0x10080], R117 ;  /* 0x0100807588007988 */ /* 0x004fe80008000404 */
        /* <DEDUP_REMOVED lines=48> */
[----:B------:R-:W-:Y:S04]  /*7d50*/  STS.U16 [R5+UR4+0x10600], R107 ;  /* 0x0106006b05007988 */ /* 0x000fe80008000404 */
[----:B------:R-:W-:Y:S04]  /*7d60*/  STS.U16 [R5+UR4+0x10a00], R100 ;  /* 0x010a006405007988 */ /* 0x000fe80008000404 */
[----:B------:R-:W-:Y:S04]  /*7d70*/  STS.U16 [R5+UR4+0x10e00], R93 ;  /* 0x010e005d05007988 */ /* 0x000fe80008000404 */
[----:B------:R-:W-:Y:S04]  /*7d80*/  STS.U16 [R5+UR4+0x11200], R86 ;  /* 0x0112005605007988 */ /* 0x000fe80008000404 */
[----:B------:R-:W-:Y:S04]  /*7d90*/  STS.U16 [R5+UR4+0x11600], R79 ;  /* 0x0116004f05007988 */ /* 0x000fe80008000404 */
[----:B------:R-:W-:Y:S04]  /*7da0*/  STS.U16 [R5+UR4+0x11a00], R72 ;  /* 0x011a004805007988 */ /* 0x000fe80008000404 */
[----:B------:R-:W-:Y:S01]  /*7db0*/  STS.U16 [R5+UR4+0x11e00], R65 ;  /* 0x011e004105007988 */ /* 0x000fe20008000404 */
[----:B-1----:R-:W-:-:S03]  /*7dc0*/  LOP3.LUT R4, R139, 0x50, RZ, 0x3c, !PT ;  /* 0x000000508b047812 */ /* 0x002fc600078e3cff */
        /* <DEDUP_REMOVED lines=32> */
[----:B----4-:R-:W-:Y:S01]  /*7fd0*/  STS.U16 [R5+UR4+0x11f00], R63 ;  /* 0x011f003f05007988 */ /* 0x010fe20008000404 */
        /* <DEDUP_REMOVED lines=24> */
[----:B------:R1:W-:Y:S01]  /*8160*/  STS.U16 [R4+UR4+0x13f80], R33 ;  /* 0x013f802104007988 */ /* 0x0003e20008000404 */
[----:B------:R2:W-:Y:S06]  /*8170*/  MEMBAR.ALL.CTA ;  /* 0x0000000000007992 */ /* 0x0005ec0000008000 */
[----:B--2---:R-:W-:Y:S04]  /*8180*/  FENCE.VIEW.ASYNC.S ;  /* 0x00000000000073c6 */ /* 0x004fe80000000000 */
[----:B------:R-:W2:Y:S02]  /*8190*/  FENCE.VIEW.ASYNC.S ;  /* 0x00000000000073c6 */ /* 0x000ea40000000000 */
[----:B--2---:R2:W3:Y:S01]  /*81a0*/  @!UP1 SYNCS.EXCH.64 URZ, [UR4+0x20000], UR12 ;  /* 0x0200000c04ff95b2 */ /* 0x0044e20008000100 */
[----:B-1----:R-:W-:-:S05]  /*81b0*/  IMAD.U32 R4, RZ, RZ, UR11 ;  /* 0x0000000bff047e24 */ /* 0x002fca000f8e00ff */
[----:B------:R2:W-:Y:S01]  /*81c0*/  STL [R1+0x65c], R4 ;  /* 0x00065c0401007387 */ /* 0x0005e20000100800 */
[----:B------:R-:W-:Y:S01]  /*81d0*/  VIADD R140, R234, 0x20000 ;  /* 0x00020000ea8c7836 */ /* 0x000fe20000000000 */
[----:B---3--:R-:W-:Y:S06]  /*81e0*/  BAR.SYNC.DEFER_BLOCKING 0x0 ;  /* 0x0000000000007b1d */ /* 0x008fec0000010000 */
[----:B0-----:R-:W-:Y:S05]  /*81f0*/  @!P1 BRA `(.L_x_6) ;  /* 0x0000000400a89947 */ /* 0x001fea0003800000 */
[----:B--2---:R-:W-:Y:S01]  /*8200*/  IMAD.U32 R4, RZ, RZ, UR4 ;  /* 0x00000004ff047e24 */ /* 0x004fe2000f8e00ff */
[----:B------:R-:W-:Y:S01]  /*8210*/  ELECT P2, URZ, PT ;  /* 0x0000000000ff782f */ /* 0x000fe20003840000 */
[----:B------:R-:W-:Y:S01]  /*8220*/  IMAD.MOV.U32 R141, RZ, RZ, RZ ;  /* 0x000000ffff8d7224 */ /* 0x000fe200078e00ff */
[----:B------:R-:W-:Y:S01]  /*8230*/  UMOV UR22, 0x0 ;  /* 0x0000000000167882 */ /* 0x000fe20000000000 */
[----:B------:R-:W-:Y:S01]  /*8240*/  UMOV UR23, 0x8208490 ;  /* 0x0820849000177882 */ /* 0x000fe20000000000 */
[----:B------:R-:W-:Y:S01]  /*8250*/  SHF.R.U32.HI R4, RZ, 0x4, R4 ;  /* 0x00000004ff047819 */ /* 0x000fe20000011604 */
[----:B------:R-:W-:Y:S01]  /*8260*/  UMOV UR76, 0x0 ;  /* 0x00000000004c7882 */ /* 0x000fe20000000000 */
[----:B------:R-:W-:Y:S01]  /*8270*/  UMOV UR77, 0x8208490 ;  /* 0x08208490004d7882 */ /* 0x000fe20000000000 */
[----:B------:R-:W-:Y:S01]  /*8280*/  UMOV UR62, 0x0 ;  /* 0x00000000003e7882 */ /* 0x000fe20000000000 */
[----:B------:R-:W-:Y:S01]  /*8290*/  SGXT.U32 R4, R4, 0xe ;  /* 0x0000000e0404781a */ /* 0x000fe20000000000 */
[----:B------:R-:W-:Y:S01]  /*82a0*/  UMOV UR63, 0x8208490 ;  /* 0x08208490003f7882 */ /* 0x000fe20000000000 */
[----:B------:R-:W-:Y:S01]  /*82b0*/  UMOV UR54, 0x0 ;  /* 0x0000000000367882 */ /* 0x000fe20000000000 */
[----:B------:R-:W-:Y:S01]  /*82c0*/  UMOV UR55, 0x8208490 ;  /* 0x0820849000377882 */ /* 0x000fe20000000000 */
[C---:B------:R-:W-:Y:S01]  /*82d0*/  LOP3.LUT R5, R4.reuse, 0x8000000, RZ, 0xfc, !PT ;  /* 0x0800000004057812 */ /* 0x040fe200078efcff */
[----:B------:R-:W-:Y:S01]  /*82e0*/  UMOV UR38, 0x0 ;  /* 0x0000000000267882 */ /* 0x000fe20000000000 */
[----:B------:R-:W-:Y:S01]  /*82f0*/  IADD3 R4, P3, PT, R4, 0x8000080, RZ ;  /* 0x0800008004047810 */ /* 0x000fe20007f7e0ff */
[----:B------:R-:W-:Y:S01]  /*8300*/  UMOV UR39, 0x8208490 ;  /* 0x0820849000277882 */ /* 0x000fe20000000000 */
[----:B------:R-:W-:Y:S01]  /*8310*/  R2UR UR11, R5 ;  /* 0x00000000050b72ca */ /* 0x000fe200000e0000 */
[----:B------:R-:W-:Y:S01]  /*8320*/  @P2 IMAD.MOV.U32 R5, RZ, RZ, 0x40004040 ;  /* 0x40004040ff052424 */ /* 0x000fe200078e00ff */
[----:B------:R-:W-:Y:S01]  /*8330*/  R2UR UR18, R4 ;  /* 0x00000000041272ca */ /* 0x000fe200000e0000 */
[----:B------:R-:W-:Y:S01]  /*8340*/  UMOV UR46, 0x0 ;  /* 0x00000000002e7882 */ /* 0x000fe20000000000 */
[----:B------:R-:W-:Y:S01]  /*8350*/  UMOV UR47, 0x8208490 ;  /* 0x08208490002f7882 */ /* 0x000fe20000000000 */
[----:B------:R-:W-:Y:S01]  /*8360*/  UMOV UR40, 0x0 ;  /* 0x0000000000287882 */ /* 0x000fe20000000000 */
[C---:B------:R-:W-:Y:S01]  /*8370*/  @P2 R2UR UR45, R5.reuse ;  /* 0x00000000052d22ca */ /* 0x040fe200000e0000 */
[----:B------:R-:W-:Y:S01]  /*8380*/  UMOV UR41, 0x8208490 ;  /* 0x0820849000297882 */ /* 0x000fe20000000000 */
[----:B------:R-:W-:Y:S01]  /*8390*/  @P2 R2UR UR17, R5 ;  /* 0x00000000051122ca */ /* 0x000fe200000e0000 */
[----:B------:R-:W-:Y:S01]  /*83a0*/  UMOV UR34, 0x0 ;  /* 0x0000000000227882 */ /* 0x000fe20000000000 */
[----:B------:R-:W-:Y:S01]  /*83b0*/  UMOV UR35, 0x8208490 ;  /* 0x0820849000237882 */ /* 0x000fe20000000000 */
[----:B------:R-:W-:Y:S01]  /*83c0*/  UMOV UR28, 0x0 ;  /* 0x00000000001c7882 */ /* 0x000fe20000000000 */
[----:B------:R-:W-:Y:S01]  /*83d0*/  UMOV UR29, 0x8208490 ;  /* 0x08208490001d7882 */ /* 0x000fe20000000000 */
[----:B------:R-:W-:Y:S01]  /*83e0*/  IMAD.U32 R4, RZ, RZ, UR11 ;  /* 0x0000000bff047e24 */ /* 0x000fe2000f8e00ff */
[----:B------:R-:W-:Y:S01]  /*83f0*/  UMOV UR24, 0x0 ;  /* 0x0000000000187882 */ /* 0x000fe20000000000 */
[----:B------:R-:W-:Y:S01]  /*8400*/  UMOV UR25, 0x8208490 ;  /* 0x0820849000197882 */ /* 0x000fe20000000000 */
[----:B------:R-:W-:Y:S01]  /*8410*/  UMOV UR20, 0x0 ;  /* 0x0000000000147882 */ /* 0x000fe20000000000 */
[----:B------:R-:W-:Y:S01]  /*8420*/  UMOV UR21, 0x8208490 ;  /* 0x0820849000157882 */ /* 0x000fe20000000000 */
[----:B------:R-:W-:Y:S01]  /*8430*/  @P2 R2UR UR44, R4 ;  /* 0x00000000042c22ca */ /* 0x000fe200000e0000 */
[----:B------:R-:W-:Y:S01]  /*8440*/  VIADD R4, R234, 0x10000 ;  /* 0x00010000ea047836 */ /* 0x000fe20000000000 */
[----:B------:R-:W-:Y:S01]  /*8450*/  UMOV UR14, 0x0 ;  /* 0x00000000000e7882 */ /* 0x000fe20000000000 */
[----:B------:R-:W-:-:S03]  /*8460*/  UMOV UR15, 0x8208490 ;  /* 0x08208490000f7882 */ /* 0x000fc60000000000 */
[----:B------:R-:W-:-:S04]  /*8470*/  SHF.R.U32.HI R4, RZ, 0x4, R4 ;  /* 0x00000004ff047819 */ /* 0x000fc80000011604 */
[----:B------:R-:W-:-:S04]  /*8480*/  SGXT.U32 R4, R4, 0xe ;  /* 0x0000000e0404781a */ /* 0x000fc80000000000 */
[C---:B------:R-:W-:Y:S02]  /*8490*/  R2UR UR11, R4.reuse ;  /* 0x00000000040b72ca */ /* 0x040fe400000e0000 */
[----:B------:R-:W-:-:S04]  /*84a0*/  IADD3 R4, P6, PT, R4, 0x2, RZ ;  /* 0x0000000204047810 */ /* 0x000fc80007fde0ff */
[----:B------:R-:W-:-:S07]  /*84b0*/  R2UR UR12, R4 ;  /* 0x00000000040c72ca */ /* 0x000fce00000e0000 */
[----:B------:R-:W-:-:S05]  /*84c0*/  IMAD.U32 R4, RZ, RZ, UR11 ;  /* 0x0000000bff047e24 */ /* 0x000fca000f8e00ff */
[----:B------:R-:W-:Y:S02]  /*84d0*/  @P2 R2UR UR16, R4 ;  /* 0x00000000041022ca */ /* 0x000fe400000e0000 */
[----:B------:R-:W-:-:S04]  /*84e0*/  @P2 MOV R4, R140 ;  /* 0x0000008c00042202 */ /* 0x000fc80000000f00 */
[----:B------:R-:W-:Y:S01]  /*84f0*/  @P2 R2UR UR11, R4 ;  /* 0x00000000040b22ca */ /* 0x000fe200000e0000 */
[----:B------:R-:W-:-:S05]  /*8500*/  IMAD.MOV.U32 R4, RZ, RZ, RZ ;  /* 0x000000ffff047224 */ /* 0x000fca00078e00ff */
[----:B------:R-:W-:Y:S01]  /*8510*/  IADD3.X R4, PT, PT, R4, 0x40004040, RZ, P3, !PT ;  /* 0x4000404004047810 */ /* 0x000fe20001ffe4ff */
[----:B------:R0:W-:Y:S03]  /*8520*/  UTCHMMA gdesc[UR44], gdesc[UR16], tmem[UR74], tmem[UR22], idesc[UR23], !UPT ;  /* 0x00ff16102c0075ea */ /* 0x0001e6000f80004a */
[----:B------:R-:W-:Y:S01]  /*8530*/  R2UR UR19, R4 ;  /* 0x00000000041372ca */ /* 0x000fe200000e0000 */
[----:B------:R-:W-:-:S05]  /*8540*/  IMAD.MOV.U32 R4, RZ, RZ, RZ ;  /* 0x000000ffff047224 */ /* 0x000fca00078e00ff */
[----:B------:R-:W-:-:S04]  /*8550*/  IADD3.X R4, PT, PT, R4, 0x40004040, RZ, P6, !PT ;  /* 0x4000404004047810 */ /* 0x000fc800037fe4ff */
[----:B------:R-:W-:-:S03]  /*8560*/  R2UR UR13, R4 ;  /* 0x00000000040d72ca */ /* 0x000fc600000e0000 */
[----:B------:R-:W-:Y:S02]  /*8570*/  UIADD3.64 UR64, UPT, UPT, UR18, 0x80, URZ ;  /* 0x0000008012407897 */ /* 0x000fe4000fffe0ff */
[----:B------:R-:W-:Y:S02]  /*8580*/  UIADD3.64 UR60, UPT, UPT, UR18, 0x100, URZ ;  /* 0x00000100123c7897 */ /* 0x000fe4000fffe0ff */
[----:B------:R-:W-:Y:S02]  /*8590*/  UIADD3.64 UR50, UPT, UPT, UR18, 0x180, URZ ;  /* 0x0000018012327897 */ /* 0x000fe4000fffe0ff */
[----:B------:R-:W-:Y:S02]  /*85a0*/  UIADD3.64 UR32, UPT, UPT, UR18, 0x200, URZ ;  /* 0x0000020012207897 */ /* 0x000fe4000fffe0ff */
[----:B------:R-:W-:Y:S02]  /*85b0*/  UIADD3.64 UR56, UPT, UPT, UR18, 0x280, URZ ;  /* 0x0000028012387897 */ /* 0x000fe4000fffe0ff */
[----:B------:R-:W-:-:S02]  /*85c0*/  UIADD3.64 UR66, UPT, UPT, UR12, 0x2, URZ ;  /* 0x000000020c427897 */ /* 0x000fc4000fffe0ff */
[----:B------:R-:W-:Y:S01]  /*85d0*/  UTCHMMA gdesc[UR18], gdesc[UR12], tmem[UR74], tmem[UR76], idesc[UR77], UPT ;  /* 0x00ff4c0c120075ea */ /* 0x000fe2000b80004a */
[----:B------:R-:W-:Y:S02]  /*85e0*/  UIADD3.64 UR58, UPT, UPT, UR12, 0x4, URZ ;  /* 0x000000040c3a7897 */ /* 0x000fe4000fffe0ff */
[----:B0-----:R-:W-:Y:S02]  /*85f0*/  UIADD3.64 UR44, UPT, UPT, UR12, 0x3fe, URZ ;  /* 0x000003fe0c2c7897 */ /* 0x001fe4000fffe0ff */
[----:B------:R-:W-:Y:S02]  /*8600*/  UIADD3.64 UR68, UPT, UPT, UR12, 0x400, URZ ;  /* 0x000004000c447897 */ /* 0x000fe4000fffe0ff */
[----:B------:R-:W-:Y:S01]  /*8610*/  UIADD3.64 UR72, UPT, UPT, UR12, 0x402, URZ ;  /* 0x000004020c487897 */ /* 0x000fe2000fffe0ff */
[----:B------:R-:W-:Y:S01]  /*8620*/  UTCHMMA gdesc[UR64], gdesc[UR66], tmem[UR74], tmem[UR62], idesc[UR63], UPT ;  /* 0x00ff3e42400075ea */ /* 0x000fe2000b80004a */
[----:B------:R-:W-:Y:S01]  /*8630*/  UIADD3.64 UR52, UPT, UPT, UR18, 0x300, URZ ;  /* 0x0000030012347897 */ /* 0x000fe2000fffe0ff */
[----:B------:R0:W-:Y:S01]  /*8640*/  UTCHMMA gdesc[UR60], gdesc[UR58], tmem[UR74], tmem[UR54], idesc[UR55], UPT ;  /* 0x00ff363a3c0075ea */ /* 0x0001e2000b80004a */
[----:B------:R-:W-:Y:S01]  /*8650*/  UIADD3.64 UR70, UPT, UPT, UR12, 0x404, URZ ;  /* 0x000004040c467897 */ /* 0x000fe2000fffe0ff */
[----:B------:R1:W-:Y:S01]  /*8660*/  UTCHMMA gdesc[UR50], gdesc[UR44], tmem[UR74], tmem[UR38], idesc[UR39], UPT ;  /* 0x00ff262c320075ea */ /* 0x0003e2000b80004a */
[----:B------:R-:W-:-:S02]  /*8670*/  UIADD3.64 UR48, UPT, UPT, UR18, 0x380, URZ ;  /* 0x0000038012307897 */ /* 0x000fc4000fffe0ff */
[----:B------:R-:W-:Y:S02]  /*8680*/  UIADD3.64 UR42, UPT, UPT, UR18, 0x400, URZ ;  /* 0x00000400122a7897 */ /* 0x000fe4000fffe0ff */
[----:B------:R-:W-:Y:S02]  /*8690*/  UIADD3.64 UR36, UPT, UPT, UR18, 0x480, URZ ;  /* 0x0000048012247897 */ /* 0x000fe4000fffe0ff */
[----:B------:R-:W-:Y:S02]  /*86a0*/  UIADD3.64 UR30, UPT, UPT, UR18, 0x500, URZ ;  /* 0x00000500121e7897 */ /* 0x000fe4000fffe0ff */
[----:B0-----:R-:W-:Y:S02]  /*86b0*/  UIADD3.64 UR60, UPT, UPT, UR12, 0x7fe, URZ ;  /* 0x000007fe0c3c7897 */ /* 0x001fe4000fffe0ff */
[----:B------:R-:W-:Y:S02]  /*86c0*/  UIADD3.64 UR58, UPT, UPT, UR12, 0x800, URZ ;  /* 0x000008000c3a7897 */ /* 0x000fe4000fffe0ff */
[----:B------:R-:W-:-:S02]  /*86d0*/  UIADD3.64 UR54, UPT, UPT, UR12, 0x802, URZ ;  /* 0x000008020c367897 */ /* 0x000fc4000fffe0ff */
[----:B------:R-:W-:Y:S02]  /*86e0*/  UIADD3.64 UR76, UPT, UPT, UR12, 0x804, URZ ;  /* 0x000008040c4c7897 */ /* 0x000fe4000fffe0ff */
[----:B------:R-:W-:Y:S01]  /*86f0*/  UIADD3.64 UR26, UPT, UPT, UR18, 0x580, URZ ;  /* 0x00000580121a7897 */ /* 0x000fe2000fffe0ff */
[----:B------:R-:W-:Y:S01]  /*8700*/  UMOV UR66, 0x0 ;  /* 0x0000000000427882 */ /* 0x000fe20000000000 */
[----:B------:R-:W-:Y:S01]  /*8710*/  UMOV UR67, 0x8208490 ;  /* 0x0820849000437882 */ /* 0x000fe20000000000 */
[----:B-1----:R-:W-:Y:S01]  /*8720*/  UIADD3.64 UR38, UPT, UPT, UR12, 0xbfe, URZ ;  /* 0x00000bfe0c267897 */ /* 0x002fe2000fffe0ff */
[----:B------:R0:W-:Y:S01]  /*8730*/  UTCHMMA gdesc[UR32], gdesc[UR68], tmem[UR74], tmem[UR66], idesc[UR67], UPT ;  /* 0x00ff4244200075ea */ /* 0x0001e2000b80004a */
[----:B------:R-:W-:Y:S02]  /*8740*/  UIADD3.64 UR22, UPT, UPT, UR18, 0x600, URZ ;  /* 0x0000060012167897 */ /* 0x000fe4000fffe0ff */
[----:B------:R-:W-:Y:S01]  /*8750*/  UIADD3.64 UR62, UPT, UPT, UR12, 0xc00, URZ ;  /* 0x00000c000c3e7897 */ /* 0x000fe2000fffe0ff */
[----:B------:R-:W-:Y:S01]  /*8760*/  UMOV UR50, 0x0 ;  /* 0x0000000000327882 */ /* 0x000fe20000000000 */
[----:B------:R-:W-:Y:S01]  /*8770*/  UMOV UR51, 0x8208490 ;  /* 0x0820849000337882 */ /* 0x000fe20000000000 */
[----:B------:R-:W-:Y:S01]  /*8780*/  UIADD3.64 UR16, UPT, UPT, UR18, 0x680, URZ ;  /* 0x0000068012107897 */ /* 0x000fe2000fffe0ff */
[----:B------:R0:W-:Y:S01]  /*8790*/  UTCHMMA gdesc[UR56], gdesc[UR72], tmem[UR74], tmem[UR50], idesc[UR51], UPT ;  /* 0x00ff3248380075ea */ /* 0x0001e2000b80004a */
[----:B------:R-:W-:Y:S01]  /*87a0*/  UIADD3.64 UR64, UPT, UPT, UR12, 0xc02, URZ ;  /* 0x00000c020c407897 */ /* 0x000fe2000fffe0ff */
[----:B------:R-:W-:Y:S01]  /*87b0*/  UMOV UR44, 0x0 ;  /* 0x00000000002c7882 */ /* 0x000fe20000000000 */
[----:B------:R-:W-:Y:S01]  /*87c0*/  UMOV UR45, 0x8208490 ;  /* 0x08208490002d7882 */ /* 0x000fe20000000000 */
[----:B------:R-:W-:Y:S01]  /*87d0*/  UIADD3.64 UR18, UPT, UPT, UR18, 0x700, URZ ;  /* 0x0000070012127897 */ /* 0x000fe2000fffe0ff */
[----:B------:R0:W-:Y:S01]  /*87e0*/  UTCHMMA gdesc[UR52], gdesc[UR70], tmem[UR74], tmem[UR44], idesc[UR45], UPT ;  /* 0x00ff2c46340075ea */ /* 0x0001e2000b80004a */
[----:B------:R-:W-:Y:S01]  /*87f0*/  UIADD3.64 UR12, UPT, UPT, UR12, 0xc04, URZ ;  /* 0x00000c040c0c7897 */ /* 0x000fe2000fffe0ff */
[----:B------:R0:W-:Y:S01]  /*8800*/  UTCHMMA gdesc[UR48], gdesc[UR60], tmem[UR74], tmem[UR66], idesc[UR67], UPT ;  /* 0x00ff423c300075ea */ /* 0x0001e2000b80004a */
[----:B------:R0:W-:Y:S01]  /*8810*/  UTCHMMA gdesc[UR42], gdesc[UR58], tmem[UR74], tmem[UR46], idesc[UR47], UPT ;  /* 0x00ff2e3a2a0075ea */ /* 0x0001e2000b80004a */
[----:B------:R0:W-:Y:S01]  /*8820*/  UTCHMMA gdesc[UR36], gdesc[UR54], tmem[UR74], tmem[UR40], idesc[UR41], UPT ;  /* 0x00ff2836240075ea */ /* 0x0001e2000b80004a */
[----:B------:R0:W-:Y:S01]  /*8830*/  UTCHMMA gdesc[UR30], gdesc[UR76], tmem[UR74], tmem[UR34], idesc[UR35], UPT ;  /* 0x00ff224c1e0075ea */ /* 0x0001e2000b80004a */
[----:B------:R0:W-:Y:S01]  /*8840*/  UTCHMMA gdesc[UR26], gdesc[UR38], tmem[UR74], tmem[UR28], idesc[UR29], UPT ;  /* 0x00ff1c261a0075ea */ /* 0x0001e2000b80004a */
[----:B------:R0:W-:Y:S01]  /*8850*/  UTCHMMA gdesc[UR22], gdesc[UR62], tmem[UR74], tmem[UR24], idesc[UR25], UPT ;  /* 0x00ff183e160075ea */ /* 0x0001e2000b80004a */
[----:B------:R0:W-:Y:S02]  /*8860*/  UTCHMMA gdesc[UR16], gdesc[UR64], tmem[UR74], tmem[UR20], idesc[UR21], UPT ;  /* 0x00ff1440100075ea */ /* 0x0001e4000b80004a */
[----:B------:R0:W-:Y:S01]  /*8870*/  UTCHMMA gdesc[UR18], gdesc[UR12], tmem[UR74], tmem[UR14], idesc[UR15], UPT ;  /* 0x00ff0e0c120075ea */ /* 0x0001e2000b80004a */
[----:B------:R0:W-:Y:S01]  /*8880*/  UTCBAR [UR11], URZ ;  /* 0x000000ff0b0073e9 */ /* 0x0001e200080000ff */
[----:B------:R-:W-:Y:S01]  /*8890*/  NOP ;  /* 0x0000000000007918 */ /* 0x000fe20000000000 */
.L_x_6:
[----:B------:R-:W-:Y:S05]  /*88a0*/  @!P0 BRA `(.L_x_7) ;  /* 0x0000000000088947 */ /* 0x000fea0003800000 */
[----:B------:R-:W1:Y:S02]  /*88b0*/  SYNCS.PHASECHK.TRANS64.TRYWAIT P2, [UR4+0x20000], RZ ;  /* 0x020000ffff0075a7 */ /* 0x000e640008041104 */
[----:B-1----:R-:W-:Y:S05]  /*88c0*/  @!P2 BRA `(.L_x_8) ;  /* 0x0000015c005ca947 */ /* 0x002fea0003800000 */
.L_x_7:
[----:B--2---:R-:W2:Y:S01]  /*88d0*/  LDL R4, [R1+0x65c] ;  /* 0x00065c0001047983 */ /* 0x004ea20000100800 */
[----:B------:R-:W1:Y:S01]  /*88e0*/  LDC.64 R146, c[0x0][0x390] ;  /* 0x0000e400ff927b82 */ /* 0x000e620000000a00 */
[----:B------:R-:W-:Y:S01]  /*88f0*/  UIADD3 UR75, UPT, UPT, UR5, 0x180, URZ ;  /* 0x00000180054b7890 */ /* 0x000fe2000fffe0ff */
[----:B------:R-:W3:Y:S01]  /*8900*/  S2R R72, SR_TID.X ;  /* 0x0000000000487919 */ /* 0x000ee20000002100 */
[----:B------:R-:W4:Y:S04]  /*8910*/  S2R R71, SR_CTAID.X ;  /* 0x0000000000477919 */ /* 0x000f280000002500 */
[----:B------:R-:W-:Y:S01]  /*8920*/  VIADD R0, R0, UR75 ;  /* 0x0000004b00007c36 */ /* 0x000fe20008000000 */
[----:B------:R-:W0:Y:S08]  /*8930*/  LDC R112, c[0x0][0x3d8] ;  /* 0x0000f600ff707b82 */ /* 0x000e300000000800 */
[----:B------:R-:W-:Y:S08]  /*8940*/  BAR.SYNC.DEFER_BLOCKING 0x0 ;  /* 0x0000000000007b1d */ /* 0x000ff00000010000 */
[----:B------:R-:W0:Y:S01]  /*8950*/  LDC R119, c[0x0][0x3d8] ;  /* 0x0000f600ff777b82 */ /* 0x000e220000000800 */
[----:B------:R-:W-:Y:S04]  /*8960*/  STL [R1+0x738], R141 ;  /* 0x0007388d01007387 */ /* 0x000fe80000100800 */
[----:B------:R-:W-:Y:S03]  /*8970*/  STL [R1+0x734], R140 ;  /* 0x0007348c01007387 */ /* 0x000fe60000100800 */
[----:B------:R-:W0:Y:S01]  /*8980*/  LDC R120, c[0x0][0x3d8] ;  /* 0x0000f600ff787b82 */ /* 0x000e220000000800 */
[----:B------:R-:W-:Y:S04]  /*8990*/  STL [R1+0x730], R139 ;  /* 0x0007308b01007387 */ /* 0x000fe80000100800 */
[----:B------:R-:W-:Y:S03]  /*89a0*/  STL [R1+0x72c], R135 ;  /* 0x00072c8701007387 */ /* 0x000fe60000100800 */
[----:B------:R-:W0:Y:S01]  /*89b0*/  LDC R123, c[0x0][0x3d8] ;  /* 0x0000f600ff7b7b82 */ /* 0x000e220000000800 */
[C---:B---3--:R-:W-:Y:S01]  /*89c0*/  LOP3.LUT R68, R72.reuse, 0x6f, RZ, 0xc0, !PT ;  /* 0x0000006f48447812 */ /* 0x048fe200078ec0ff */
[C---:B------:R-:W-:Y:S01]  /*89d0*/  IMAD.SHL.U32 R70, R72.reuse, 0x4, RZ ;  /* 0x0000000448467824 */ /* 0x040fe200078e00ff */
[----:B------:R-:W-:Y:S01]  /*89e0*/  LOP3.LUT R137, R72, 0x80, RZ, 0xc0, !PT ;  /* 0x0000008048897812 */ /* 0x000fe200078ec0ff */
[----:B------:R-:W-:Y:S01]  /*89f0*/  STL [R1+0x728], R134 ;  /* 0x0007288601007387 */ /* 0x000fe20000100800 */
[----:B----4-:R-:W-:-:S02]  /*8a00*/  IMAD.SHL.U32 R71, R71, 0x80, RZ ;  /* 0x0000008047477824 */ /* 0x010fc400078e00ff */
[----:B------:R-:W-:Y:S01]  /*8a10*/  LEA.HI R137, R137, R68, RZ, 0x1d ;  /* 0x0000004489897211 */ /* 0x000fe200078fe8ff */
[----:B-----5:R3:W-:Y:S01]  /*8a20*/  STL [R1+0x724], R2 ;  /* 0x0007240201007387 */ /* 0x0207e20000100800 */
[----:B------:R-:W-:Y:S01]  /*8a30*/  LOP3.LUT R68, R70, 0x40, RZ, 0xc0, !PT ;  /* 0x0000004046447812 */ /* 0x000fe200078ec0ff */
[----:B------:R-:W4:Y:S02]  /*8a40*/  LDC R121, c[0x0][0x3d8] ;  /* 0x0000f600ff797b82 */ /* 0x000f240000000800 */
[----:B------:R-:W-:Y:S01]  /*8a50*/  IMAD.IADD R137, R71, 0x1, R137 ;  /* 0x0000000147897824 */ /* 0x000fe200078e0289 */
[C---:B------:R-:W-:Y:S02]  /*8a60*/  LOP3.LUT R70, R68.reuse, 0x2, RZ, 0xfc, !PT ;  /* 0x0000000244467812 */ /* 0x040fe400078efcff */
[----:B------:R-:W-:Y:S02]  /*8a70*/  LOP3.LUT R71, R68, 0x3, RZ, 0xfc, !PT ;  /* 0x0000000344477812 */ /* 0x000fe400078efcff */
[C---:B------:R-:W-:Y:S01]  /*8a80*/  ISETP.GE.AND P6, PT, R137.reuse, R68, PT ;  /* 0x000000448900720c */ /* 0x040fe20003fc6270 */
[----:B------:R-:W0:Y:S01]  /*8a90*/  LDC R124, c[0x0][0x3d8] ;  /* 0x0000f600ff7c7b82 */ /* 0x000e220000000800 */
[----:B------:R-:W-:-:S02]  /*8aa0*/  ISETP.GE.AND P2, PT, R137, R70, PT ;  /* 0x000000468900720c */ /* 0x000fc40003f46270 */
[----:B------:R-:W-:Y:S02]  /*8ab0*/  ISETP.GT.AND P3, PT, R137, R68, PT ;  /* 0x000000448900720c */ /* 0x000fe40003f64270 */
[----:B------:R-:W-:-:S03]  /*8ac0*/  LOP3.LUT R70, R68, 0x4, RZ, 0xfc, !PT ;  /* 0x0000000444467812 */ /* 0x000fc600078efcff */
[----:B------:R-:W0:Y:S08]  /*8ad0*/  LDC R125, c[0x0][0x3d8] ;  /* 0x0000f600ff7d7b82 */ /* 0x000e300000000800 */
        /* <DEDUP_REMOVED lines=26> */
[----:B------:R-:W0:Y:S01]  /*8c80*/  LDC R208, c[0x0][0x3d8] ;  /* 0x0000f600ffd07b82 */ /* 0x000e220000000800 */
[----:B------:R-:W0:Y:S07]  /*8c90*/  @!P5 SYNCS.CCTL.IV [UR4+0x20000] ;  /* 0x02000000ff00d9b1 */ /* 0x000e2e0008000004 */
[----:B------:R-:W0:Y:S02]  /*8ca0*/  LDC R209, c[0x0][0x3d8] ;  /* 0x0000f600ffd17b82 */ /* 0x000e240000000800 */
[----:B0-2---:R-:W-:-:S06]  /*8cb0*/  R2UR UR11, R4 ;  /* 0x00000000040b72ca */ /* 0x005fcc00000e0000 */
[----:B------:R-:W0:Y:S07]  /*8cc0*/  LDC R222, c[0x0][0x3d8] ;  /* 0x0000f600ffde7b82 */ /* 0x000e2e0000000800 */
[----:B------:R-:W-:Y:S01]  /*8cd0*/  LDTM.16dp32bit_t0_t15.x64 R4, tmem[UR11] ;  /* 0x0000000b000479ee */ /* 0x000fe20008b00000 */
[----:B------:R-:W2:Y:S01]  /*8ce0*/  LDTM.16dp32bit_t16_t31.x64 R4, tmem[UR11+0x40] ;  /* 0x0000400b000479ee */ /* 0x000ea20008b20000 */
[----:B------:R-:W-:Y:S01]  /*8cf0*/  R2UR UR11, R0 ;  /* 0x00000000000b72ca */ /* 0x000fe200000e0000 */
[----:B------:R-:W-:Y:S01]  /*8d00*/  NOP ;  /* 0x0000000000007918 */ /* 0x000fe20000000000 */
[-C--:B--2---:R-:W-:Y:S01]  /*8d10*/  FMUL R4, R4, R69.reuse ;  /* 0x0000004504047220 */ /* 0x084fe20000400000 */
[-C--:B------:R-:W-:Y:S01]  /*8d20*/  FMUL R5, R5, R69.reuse ;  /* 0x0000004505057220 */ /* 0x080fe20000400000 */
[-C--:B------:R-:W-:Y:S01]  /*8d30*/  FMUL R6, R6, R69.reuse ;  /* 0x0000004506067220 */ /* 0x080fe20000400000 */
[-C--:B------:R-:W-:Y:S01]  /*8d40*/  FMUL R8, R8, R69.reuse ;  /* 0x0000004508087220 */ /* 0x080fe20000400000 */
[-C--:B------:R-:W-:Y:S01]  /*8d50*/  FMUL R9, R9, R69.reuse ;  /* 0x0000004509097220 */ /* 0x080fe20000400000 */
[----:B------:R-:W-:Y:S01]  /*8d60*/  FSEL R122, R4, -INF , P6 ;  /* 0xff800000047a7808 */ /* 0x000fe20003000000 */
[-C--:B------:R-:W-:Y:S01]  /*8d70*/  FMUL R11, R11, R69.reuse ;  /* 0x000000450b0b7220 */ /* 0x080fe20000400000 */
[----:B------:R-:W-:Y:S01]  /*8d80*/  LOP3.LUT R4, R68, 0x5, RZ, 0xfc, !PT ;  /* 0x0000000544047812 */ /* 0x000fe200078efcff */
[-C--:B------:R-:W-:Y:S01]  /*8d90*/  FMUL R12, R12, R69.reuse ;  /* 0x000000450c0c7220 */ /* 0x080fe20000400000 */
[----:B------:R-:W-:Y:S01]  /*8da0*/  FSEL R118, R5, -INF , P3 ;  /* 0xff80000005767808 */ /* 0x000fe20001800000 */
[-C--:B------:R-:W-:Y:S01]  /*8db0*/  FMUL R14, R14, R69.reuse ;  /* 0x000000450e0e7220 */ /* 0x080fe20000400000 */
[----:B------:R-:W-:Y:S01]  /*8dc0*/  FSEL R117, R6, -INF , P2 ;  /* 0xff80000006757808 */ /* 0x000fe20001000000 */
[-C--:B------:R-:W-:Y:S01]  /*8dd0*/  FMUL R15, R15, R69.reuse ;  /* 0x000000450f0f7220 */ /* 0x080fe20000400000 */
[----:B------:R-:W-:Y:S01]  /*8de0*/  ISETP.GE.AND P3, PT, R137, R70, PT ;  /* 0x000000468900720c */ /* 0x000fe20003f66270 */
[-C--:B------:R-:W-:Y:S01]  /*8df0*/  FMUL R17, R17, R69.reuse ;  /* 0x0000004511117220 */ /* 0x080fe20000400000 */
[----:B------:R-:W-:Y:S01]  /*8e00*/  ISETP.GE.AND P2, PT, R137, R4, PT ;  /* 0x000000048900720c */ /* 0x000fe20003f46270 */
[-C--:B------:R-:W-:Y:S01]  /*8e10*/  FMUL R18, R18, R69.reuse ;  /* 0x0000004512127220 */ /* 0x080fe20000400000 */
[----:B------:R-:W-:Y:S01]  /*8e20*/  LOP3.LUT R4, R68, 0x7, RZ, 0xfc, !PT ;  /* 0x0000000744047812 */ /* 0x000fe200078efcff */
[-C--:B------:R-:W-:Y:S01]  /*8e30*/  FMUL R20, R20, R69.reuse ;  /* 0x0000004514147220 */ /* 0x080fe20000400000 */
[----:B------:R-:W-:Y:S01]  /*8e40*/  FSEL R116, R8, -INF , P3 ;  /* 0xff80000008747808 */ /* 0x000fe20001800000 */
        /* <DEDUP_REMOVED lines=66> */
[----:B------:R-:W-:Y:S01]  /*9270*/  STL [R1+0x680], R111 ;  /* 0x0006806f01007387 */ /* 0x000fe20000100800 */
[----:B------:R-:W-:Y:S01]  /*9280*/  ISETP.GE.AND P2, PT, R137, R4, PT ;  /* 0x000000048900720c */ /* 0x000fe20003f46270 */
[-C--:B------:R-:W-:Y:S01]  /*9290*/  FMUL R49, R49, R69.reuse ;  /* 0x0000004531317220 */ /* 0x080fe20000400000 */
[----:B------:R-:W-:Y:S01]  /*92a0*/  LOP3.LUT R4, R68, 0x19, RZ, 0xfc, !PT ;  /* 0x0000001944047812 */ /* 0x000fe200078efcff */
[----:B------:R-:W-:Y:S01]  /*92b0*/  STL [R1+0x67c], R107 ;  /* 0x00067c6b01007387 */ /* 0x000fe20000100800 */
        /* <DEDUP_REMOVED lines=11> */
[----:B------:R-:W2:Y:S01]  /*9370*/  LDC R26, c[0x0][0x3d8] ;  /* 0x0000f600ff1a7b82 */ /* 0x000ea20000000800 */
[----:B------:R-:W-:Y:S01]  /*9380*/  FSEL R100, R29, -INF , P3 ;  /* 0xff8000001d647808 */ /* 0x000fe20001800000 */
[-C--:B------:R-:W-:Y:S01]  /*9390*/  FMUL R55, R55, R69.reuse ;  /* 0x0000004537377220 */ /* 0x080fe20000400000 */
[----:B------:R-:W-:Y:S01]  /*93a0*/  ISETP.GE.AND P3, PT, R137, R4, PT ;  /* 0x000000048900720c */ /* 0x000fe20003f66270 */
[-C--:B------:R-:W-:Y:S01]  /*93b0*/  FMUL R56, R56, R69.reuse ;  /* 0x0000004538387220 */ /* 0x080fe20000400000 */
[----:B------:R-:W-:Y:S01]  /*93c0*/  LOP3.LUT R4, R68, 0x1d, RZ, 0xfc, !PT ;  /* 0x0000001d44047812 */ /* 0x000fe200078efcff */
[-C--:B------:R-:W-:Y:S01]  /*93d0*/  FMUL R57, R57, R69.reuse ;  /* 0x0000004539397220 */ /* 0x080fe20000400000 */
[----:B------:R-:W-:Y:S01]  /*93e0*/  FSEL R80, R30, -INF , P2 ;  /* 0xff8000001e507808 */ /* 0x000fe20001000000 */
[----:B------:R-:W0:Y:S01]  /*93f0*/  LDC R29, c[0x0][0x3d8] ;  /* 0x0000f600ff1d7b82 */ /* 0x000e220000000800 */
[----:B------:R-:W-:Y:S01]  /*9400*/  ISETP.GE.AND P2, PT, R137, R4, PT ;  /* 0x000000048900720c */ /* 0x000fe20003f46270 */
[-C--:B------:R-:W-:Y:S01]  /*9410*/  FMUL R58, R58, R69.reuse ;  /* 0x000000453a3a7220 */ /* 0x080fe20000400000 */
[----:B------:R-:W-:Y:S01]  /*9420*/  LOP3.LUT R4, R68, 0x1f, RZ, 0xfc, !PT ;  /* 0x0000001f44047812 */ /* 0x000fe200078efcff */
[----:B------:R-:W-:Y:S01]  /*9430*/  FMUL R59, R59, R69 ;  /* 0x000000453b3b7220 */ /* 0x000fe20000400000 */
[C---:B------:R-:W-:Y:S01]  /*9440*/  ISETP.GE.AND P6, PT, R137.reuse, R71, PT ;  /* 0x000000478900720c */ /* 0x040fe20003fc6270 */
[-C--:B------:R-:W-:Y:S01]  /*9450*/  FMUL R60, R60, R69.reuse ;  /* 0x000000453c3c7220 */ /* 0x080fe20000400000 */
[----:B------:R-:W-:Y:S01]  /*9460*/  LOP3.LUT R5, R68, 0x6, RZ, 0xfc, !PT ;  /* 0x0000000644057812 */ /* 0x000fe200078efcff */
[----:B------:R-:W0:Y:S01]  /*9470*/  LDC R30, c[0x0][0x3d8] ;  /* 0x0000f600ff1e7b82 */ /* 0x000e220000000800 */
[----:B------:R-:W-:Y:S01]  /*9480*/  FSEL R99, R32, -INF , P3 ;  /* 0xff80000020637808 */ /* 0x000fe20001800000 */
[-C--:B------:R-:W-:Y:S01]  /*9490*/  FMUL R62, R62, R69.reuse ;  /* 0x000000453e3e7220 */ /* 0x080fe20000400000 */
[----:B------:R-:W-:Y:S01]  /*94a0*/  ISETP.GE.AND P3, PT, R137, R4, PT ;  /* 0x000000048900720c */ /* 0x000fe20003f66270 */
[-C--:B------:R-:W-:Y:S01]  /*94b0*/  FMUL R61, R61, R69.reuse ;  /* 0x000000453d3d7220 */ /* 0x080fe20000400000 */
[----:B------:R-:W-:Y:S01]  /*94c0*/  LOP3.LUT R4, R68, 0x20, RZ, 0xfc, !PT ;  /* 0x0000002044047812 */ /* 0x000fe200078efcff */
[----:B------:R-:W-:Y:S01]  /*94d0*/  FMUL R63, R63, R69 ;  /* 0x000000453f3f7220 */ /* 0x000fe20000400000 */
[----:B------:R-:W-:Y:S01]  /*94e0*/  FSEL R115, R7, -INF , P6 ;  /* 0xff80000007737808 */ /* 0x000fe20003000000 */
[----:B------:R-:W0:Y:S01]  /*94f0*/  LDC R32, c[0x0][0x3d8] ;  /* 0x0000f600ff207b82 */ /* 0x000e220000000800 */
[----:B------:R-:W-:Y:S01]  /*9500*/  ISETP.GE.AND P6, PT, R137, R5, PT ;  /* 0x000000058900720c */ /* 0x000fe20003fc6270 */
[-C--:B------:R-:W-:Y:S01]  /*9510*/  FMUL R64, R64, R69.reuse ;  /* 0x0000004540407220 */ /* 0x080fe20000400000 */
[----:B------:R-:W-:Y:S01]  /*9520*/  LOP3.LUT R5, R68, 0x9, RZ, 0xfc, !PT ;  /* 0x0000000944057812 */ /* 0x000fe200078efcff */
[-C--:B------:R-:W-:Y:S01]  /*9530*/  FMUL R65, R65, R69.reuse ;  /* 0x0000004541417220 */ /* 0x080fe20000400000 */
[----:B------:R-:W-:Y:S01]  /*9540*/  FSEL R75, R33, -INF , P2 ;  /* 0xff800000214b7808 */ /* 0x000fe20001000000 */
[-C--:B------:R-:W-:Y:S01]  /*9550*/  FMUL R66, R66, R69.reuse ;  /* 0x0000004542427220 */ /* 0x080fe20000400000 */
[----:B------:R-:W-:Y:S01]  /*9560*/  ISETP.GE.AND P2, PT, R137, R4, PT ;  /* 0x000000048900720c */ /* 0x000fe20003f46270 */
[----:B------:R-:W0:Y:S01]  /*9570*/  LDC R33, c[0x0][0x3d8] ;  /* 0x0000f600ff217b82 */ /* 0x000e220000000800 */
[----:B------:R-:W-:Y:S01]  /*9580*/  LOP3.LUT R4, R68, 0x22, RZ, 0xfc, !PT ;  /* 0x0000002244047812 */ /* 0x000fe200078efcff */
[----:B------:R-:W-:Y:S01]  /*9590*/  FMUL R67, R67, R69 ;  /* 0x0000004543437220 */ /* 0x000fe20000400000 */
[----:B------:R-:W-:-:S02]  /*95a0*/  FSEL R113, R10, -INF , P6 ;  /* 0xff8000000a717808 */ /* 0x000fc40003000000 */
[----:B------:R-:W-:Y:S02]  /*95b0*/  ISETP.GE.AND P6, PT, R137, R5, PT ;  /* 0x000000058900720c */ /* 0x000fe40003fc6270 */
[C---:B------:R-:W-:Y:S01]  /*95c0*/  LOP3.LUT R5, R68.reuse, 0xc, RZ, 0xfc, !PT ;  /* 0x0000000c44057812 */ /* 0x040fe200078efcff */
[----:B------:R-:W0:Y:S01]  /*95d0*/  LDC R27, c[0x0][0x3d8] ;  /* 0x0000f600ff1b7b82 */ /* 0x000e220000000800 */
[----:B------:R-:W-:Y:S02]  /*95e0*/  FSEL R92, R35, -INF , P3 ;  /* 0xff800000235c7808 */ /* 0x000fe40001800000 */
[----:B------:R-:W-:Y:S02]  /*95f0*/  ISETP.GE.AND P3, PT, R137, R4, PT ;  /* 0x000000048900720c */ /* 0x000fe40003f66270 */
[----:B------:R-:W-:Y:S02]  /*9600*/  LOP3.LUT R4, R68, 0x23, RZ, 0xfc, !PT ;  /* 0x0000002344047812 */ /* 0x000fe400078efcff */
[----:B------:R-:W-:Y:S01]  /*9610*/  FSEL R104, R13, -INF , P6 ;  /* 0xff8000000d687808 */ /* 0x000fe20003000000 */
[----:B------:R-:W0:Y:S01]  /*9620*/  LDC R35, c[0x0][0x3d8] ;  /* 0x0000f600ff237b82 */ /* 0x000e220000000800 */
[----:B------:R-:W-:-:S02]  /*9630*/  ISETP.GE.AND P6, PT, R137, R5, PT ;  /* 0x000000058900720c */ /* 0x000fc40003fc6270 */
[----:B------:R-:W-:Y:S02]  /*9640*/  LOP3.LUT R5, R68, 0xf, RZ, 0xfc, !PT ;  /* 0x0000000f44057812 */ /* 0x000fe400078efcff */
[----:B------:R-:W-:Y:S02]  /*9650*/  FSEL R94, R36, -INF , P2 ;  /* 0xff800000245e7808 */ /* 0x000fe40001000000 */
[C---:B------:R-:W-:Y:S01]  /*9660*/  ISETP.GE.AND P2, PT, R137.reuse, R4, PT ;  /* 0x000000048900720c */ /* 0x040fe20003f46270 */
[----:B------:R-:W0:Y:S01]  /*9670*/  LDC R36, c[0x0][0x3d8] ;  /* 0x0000f600ff247b82 */ /* 0x000e220000000800 */
[----:B------:R-:W-:Y:S02]  /*9680*/  LOP3.LUT R4, R68, 0x25, RZ, 0xfc, !PT ;  /* 0x0000002544047812 */ /* 0x000fe400078efcff */
[----:B------:R-:W-:Y:S02]  /*9690*/  FSEL R102, R16, -INF , P6 ;  /* 0xff80000010667808 */ /* 0x000fe40003000000 */
[----:B------:R-:W-:-:S02]  /*96a0*/  ISETP.GE.AND P6, PT, R137, R5, PT ;  /* 0x000000058900720c */ /* 0x000fc40003fc6270 */
[----:B------:R-:W-:Y:S01]  /*96b0*/  LOP3.LUT R5, R68, 0x12, RZ, 0xfc, !PT ;  /* 0x0000001244057812 */ /* 0x000fe200078efcff */
[----:B------:R-:W0:Y:S01]  /*96c0*/  LDC R23, c[0x0][0x3d8] ;  /* 0x0000f600ff177b82 */ /* 0x000e220000000800 */
[----:B------:R-:W-:Y:S02]  /*96d0*/  FSEL R91, R38, -INF , P3 ;  /* 0xff800000265b7808 */ /* 0x000fe40001800000 */
[----:B------:R-:W-:Y:S02]  /*96e0*/  ISETP.GE.AND P3, PT, R137, R4, PT ;  /* 0x000000048900720c */ /* 0x000fe40003f66270 */
[----:B------:R-:W-:Y:S02]  /*96f0*/  LOP3.LUT R4, R68, 0x26, RZ, 0xfc, !PT ;  /* 0x0000002644047812 */ /* 0x000fe400078efcff */
[----:B------:R-:W-:Y:S01]  /*9700*/  FSEL R97, R19, -INF , P6 ;  /* 0xff80000013617808 */ /* 0x000fe20003000000 */
[----:B------:R-:W0:Y:S01]  /*9710*/  LDC R38, c[0x0][0x3d8] ;  /* 0x0000f600ff267b82 */ /* 0x000e220000000800 */
[----:B------:R-:W-:-:S02]  /*9720*/  ISETP.GE.AND P6, PT, R137, R5, PT ;  /* 0x000000058900720c */ /* 0x000fc40003fc6270 */
[C---:B------:R-:W-:Y:S02]  /*9730*/  LOP3.LUT R5, R68.reuse, 0x15, RZ, 0xfc, !PT ;  /* 0x0000001544057812 */ /* 0x040fe400078efcff */
[----:B------:R-:W-:Y:S02]  /*9740*/  FSEL R86, R39, -INF , P2 ;  /* 0xff80000027567808 */ /* 0x000fe40001000000 */
[C---:B------:R-:W-:Y:S01]  /*9750*/  ISETP.GE.AND P2, PT, R137.reuse, R4, PT ;  /* 0x000000048900720c */ /* 0x040fe20003f46270 */
[----:B------:R-:W0:Y:S01]  /*9760*/  LDC R24, c[0x0][0x3d8] ;  /* 0x0000f600ff187b82 */ /* 0x000e220000000800 */
[----:B------:R-:W-:Y:S02]  /*9770*/  LOP3.LUT R4, R68, 0x28, RZ, 0xfc, !PT ;  /* 0x0000002844047812 */ /* 0x000fe400078efcff */
[----:B------:R-:W-:Y:S02]  /*9780*/  FSEL R93, R22, -INF , P6 ;  /* 0xff800000165d7808 */ /* 0x000fe40003000000 */
[----:B------:R-:W-:-:S02]  /*9790*/  ISETP.GE.AND P6, PT, R137, R5, PT ;  /* 0x000000058900720c */ /* 0x000fc40003fc6270 */
        /* <DEDUP_REMOVED lines=8> */
[----:B------:R-:W-:Y:S01]  /*9820*/  LOP3.LUT R5, R68, 0x1b, RZ, 0xfc, !PT ;  /* 0x0000001b44057812 */ /* 0x000fe200078efcff */
[----:B------:R-:W-:Y:S01]  /*9830*/  STL [R1+0x654], R105 ;  /* 0x0006546901007387 */ /* 0x000fe20000100800 */
[----:B------:R-:W-:Y:S02]  /*9840*/  FSEL R85, R42, -INF , P2 ;  /* 0xff8000002a557808 */ /* 0x000fe40001000000 */
[C---:B------:R-:W-:Y:S01]  /*9850*/  ISETP.GE.AND P2, PT, R137.reuse, R4, PT ;  /* 0x000000048900720c */ /* 0x040fe20003f46270 */
[----:B------:R-:W-:Y:S01]  /*9860*/  STL [R1+0x678], R106 ;  /* 0x0006786a01007387 */ /* 0x000fe20000100800 */
[----:B------:R-:W-:Y:S01]  /*9870*/  LOP3.LUT R4, R68, 0x2b, RZ, 0xfc, !PT ;  /* 0x0000002b44047812 */ /* 0x000fe200078efcff */
[----:B------:R-:W0:Y:S01]  /*9880*/  LDC R25, c[0x0][0x3d8] ;  /* 0x0000f600ff197b82 */ /* 0x000e220000000800 */
[----:B------:R-:W-:Y:S02]  /*9890*/  FSEL R101, R28, -INF , P6 ;  /* 0xff8000001c657808 */ /* 0x000fe40003000000 */
[----:B------:R-:W-:-:S02]  /*98a0*/  ISETP.GE.AND P6, PT, R137, R5, PT ;  /* 0x000000058900720c */ /* 0x000fc40003fc6270 */
[----:B------:R-:W-:Y:S01]  /*98b0*/  LOP3.LUT R5, R68, 0x1e, RZ, 0xfc, !PT ;  /* 0x0000001e44057812 */ /* 0x000fe200078efcff */
[----:B------:R-:W-:Y:S01]  /*98c0*/  STL [R1+0x650], R101 ;  /* 0x0006506501007387 */ /* 0x000fe20000100800 */
[----:B------:R-:W-:Y:S01]  /*98d0*/  FSEL R82, R44, -INF , P3 ;  /* 0xff8000002c527808 */ /* 0x000fe20001800000 */
[----:B------:R-:W0:Y:S01]  /*98e0*/  LDC R28, c[0x0][0x3d8] ;  /* 0x0000f600ff1c7b82 */ /* 0x000e220000000800 */
[----:B------:R-:W-:Y:S01]  /*98f0*/  ISETP.GE.AND P3, PT, R137, R4, PT ;  /* 0x000000048900720c */ /* 0x000fe20003f66270 */
[----:B------:R-:W-:Y:S01]  /*9900*/  STL [R1+0x674], R100 ;  /* 0x0006746401007387 */ /* 0x000fe20000100800 */
[----:B------:R-:W-:Y:S02]  /*9910*/  FMNMX3 R4, R122, R118, R117, !PT ;  /* 0x000000767a047276 */ /* 0x000fe40007800075 */
[----:B------:R-:W-:Y:S02]  /*9920*/  FSEL R96, R31, -INF , P6 ;  /* 0xff8000001f607808 */ /* 0x000fe40003000000 */
[----:B------:R-:W-:Y:S01]  /*9930*/  ISETP.GE.AND P6, PT, R137, R5, PT ;  /* 0x000000058900720c */ /* 0x000fe20003fc6270 */
[----:B------:R-:W0:Y:S01]  /*9940*/  LDC R31, c[0x0][0x3d8] ;  /* 0x0000f600ff1f7b82 */ /* 0x000e220000000800 */
[----:B------:R-:W-:Y:S01]  /*9950*/  LOP3.LUT R5, R68, 0x21, RZ, 0xfc, !PT ;  /* 0x0000002144057812 */ /* 0x000fe200078efcff */
[----:B------:R-:W-:Y:S01]  /*9960*/  STL [R1+0x648], R96 ;  /* 0x0006486001007387 */ /* 0x000fe20000100800 */
[----:B------:R-:W-:-:S02]  /*9970*/  FMNMX3 R4, R4, R115, R116, !PT ;  /* 0x0000007304047276 */ /* 0x000fc40007800074 */
[----:B------:R-:W-:Y:S01]  /*9980*/  FSEL R95, R34, -INF , P6 ;  /* 0xff800000225f7808 */ /* 0x000fe20003000000 */
[----:B------:R-:W-:Y:S01]  /*9990*/  STL [R1+0x670], R99 ;  /* 0x0006706301007387 */ /* 0x000fe20000100800 */
[----:B------:R-:W-:Y:S01]  /*99a0*/  ISETP.GE.AND P6, PT, R137, R5, PT ;  /* 0x000000058900720c */ /* 0x000fe20003fc6270 */
[----:B------:R-:W0:Y:S01]  /*99b0*/  LDC R34, c[0x0][0x3d8] ;  /* 0x0000f600ff227b82 */ /* 0x000e220000000800 */
[----:B------:R-:W-:Y:S01]  /*99c0*/  LOP3.LUT R5, R68, 0x24, RZ, 0xfc, !PT ;  /* 0x0000002444057812 */ /* 0x000fe200078efcff */
[----:B------:R-:W-:Y:S01]  /*99d0*/  STL [R1+0x644], R95 ;  /* 0x0006445f01007387 */ /* 0x000fe20000100800 */
[----:B------:R-:W-:Y:S02]  /*99e0*/  FMNMX3 R4, R4, R114, R113, !PT ;  /* 0x0000007204047276 */ /* 0x000fe40007800071 */
[----:B------:R-:W-:Y:S01]  /*99f0*/  LOP3.LUT R6, R68, 0x2c, RZ, 0xfc, !PT ;  /* 0x0000002c44067812 */ /* 0x000fe200078efcff */
[----:B------:R-:W-:Y:S01]  /*9a00*/  STL [R1+0x688], R92 ;  /* 0x0006885c01007387 */ /* 0x000fe20000100800 */
[----:B------:R-:W-:Y:S01]  /*9a10*/  FSEL R90, R37, -INF , P6 ;  /* 0xff800000255a7808 */ /* 0x000fe20003000000 */
[----:B------:R-:W0:Y:S01]  /*9a20*/  LDC R20, c[0x0][0x3d8] ;  /* 0x0000f600ff147b82 */ /* 0x000e220000000800 */
[----:B------:R-:W-:Y:S01]  /*9a30*/  ISETP.GE.AND P6, PT, R137, R5, PT ;  /* 0x000000058900720c */ /* 0x000fe20003fc6270 */
[----:B------:R-:W-:Y:S01]  /*9a40*/  STL [R1+0x66c], R94 ;  /* 0x00066c5e01007387 */ /* 0x000fe20000100800 */
[----:B------:R-:W-:-:S02]  /*9a50*/  FMNMX3 R4, R4, R110, R109, !PT ;  /* 0x0000006e04047276 */ /* 0x000fc4000780006d */
[----:B------:R-:W-:Y:S01]  /*9a60*/  LOP3.LUT R5, R68, 0x27, RZ, 0xfc, !PT ;  /* 0x0000002744057812 */ /* 0x000fe200078efcff */
[----:B------:R-:W-:Y:S01]  /*9a70*/  STL [R1+0x684], R90 ;  /* 0x0006845a01007387 */ /* 0x000fe20000100800 */
[----:B------:R-:W-:Y:S01]  /*9a80*/  FSEL R78, R45, -INF , P2 ;  /* 0xff8000002d4e7808 */ /* 0x000fe20001000000 */
[----:B------:R-:W0:Y:S01]  /*9a90*/  LDC R37, c[0x0][0x3d8] ;  /* 0x0000f600ff257b82 */ /* 0x000e220000000800 */
[C---:B------:R-:W-:Y:S01]  /*9aa0*/  ISETP.GE.AND P2, PT, R137.reuse, R6, PT ;  /* 0x000000068900720c */ /* 0x040fe20003f46270 */
[----:B------:R-:W-:Y:S01]  /*9ab0*/  STL [R1+0x68c], R91 ;  /* 0x00068c5b01007387 */ /* 0x000fe20000100800 */
[----:B------:R-:W-:Y:S02]  /*9ac0*/  FSEL R87, R40, -INF , P6 ;  /* 0xff80000028577808 */ /* 0x000fe40003000000 */
[----:B------:R-:W-:Y:S01]  /*9ad0*/  FMNMX3 R4, R4, R104, R108, !PT ;  /* 0x0000006804047276 */ /* 0x000fe2000780006c */
[----:B------:R-:W-:Y:S01]  /*9ae0*/  STL [R1+0x668], R86 ;  /* 0x0006685601007387 */ /* 0x000fe20000100800 */
[----:B------:R-:W-:Y:S01]  /*9af0*/  ISETP.GE.AND P6, PT, R137, R5, PT ;  /* 0x000000058900720c */ /* 0x000fe20003fc6270 */
[----:B------:R-:W0:Y:S01]  /*9b00*/  LDC R45, c[0x0][0x3d8] ;  /* 0x0000f600ff2d7b82 */ /* 0x000e220000000800 */
[----:B------:R-:W-:Y:S01]  /*9b10*/  LOP3.LUT R5, R68, 0x2a, RZ, 0xfc, !PT ;  /* 0x0000002a44057812 */ /* 0x000fe200078efcff */
[----:B------:R-:W-:Y:S01]  /*9b20*/  STL [R1+0x694], R87 ;  /* 0x0006945701007387 */ /* 0x000fe20000100800 */
[----:B------:R-:W-:-:S02]  /*9b30*/  FSEL R77, R48, -INF , P2 ;  /* 0xff800000304d7808 */ /* 0x000fc40001000000 */
[----:B------:R-:W-:Y:S01]  /*9b40*/  FMNMX3 R4, R4, R103, R102, !PT ;  /* 0x0000006704047276 */ /* 0x000fe20007800066 */
[----:B------:R-:W-:Y:S01]  /*9b50*/  STL [R1+0x6a0], R83 ;  /* 0x0006a05301007387 */ /* 0x000fe20000100800 */
[----:B------:R-:W-:Y:S01]  /*9b60*/  FSEL R81, R43, -INF , P6 ;  /* 0xff8000002b517808 */ /* 0x000fe20003000000 */
[----:B------:R-:W0:Y:S01]  /*9b70*/  LDC R48, c[0x0][0x3d8] ;  /* 0x0000f600ff307b82 */ /* 0x000e220000000800 */
[----:B------:R-:W-:Y:S01]  /*9b80*/  ISETP.GE.AND P6, PT, R137, R5, PT ;  /* 0x000000058900720c */ /* 0x000fe20003fc6270 */
[----:B------:R-:W-:Y:S01]  /*9b90*/  STL [R1+0x69c], R85 ;  /* 0x00069c5501007387 */ /* 0x000fe20000100800 */
[----:B------:R-:W-:Y:S02]  /*9ba0*/  FMNMX3 R4, R4, R98, R88, !PT ;  /* 0x0000006204047276 */ /* 0x000fe40007800058 */
[----:B------:R-:W-:Y:S01]  /*9bb0*/  FSEL R79, R46, -INF , P6 ;  /* 0xff8000002e4f7808 */ /* 0x000fe20003000000 */
[----:B------:R-:W-:Y:S01]  /*9bc0*/  STL [R1+0x6a8], R81 ;  /* 0x0006a85101007387 */ /* 0x000fe20000100800 */
[----:B------:R-:W-:Y:S01]  /*9bd0*/  FMNMX3 R4, R4, R97, R111, !PT ;  /* 0x0000006104047276 */ /* 0x000fe2000780006f */
[----:B------:R-:W1:Y:S01]  /*9be0*/  LDC R46, c[0x0][0x3d8] ;  /* 0x0000f600ff2e7b82 */ /* 0x000e620000000800 */
[----:B---3--:R-:W-:Y:S01]  /*9bf0*/  FSEL R2, R47, -INF , P3 ;  /* 0xff8000002f027808 */ /* 0x008fe20001800000 */
[----:B------:R-:W-:Y:S01]  /*9c00*/  STL [R1+0x6b0], R82 ;  /* 0x0006b05201007387 */ /* 0x000fe20000100800 */
[----:B------:R-:W-:-:S02]  /*9c10*/  FMNMX3 R4, R4, R84, R93, !PT ;  /* 0x0000005404047276 */ /* 0x000fc4000780005d */
[----:B------:R-:W-:Y:S01]  /*9c20*/  LOP3.LUT R5, R68, 0x2d, RZ, 0xfc, !PT ;  /* 0x0000002d44057812 */ /* 0x000fe200078efcff */
[----:B------:R-:W-:Y:S01]  /*9c30*/  STL.64 [R1+0x768], R116 ;  /* 0x0007687401007387 */ /* 0x000fe20000100a00 */
[----:B------:R-:W-:Y:S01]  /*9c40*/  FMNMX3 R4, R4, R107, R89, !PT ;  /* 0x0000006b04047276 */ /* 0x000fe20007800059 */
[----:B------:R-:W3:Y:S01]  /*9c50*/  LDC R47, c[0x0][0x3d8] ;  /* 0x0000f600ff2f7b82 */ /* 0x000ee20000000800 */
[----:B------:R-:W-:Y:S01]  /*9c60*/  ISETP.GE.AND P6, PT, R137, R5, PT ;  /* 0x000000058900720c */ /* 0x000fe20003fc6270 */
[----:B------:R-:W-:Y:S01]  /*9c70*/  STL [R1+0x6b4], R78 ;  /* 0x0006b44e01007387 */ /* 0x000fe20000100800 */
[----:B------:R-:W-:Y:S02]  /*9c80*/  FMNMX3 R4, R4, R105, R106, !PT ;  /* 0x0000006904047276 */ /* 0x000fe4000780006a */
[----:B------:R-:W-:Y:S01]  /*9c90*/  LOP3.LUT R6, R68, 0x2e, RZ, 0xfc, !PT ;  /* 0x0000002e44067812 */ /* 0x000fe200078efcff */
[----:B------:R-:W-:Y:S01]  /*9ca0*/  STL [R1+0x6c0], R79 ;  /* 0x0006c04f01007387 */ /* 0x000fe20000100800 */
[----:B------:R-:W-:Y:S01]  /*9cb0*/  FMNMX3 R4, R4, R76, R101, !PT ;  /* 0x0000004c04047276 */ /* 0x000fe20007800065 */
[----:B0-----:R-:W-:Y:S01]  /*9cc0*/  IMAD R48, R3, R48, RZ ;  /* 0x0000003003307224 */ /* 0x001fe200078e02ff */
[----:B------:R-:W-:Y:S01]  /*9cd0*/  LOP3.LUT R5, R68, 0x2f, RZ, 0xfc, !PT ;  /* 0x0000002f44057812 */ /* 0x000fe200078efcff */
[----:B------:R-:W-:Y:S01]  /*9ce0*/  STL.64 [R1+0x770], R114 ;  /* 0x0007707201007387 */ /* 0x000fe20000100a00 */
[----:B------:R-:W-:Y:S01]  /*9cf0*/  FMNMX3 R4, R4, R100, R80, !PT ;  /* 0x0000006404047276 */ /* 0x000fe20007800050 */
[----:B------:R-:W-:Y:S01]  /*9d00*/  IMAD R45, R45, 0x2, R48 ;  /* 0x000000022d2d7824 */ /* 0x000fe200078e0230 */
[C---:B------:R-:W-:Y:S01]  /*9d10*/  ISETP.GE.AND P3, PT, R137.reuse, R6, PT ;  /* 0x000000068900720c */ /* 0x040fe20003f66270 */
[----:B------:R-:W-:Y:S01]  /*9d20*/  STL [R1+0x6bc], R2 ;  /* 0x0006bc0201007387 */ /* 0x000fe20000100800 */
[----:B------:R-:W-:Y:S01]  /*9d30*/  FMNMX3 R4, R4, R96, R99, !PT ;  /* 0x0000006004047276 */ /* 0x000fe20007800063 */
[----:B-1----:R-:W-:Y:S01]  /*9d40*/  IMAD R46, R46, 0x2, R45 ;  /* 0x000000022e2e7824 */ /* 0x002fe200078e022d */
[----:B------:R-:W-:Y:S01]  /*9d50*/  ISETP.GE.AND P2, PT, R137, R5, PT ;  /* 0x000000058900720c */ /* 0x000fe20003f46270 */
[----:B------:R-:W-:Y:S01]  /*9d60*/  STL.64 [R1+0x778], R108 ;  /* 0x0007786c01007387 */ /* 0x000fe20000100a00 */
[----:B------:R-:W-:Y:S01]  /*9d70*/  FMNMX3 R4, R4, R75, R95, !PT ;  /* 0x0000004b04047276 */ /* 0x000fe2000780005f */
[----:B------:R-:W-:Y:S01]  /*9d80*/  IMAD R37, R37, 0x2, R46 ;  /* 0x0000000225257824 */ /* 0x000fe200078e022e */
[----:B------:R-:W-:Y:S01]  /*9d90*/  LOP3.LUT R6, R68, 0x30, RZ, 0xfc, !PT ;  /* 0x0000003044067812 */ /* 0x000fe200078efcff */
[----:B------:R-:W-:Y:S01]  /*9da0*/  STL [R1+0x6cc], R77 ;  /* 0x0006cc4d01007387 */ /* 0x000fe20000100800 */
[----:B------:R-:W-:Y:S01]  /*9db0*/  FMNMX3 R4, R4, R92, R94, !PT ;  /* 0x0000005c04047276 */ /* 0x000fe2000780005e */
[----:B---3--:R-:W-:Y:S01]  /*9dc0*/  IMAD R47, R47, 0x2, R37 ;  /* 0x000000022f2f7824 */ /* 0x008fe200078e0225 */
[----:B------:R-:W-:Y:S01]  /*9dd0*/  LOP3.LUT R5, R68, 0x31, RZ, 0xfc, !PT ;  /* 0x0000003144057812 */ /* 0x000fe200078efcff */
[----:B------:R-:W-:Y:S01]  /*9de0*/  STL.64 [R1+0x780], R102 ;  /* 0x0007806601007387 */ /* 0x000fe20000100a00 */
[----:B------:R-:W-:Y:S01]  /*9df0*/  FMNMX3 R4, R4, R90, R91, !PT ;  /* 0x0000005a04047276 */ /* 0x000fe2000780005b */
[----:B------:R-:W-:Y:S01]  /*9e00*/  IMAD R38, R38, 0x2, R47 ;  /* 0x0000000226267824 */ /* 0x000fe200078e022f */
[----:B------:R-:W-:Y:S01]  /*9e10*/  FSEL R73, R49, -INF , P6 ;  /* 0xff80000031497808 */ /* 0x000fe20003000000 */
[----:B------:R-:W0:Y:S01]  /*9e20*/  LDC R21, c[0x0][0x3d8] ;  /* 0x0000f600ff157b82 */ /* 0x000e220000000800 */
[----:B------:R-:W-:Y:S01]  /*9e30*/  FMNMX3 R4, R4, R86, R87, !PT ;  /* 0x0000005604047276 */ /* 0x000fe20007800057 */
[----:B------:R-:W-:Y:S01]  /*9e40*/  IMAD R34, R34, 0x2, R38 ;  /* 0x0000000222227824 */ /* 0x000fe200078e0226 */
[----:B------:R-:W-:Y:S01]  /*9e50*/  FSEL R74, R50, -INF , P3 ;  /* 0xff800000324a7808 */ /* 0x000fe20001800000 */
[----:B------:R-:W-:Y:S01]  /*9e60*/  STL [R1+0x6c4], R73 ;  /* 0x0006c44901007387 */ /* 0x000fe20000100800 */
[----:B------:R-:W-:Y:S01]  /*9e70*/  FMNMX3 R4, R4, R83, R85, !PT ;  /* 0x0000005304047276 */ /* 0x000fe20007800055 */
[----:B------:R-:W-:Y:S01]  /*9e80*/  IMAD R35, R35, 0x2, R34 ;  /* 0x0000000223237824 */ /* 0x000fe200078e0222 */
[C---:B------:R-:W-:Y:S01]  /*9e90*/  ISETP.GE.AND P6, PT, R137.reuse, R6, PT ;  /* 0x000000068900720c */ /* 0x040fe20003fc6270 */
[----:B------:R-:W-:Y:S01]  /*9ea0*/  STL [R1+0x6d0], R74 ;  /* 0x0006d04a01007387 */ /* 0x000fe20000100800 */
[----:B------:R-:W-:Y:S01]  /*9eb0*/  FMNMX3 R4, R4, R81, R82, !PT ;  /* 0x0000005104047276 */ /* 0x000fe20007800052 */
[----:B------:R-:W-:Y:S01]  /*9ec0*/  IMAD R36, R36, 0x2, R35 ;  /* 0x0000000224247824 */ /* 0x000fe200078e0223 */
[----:B------:R-:W-:Y:S01]  /*9ed0*/  ISETP.GE.AND P3, PT, R137, R5, PT ;  /* 0x000000058900720c */ /* 0x000fe20003f66270 */
[----:B------:R-:W-:Y:S01]  /*9ee0*/  STL.64 [R1+0x788], R88 ;  /* 0x0007885801007387 */ /* 0x000fe20000100a00 */
[C---:B------:R-:W-:Y:S01]  /*9ef0*/  LOP3.LUT R6, R68.reuse, 0x32, RZ, 0xfc, !PT ;  /* 0x0000003244067812 */ /* 0x040fe200078efcff */
[----:B------:R-:W-:Y:S01]  /*9f00*/  IMAD R31, R31, 0x2, R36 ;  /* 0x000000021f1f7824 */ /* 0x000fe200078e0224 */
[----:B------:R-:W-:Y:S01]  /*9f10*/  LOP3.LUT R5, R68, 0x33, RZ, 0xfc, !PT ;  /* 0x0000003344057812 */ /* 0x000fe200078efcff */
[----:B------:R-:W1:Y:S01]  /*9f20*/  LDC R18, c[0x0][0x3d8] ;  /* 0x0000f600ff127b82 */ /* 0x000e620000000800 */
[----:B------:R-:W-:Y:S01]  /*9f30*/  FMNMX3 R4, R4, R78, R79, !PT ;  /* 0x0000004e04047276 */ /* 0x000fe2000780004f */
[----:B------:R-:W-:Y:S01]  /*9f40*/  IMAD R32, R32, 0x2, R31 ;  /* 0x0000000220207824 */ /* 0x000fe200078e021f */
[----:B------:R-:W-:-:S02]  /*9f50*/  FSEL R16, R51, -INF , P2 ;  /* 0xff80000033107808 */ /* 0x000fc40001000000 */
[----:B------:R-:W-:Y:S01]  /*9f60*/  FSEL R17, R52, -INF , P6 ;  /* 0xff80000034117808 */ /* 0x000fe20003000000 */
[----:B------:R-:W-:Y:S01]  /*9f70*/  IMAD R33, R33, 0x2, R32 ;  /* 0x0000000221217824 */ /* 0x000fe200078e0220 */
[C---:B------:R-:W-:Y:S01]  /*9f80*/  ISETP.GE.AND P2, PT, R137.reuse, R6, PT ;  /* 0x000000068900720c */ /* 0x040fe20003f46270 */
[----:B------:R3:W-:Y:S01]  /*9f90*/  STL [R1+0x6c8], R16 ;  /* 0x0006c81001007387 */ /* 0x0007e20000100800 */
[----:B------:R-:W-:Y:S01]  /*9fa0*/  ISETP.GE.AND P6, PT, R137, R5, PT ;  /* 0x000000058900720c */ /* 0x000fe20003fc6270 */
[----:B------:R-:W-:Y:S01]  /*9fb0*/  IMAD R28, R28, 0x2, R33 ;  /* 0x000000021c1c7824 */ /* 0x000fe200078e0221 */
[C---:B------:R-:W-:Y:S01]  /*9fc0*/  LOP3.LUT R6, R68.reuse, 0x34, RZ, 0xfc, !PT ;  /* 0x0000003444067812 */ /* 0x040fe200078efcff */
[----:B------:R0:W-:Y:S01]  /*9fd0*/  STL [R1+0x6d8], R17 ;  /* 0x0006d81101007387 */ /* 0x0001e20000100800 */
[----:B------:R-:W-:Y:S01]  /*9fe0*/  LOP3.LUT R5, R68, 0x35, RZ, 0xfc, !PT ;  /* 0x0000003544057812 */ /* 0x000fe200078efcff */
[----:B------:R-:W-:Y:S01]  /*9ff0*/  IMAD R29, R29, 0x2, R28 ;  /* 0x000000021d1d7824 */ /* 0x000fe200078e021c */
[----:B------:R-:W-:Y:S01]  /*a000*/  FMNMX3 R4, R4, R2, R77, !PT ;  /* 0x0000000204047276 */ /* 0x000fe2000780004d */
[----:B------:R-:W1:Y:S01]  /*a010*/  LDC R41, c[0x0][0x3d8] ;  /* 0x0000f600ff297b82 */ /* 0x000e620000000800 */
[----:B------:R-:W-:Y:S01]  /*a020*/  FSEL R14, R53, -INF , P3 ;  /* 0xff800000350e7808 */ /* 0x000fe20001800000 */
[----:B------:R-:W-:Y:S01]  /*a030*/  IMAD R30, R30, 0x2, R29 ;  /* 0x000000021e1e7824 */ /* 0x000fe200078e021d */
[----:B------:R-:W-:-:S02]  /*a040*/  FSEL R15, R54, -INF , P2 ;  /* 0xff800000360f7808 */ /* 0x000fc40001000000 */
[C---:B------:R-:W-:Y:S01]  /*a050*/  ISETP.GE.AND P3, PT, R137.reuse, R6, PT ;  /* 0x000000068900720c */ /* 0x040fe20003f66270 */
[----:B------:R0:W-:Y:S01]  /*a060*/  STL [R1+0x6d4], R14 ;  /* 0x0006d40e01007387 */ /* 0x0001e20000100800 */
[----:B------:R-:W-:Y:S01]  /*a070*/  ISETP.GE.AND P2, PT, R137, R5, PT ;  /* 0x000000058900720c */ /* 0x000fe20003f46270 */
[----:B------:R-:W-:Y:S01]  /*a080*/  IMAD R25, R25, 0x2, R30 ;  /* 0x0000000219197824 */ /* 0x000fe200078e021e */
[----:B------:R-:W-:Y:S01]  /*a090*/  FMNMX3 R4, R4, R73, R74, !PT ;  /* 0x0000004904047276 */ /* 0x000fe2000780004a */
[----:B------:R-:W-:Y:S01]  /*a0a0*/  STL [R1+0x6e4], R15 ;  /* 0x0006e40f01007387 */ /* 0x000fe20000100800 */
[----:B------:R-:W-:Y:S01]  /*a0b0*/  LOP3.LUT R6, R68, 0x36, RZ, 0xfc, !PT ;  /* 0x0000003644067812 */ /* 0x000fe200078efcff */
[----:B--2---:R-:W-:Y:S01]  /*a0c0*/  IMAD R26, R26, 0x2, R25 ;  /* 0x000000021a1a7824 */ /* 0x004fe200078e0219 */
[----:B------:R-:W-:Y:S01]  /*a0d0*/  LOP3.LUT R5, R68, 0x37, RZ, 0xfc, !PT ;  /* 0x0000003744057812 */ /* 0x000fe200078efcff */
[----:B------:R-:W2:Y:S01]  /*a0e0*/  LDC R40, c[0x0][0x3d8] ;  /* 0x0000f600ff287b82 */ /* 0x000ea20000000800 */
[----:B------:R-:W-:Y:S01]  /*a0f0*/  FSEL R12, R55, -INF , P6 ;  /* 0xff800000370c7808 */ /* 0x000fe20003000000 */
[----:B------:R-:W-:Y:S01]  /*a100*/  IMAD R27, R27, 0x2, R26 ;  /* 0x000000021b1b7824 */ /* 0x000fe200078e021a */
[----:B------:R-:W-:-:S02]  /*a110*/  FSEL R13, R56, -INF , P3 ;  /* 0xff800000380d7808 */ /* 0x000fc40001800000 */
[----:B------:R-:W-:Y:S01]  /*a120*/  FMNMX3 R4, R4, R16, R17, !PT ;  /* 0x0000001004047276 */ /* 0x000fe20007800011 */
[----:B------:R-:W-:Y:S01]  /*a130*/  STL [R1+0x6dc], R12 ;  /* 0x0006dc0c01007387 */ /* 0x000fe20000100800 */
[C---:B------:R-:W-:Y:S01]  /*a140*/  ISETP.GE.AND P6, PT, R137.reuse, R6, PT ;  /* 0x000000068900720c */ /* 0x040fe20003fc6270 */
[----:B---3--:R-:W3:Y:S01]  /*a150*/  LDC R16, c[0x0][0x3d8] ;  /* 0x0000f600ff107b82 */ /* 0x008ee20000000800 */
[----:B------:R-:W-:Y:S01]  /*a160*/  ISETP.GE.AND P3, PT, R137, R5, PT ;  /* 0x000000058900720c */ /* 0x000fe20003f66270 */
[----:B------:R1:W-:Y:S01]  /*a170*/  STL [R1+0x6ec], R13 ;  /* 0x0006ec0d01007387 */ /* 0x0003e20000100800 */
[----:B------:R-:W-:Y:S01]  /*a180*/  LOP3.LUT R6, R68, 0x38, RZ, 0xfc, !PT ;  /* 0x0000003844067812 */ /* 0x000fe200078efcff */
[----:B------:R-:W-:Y:S01]  /*a190*/  IMAD R22, R22, 0x2, R27 ;  /* 0x0000000216167824 */ /* 0x000fe200078e021b */
[----:B------:R-:W-:Y:S02]  /*a1a0*/  LOP3.LUT R5, R68, 0x39, RZ, 0xfc, !PT ;  /* 0x0000003944057812 */ /* 0x000fe400078efcff */
[----:B------:R-:W-:Y:S01]  /*a1b0*/  FMNMX3 R4, R4, R14, R15, !PT ;  /* 0x0000000e04047276 */ /* 0x000fe2000780000f */
[----:B0-----:R-:W0:Y:S01]  /*a1c0*/  LDC R17, c[0x0][0x3d8] ;  /* 0x0000f600ff117b82 */ /* 0x001e220000000800 */
[----:B------:R-:W-:Y:S01]  /*a1d0*/  FSEL R10, R57, -INF , P2 ;  /* 0xff800000390a7808 */ /* 0x000fe20001000000 */
[----:B------:R-:W-:Y:S01]  /*a1e0*/  IMAD R23, R23, 0x2, R22 ;  /* 0x0000000217177824 */ /* 0x000fe200078e0216 */
[----:B------:R-:W-:-:S02]  /*a1f0*/  FSEL R11, R58, -INF , P6 ;  /* 0xff8000003a0b7808 */ /* 0x000fc40003000000 */
[C---:B------:R-:W-:Y:S01]  /*a200*/  ISETP.GE.AND P2, PT, R137.reuse, R6, PT ;  /* 0x000000068900720c */ /* 0x040fe20003f46270 */
[----:B------:R1:W-:Y:S01]  /*a210*/  STL [R1+0x6e0], R10 ;  /* 0x0006e00a01007387 */ /* 0x0003e20000100800 */
[----:B------:R-:W-:Y:S01]  /*a220*/  ISETP.GE.AND P6, PT, R137, R5, PT ;  /* 0x000000058900720c */ /* 0x000fe20003fc6270 */
[----:B------:R-:W-:Y:S01]  /*a230*/  IMAD R24, R24, 0x2, R23 ;  /* 0x0000000218187824 */ /* 0x000fe200078e0217 */
[C---:B------:R-:W-:Y:S01]  /*a240*/  LOP3.LUT R6, R68.reuse, 0x3a, RZ, 0xfc, !PT ;  /* 0x0000003a44067812 */ /* 0x040fe200078efcff */
[----:B------:R-:W-:Y:S01]  /*a250*/  STL [R1+0x6f0], R11 ;  /* 0x0006f00b01007387 */ /* 0x000fe20000100800 */
[----:B------:R-:W-:Y:S01]  /*a260*/  LOP3.LUT R5, R68, 0x3b, RZ, 0xfc, !PT ;  /* 0x0000003b44057812 */ /* 0x000fe200078efcff */
[----:B------:R-:W-:Y:S01]  /*a270*/  IMAD R19, R19, 0x2, R24 ;  /* 0x0000000213137824 */ /* 0x000fe200078e0218 */
[----:B------:R-:W-:Y:S01]  /*a280*/  FMNMX3 R4, R4, R12, R13, !PT ;  /* 0x0000000c04047276 */ /* 0x000fe2000780000d */
[----:B------:R-:W2:Y:S01]  /*a290*/  LDC R14, c[0x0][0x3d8] ;  /* 0x0000f600ff0e7b82 */ /* 0x000ea20000000800 */
[----:B------:R-:W-:Y:S01]  /*a2a0*/  FSEL R8, R59, -INF , P3 ;  /* 0xff8000003b087808 */ /* 0x000fe20001800000 */
[----:B------:R-:W-:Y:S01]  /*a2b0*/  IMAD R20, R20, 0x2, R19 ;  /* 0x0000000214147824 */ /* 0x000fe200078e0213 */
[----:B------:R-:W-:-:S02]  /*a2c0*/  FSEL R9, R60, -INF , P2 ;  /* 0xff8000003c097808 */ /* 0x000fc40001000000 */
[C---:B------:R-:W-:Y:S01]  /*a2d0*/  ISETP.GE.AND P3, PT, R137.reuse, R6, PT ;  /* 0x000000068900720c */ /* 0x040fe20003f66270 */
[----:B------:R-:W-:Y:S01]  /*a2e0*/  STL [R1+0x6e8], R8 ;  /* 0x0006e80801007387 */ /* 0x000fe20000100800 */
[----:B------:R-:W-:Y:S01]  /*a2f0*/  ISETP.GE.AND P2, PT, R137, R5, PT ;  /* 0x000000058900720c */ /* 0x000fe20003f46270 */
[----:B-1----:R-:W1:Y:S01]  /*a300*/  LDC R13, c[0x0][0x3d8] ;  /* 0x0000f600ff0d7b82 */ /* 0x002e620000000800 */
[----:B------:R-:W-:Y:S01]  /*a310*/  LOP3.LUT R5, R68, 0x3d, RZ, 0xfc, !PT ;  /* 0x0000003d44057812 */ /* 0x000fe200078efcff */
[----:B------:R0:W-:Y:S01]  /*a320*/  STL [R1+0x6fc], R9 ;  /* 0x0006fc0901007387 */ /* 0x0001e20000100800 */
[----:B------:R-:W-:Y:S01]  /*a330*/  FMNMX3 R4, R4, R10, R11, !PT ;  /* 0x0000000a04047276 */ /* 0x000fe2000780000b */
[----:B------:R-:W-:Y:S01]  /*a340*/  IMAD R21, R21, 0x2, R20 ;  /* 0x0000000215157824 */ /* 0x000fe200078e0214 */
[----:B------:R-:W-:Y:S01]  /*a350*/  LOP3.LUT R6, R68, 0x3c, RZ, 0xfc, !PT ;  /* 0x0000003c44067812 */ /* 0x000fe200078efcff */
[----:B------:R-:W1:Y:S01]  /*a360*/  S2R R10, SR_CTAID.Y ;  /* 0x00000000000a7919 */ /* 0x000e620000002600 */
[----:B------:R-:W-:Y:S01]  /*a370*/  FSEL R7, R62, -INF , P3 ;  /* 0xff8000003e077808 */ /* 0x000fe20001800000 */
[----:B------:R-:W4:Y:S01]  /*a380*/  LDC R15, c[0x0][0x3d8] ;  /* 0x0000f600ff0f7b82 */ /* 0x000f220000000800 */
[----:B------:R-:W-:Y:S01]  /*a390*/  FSEL R2, R61, -INF , P6 ;  /* 0xff8000003d027808 */ /* 0x000fe20003000000 */
[----:B---3--:R-:W-:Y:S01]  /*a3a0*/  IMAD R16, R16, 0x2, R21 ;  /* 0x0000000210107824 */ /* 0x008fe200078e0215 */
[----:B------:R-:W-:-:S02]  /*a3b0*/  ISETP.GE.AND P3, PT, R137, R5, PT ;  /* 0x000000058900720c */ /* 0x000fc40003f66270 */
[----:B------:R-:W-:Y:S01]  /*a3c0*/  ISETP.GE.AND P6, PT, R137, R6, PT ;  /* 0x000000068900720c */ /* 0x000fe20003fc6270 */
[----:B------:R3:W-:Y:S01]  /*a3d0*/  STL [R1+0x6f8], R2 ;  /* 0x0006f80201007387 */ /* 0x0007e20000100800 */
[----:B------:R-:W-:Y:S01]  /*a3e0*/  LOP3.LUT R5, R68, 0x3e, RZ, 0xfc, !PT ;  /* 0x0000003e44057812 */ /* 0x000fe200078efcff */
[----:B------:R-:W3:Y:S01]  /*a3f0*/  LDC R6, c[0x0][0x3d4] ;  /* 0x0000f500ff067b82 */ /* 0x000ee20000000800 */
[----:B------:R-:W-:Y:S01]  /*a400*/  FMNMX3 R4, R4, R8, R9, !PT ;  /* 0x0000000804047276 */ /* 0x000fe20007800009 */
[----:B------:R1:W-:Y:S01]  /*a410*/  STL [R1+0x700], R7 ;  /* 0x0007000701007387 */ /* 0x0003e20000100800 */
[----:B------:R-:W-:Y:S01]  /*a420*/  FSEL R141, R63, -INF , P2 ;  /* 0xff8000003f8d7808 */ /* 0x000fe20001000000 */
[----:B0-----:R-:W-:Y:S01]  /*a430*/  IMAD R17, R17, 0x2, R16 ;  /* 0x0000000211117824 */ /* 0x001fe200078e0210 */
[----:B------:R-:W-:Y:S01]  /*a440*/  LOP3.LUT R68, R68, 0x3f, RZ, 0xfc, !PT ;  /* 0x0000003f44447812 */ /* 0x000fe200078efcff */
[----:B------:R-:W-:Y:S01]  /*a450*/  STL [R1+0x73c], R137 ;  /* 0x00073c8901007387 */ /* 0x000fe20000100800 */
[C---:B------:R-:W-:Y:S01]  /*a460*/  ISETP.GE.AND P2, PT, R137.reuse, R5, PT ;  /* 0x000000058900720c */ /* 0x040fe20003f46270 */
[----:B------:R-:W0:Y:S01]  /*a470*/  LDC R9, c[0x0][0x3d0] ;  /* 0x0000f400ff097b82 */ /* 0x000e220000000800 */
[----:B------:R-:W-:Y:S01]  /*a480*/  FSEL R139, R64, -INF , P6 ;  /* 0xff800000408b7808 */ /* 0x000fe20003000000 */
[----:B------:R-:W-:Y:S01]  /*a490*/  IMAD R18, R18, 0x2, R17 ;  /* 0x0000000212127824 */ /* 0x000fe200078e0211 */
[----:B------:R-:W-:Y:S01]  /*a4a0*/  FMNMX3 R4, R4, R2, R7, !PT ;  /* 0x0000000204047276 */ /* 0x000fe20007800007 */
[----:B------:R-:W-:Y:S01]  /*a4b0*/  STL [R1+0x748], R141 ;  /* 0x0007488d01007387 */ /* 0x000fe20000100800 */
[----:B------:R-:W-:Y:S01]  /*a4c0*/  ISETP.GE.AND P6, PT, R137, R68, PT ;  /* 0x000000448900720c */ /* 0x000fe20003fc6270 */
[----:B-1----:R-:W-:Y:S01]  /*a4d0*/  IMAD R13, R13, 0x2, R18 ;  /* 0x000000020d0d7824 */ /* 0x002fe200078e0212 */
[----:B------:R-:W-:Y:S01]  /*a4e0*/  FSEL R135, R65, -INF , P3 ;  /* 0xff80000041877808 */ /* 0x000fe20001800000 */
[----:B------:R-:W1:Y:S01]  /*a4f0*/  LDC R11, c[0x0][0x3d8] ;  /* 0x0000f600ff0b7b82 */ /* 0x000e620000000800 */
[----:B------:R-:W-:Y:S01]  /*a500*/  FSEL R134, R66, -INF , P2 ;  /* 0xff80000042867808 */ /* 0x000fe20001000000 */
[----:B--2---:R-:W-:Y:S01]  /*a510*/  IMAD R14, R14, 0x2, R13 ;  /* 0x000000020e0e7824 */ /* 0x004fe200078e020d */
[----:B------:R-:W-:Y:S01]  /*a520*/  FMNMX3 R132, R4, R141, R139, !PT ;  /* 0x0000008d04847276 */ /* 0x000fe2000780008b */
[----:B------:R-:W-:Y:S01]  /*a530*/  STL.64 [R1+0x790], R140 ;  /* 0x0007908c01007387 */ /* 0x000fe20000100a00 */
[----:B------:R-:W-:Y:S01]  /*a540*/  SHF.R.U32.HI R5, RZ, 0x2, R72 ;  /* 0x00000002ff057819 */ /* 0x000fe20000011648 */
[----:B----4-:R-:W-:Y:S01]  /*a550*/  IMAD R15, R15, 0x2, R14 ;  /* 0x000000020f0f7824 */ /* 0x010fe200078e020e */
[----:B---3--:R-:W-:Y:S01]  /*a560*/  FSEL R2, R67, -INF , P6 ;  /* 0xff80000043027808 */ /* 0x008fe20003000000 */
[----:B------:R-:W2:Y:S01]  /*a570*/  LDC R12, c[0x0][0x3d8] ;  /* 0x0000f600ff0c7b82 */ /* 0x000ea20000000800 */
[----:B------:R-:W-:Y:S01]  /*a580*/  FMNMX3 R132, R132, R135, R134, !PT ;  /* 0x0000008784847276 */ /* 0x000fe20007800086 */
[----:B------:R-:W-:Y:S01]  /*a590*/  STL [R1+0x740], R139 ;  /* 0x0007408b01007387 */ /* 0x000fe20000100800 */
[----:B------:R-:W-:-:S02]  /*a5a0*/  LOP3.LUT R5, R5, 0x38, RZ, 0xc0, !PT ;  /* 0x0000003805057812 */ /* 0x000fc400078ec0ff */
[----:B------:R-:W-:Y:S01]  /*a5b0*/  FMNMX R132, R2, R132, !PT ;  /* 0x0000008402847209 */ /* 0x000fe20007800000 */
[----:B------:R-:W-:Y:S01]  /*a5c0*/  STL.64 [R1+0x798], R138 ;  /* 0x0007988a01007387 */ /* 0x000fe20000100a00 */
[--C-:B------:R-:W-:Y:S01]  /*a5d0*/  LOP3.LUT R4, R5, 0x1f, R72.reuse, 0xf8, !PT ;  /* 0x0000001f05047812 */ /* 0x100fe200078ef848 */
[----:B------:R-:W3:Y:S01]  /*a5e0*/  LDC R39, c[0x0][0x3d8] ;  /* 0x0000f600ff277b82 */ /* 0x000ee20000000800 */
[----:B------:R-:W-:Y:S01]  /*a5f0*/  LOP3.LUT R7, R72, 0x7f, RZ, 0xc0, !PT ;  /* 0x0000007f48077812 */ /* 0x000fe200078ec0ff */
[----:B------:R-:W4:Y:S01]  /*a600*/  SHFL.BFLY PT, R8, R132, 0x10, 0x1f ;  /* 0x0e001f0084087f89 */ /* 0x000f2200000e0000 */
[----:B------:R-:W-:Y:S01]  /*a610*/  SHF.R.U32.HI R49, RZ, 0x1, R72 ;  /* 0x00000001ff317819 */ /* 0x000fe20000011648 */
[----:B------:R-:W-:Y:S02]  /*a620*/  IMAD.SHL.U32 R55, R4, 0x10, RZ ;  /* 0x0000001004377824 */ /* 0x000fe400078e00ff */
[----:B------:R-:W-:Y:S01]  /*a630*/  IMAD R7, R7, R6, RZ ;  /* 0x0000000607077224 */ /* 0x000fe200078e02ff */
[----:B------:R-:W-:Y:S01]  /*a640*/  STL [R1+0x74c], R135 ;  /* 0x00074c8701007387 */ /* 0x000fe20000100800 */
[----:B0-----:R-:W-:Y:S01]  /*a650*/  IMAD R6, R10, R9, RZ ;  /* 0x000000090a067224 */ /* 0x001fe200078e02ff */
[----:B------:R-:W-:Y:S01]  /*a660*/  LOP3.LUT R4, R55, 0x1b0, RZ, 0xc0, !PT ;  /* 0x000001b037047812 */ /* 0x000fe200078ec0ff */
[----:B------:R-:W0:Y:S01]  /*a670*/  LDC R10, c[0x0][0x3d8] ;  /* 0x0000f600ff0a7b82 */ /* 0x000e220000000800 */
[----:B------:R-:W-:Y:S01]  /*a680*/  STL [R1+0x744], R134 ;  /* 0x0007448601007387 */ /* 0x000fe20000100800 */
[----:B------:R-:W-:Y:S01]  /*a690*/  IMAD.SHL.U32 R5, R6, 0x2, RZ ;  /* 0x0000000206057824 */ /* 0x000fe200078e00ff */
[----:B------:R-:W-:Y:S01]  /*a6a0*/  LOP3.LUT R49, R4, 0x40, R49, 0xf8, !PT ;  /* 0x0000004004317812 */ /* 0x000fe200078ef831 */
[C---:B------:R-:W-:Y:S01]  /*a6b0*/  IMAD.SHL.U32 R4, R7.reuse, 0x2, RZ ;  /* 0x0000000207047824 */ /* 0x040fe200078e00ff */
[----:B------:R-:W-:Y:S01]  /*a6c0*/  STL.64 [R1+0x7a0], R134 ;  /* 0x0007a08601007387 */ /* 0x000fe20000100a00 */
[----:B------:R-:W-:-:S02]  /*a6d0*/  IMAD.HI R7, R7, 0x2, RZ ;  /* 0x0000000207077827 */ /* 0x000fc400078e02ff */
[----:B------:R-:W2:Y:S01]  /*a6e0*/  LDC R9, c[0x0][0x3d8] ;  /* 0x0000f600ff097b82 */ /* 0x000ea20000000800 */
[----:B------:R-:W-:Y:S01]  /*a6f0*/  IADD3 R146, P2, P3, R4, R146, R5 ;  /* 0x0000009204927210 */ /* 0x000fe20007b5e005 */
[----:B------:R-:W-:Y:S01]  /*a700*/  IMAD.HI R6, R6, 0x2, RZ ;  /* 0x0000000206067827 */ /* 0x000fe200078e02ff */
[----:B------:R-:W-:Y:S02]  /*a710*/  STL [R1+0x750], R2 ;  /* 0x0007500201007387 */ /* 0x000fe40000100800 */
[-C--:B------:R-:W-:Y:S02]  /*a720*/  LEA R174, P6, R46, R146.reuse, 0x1 ;  /* 0x000000922eae7211 */ /* 0x080fe400078c08ff */
[----:B------:R-:W-:Y:S01]  /*a730*/  IADD3.X R0, PT, PT, R7, R147, R6, P2, P3 ;  /* 0x0000009307007210 */ /* 0x000fe200017e6406 */
[----:B------:R-:W3:Y:S01]  /*a740*/  LDC R4, c[0x0][0x3d8] ;  /* 0x0000f600ff047b82 */ /* 0x000ee20000000800 */
[----:B----4-:R-:W-:Y:S01]  /*a750*/  FMNMX3 R132, R132, -INF , R8, !PT ;  /* 0xff80000084847876 */ /* 0x010fe20007800008 */
[----:B------:R-:W-:Y:S01]  /*a760*/  STL [R1+0x754], R3 ;  /* 0x0007540301007387 */ /* 0x000fe20000100800 */
[----:B------:R-:W-:-:S02]  /*a770*/  LEA R210, P2, R48, R146, 0x1 ;  /* 0x0000009230d27211 */ /* 0x000fc400078408ff */
[C---:B------:R-:W-:Y:S01]  /*a780*/  LEA R178, P3, R45.reuse, R146, 0x1 ;  /* 0x000000922db27211 */ /* 0x040fe200078608ff */
[----:B------:R-:W-:Y:S01]  /*a790*/  STL.64 [R1+0x7a8], R2 ;  /* 0x0007a80201007387 */ /* 0x000fe20000100a00 */
[-C--:B------:R-:W-:Y:S01]  /*a7a0*/  LEA.HI.X.SX32 R211, R48, R0.reuse, 0x1, P2 ;  /* 0x0000000030d37211 */ /* 0x080fe200010f0eff */
[----:B------:R-:W4:Y:S01]  /*a7b0*/  LDC R7, c[0x0][0x3d8] ;  /* 0x0000f600ff077b82 */ /* 0x000f220000000800 */
[----:B0-----:R-:W-:Y:S01]  /*a7c0*/  IMAD R10, R10, 0x2, R15 ;  /* 0x000000020a0a7824 */ /* 0x001fe200078e020f */
[----:B------:R-:W-:Y:S02]  /*a7d0*/  LEA.HI.X.SX32 R179, R45, R0, 0x1, P3 ;  /* 0x000000002db37211 */ /* 0x000fe400018f0eff */
[-C--:B------:R-:W-:Y:S01]  /*a7e0*/  LEA R172, P2, R37, R146.reuse, 0x1 ;  /* 0x0000009225ac7211 */ /* 0x080fe200078408ff */
[----:B-1----:R-:W-:Y:S01]  /*a7f0*/  IMAD R11, R11, 0x2, R10 ;  /* 0x000000020b0b7824 */ /* 0x002fe200078e020a */
[----:B------:R-:W-:Y:S01]  /*a800*/  LEA R206, P3, R47, R146, 0x1 ;  /* 0x000000922fce7211 */ /* 0x000fe200078608ff */
[----:B------:R-:W-:Y:S01]  /*a810*/  STL.64 [R1+0x260], R210 ;  /* 0x000260d201007387 */ /* 0x000fe20000100a00 */
[----:B------:R-:W0:Y:S01]  /*a820*/  LDC R8, c[0x0][0x3d8] ;  /* 0x0000f600ff087b82 */ /* 0x000e220000000800 */
[----:B--2---:R-:W-:Y:S01]  /*a830*/  IMAD R12, R12, 0x2, R11 ;  /* 0x000000020c0c7824 */ /* 0x004fe200078e020b */
[----:B------:R-:W-:Y:S01]  /*a840*/  LEA.HI.X.SX32 R175, R46, R0, 0x1, P6 ;  /* 0x000000002eaf7211 */ /* 0x000fe200030f0eff */
[----:B------:R-:W-:Y:S01]  /*a850*/  STL.64 [R1+0x258], R178 ;  /* 0x000258b201007387 */ /* 0x000fe20000100a00 */
[----:B------:R-:W-:-:S02]  /*a860*/  LEA R176, P6, R38, R146, 0x1 ;  /* 0x0000009226b07211 */ /* 0x000fc400078c08ff */
[-C--:B------:R-:W-:Y:S01]  /*a870*/  LEA.HI.X.SX32 R173, R37, R0.reuse, 0x1, P2 ;  /* 0x0000000025ad7211 */ /* 0x080fe200010f0eff */
[----:B------:R-:W-:Y:S01]  /*a880*/  STL.64 [R1+0x250], R174 ;  /* 0x000250ae01007387 */ /* 0x000fe20000100a00 */
[----:B------:R-:W1:Y:S01]  /*a890*/  LDC R5, c[0x0][0x3d8] ;  /* 0x0000f600ff057b82 */ /* 0x000e620000000800 */
[----:B------:R-:W-:Y:S02]  /*a8a0*/  LEA.HI.X.SX32 R207, R47, R0, 0x1, P3 ;  /* 0x000000002fcf7211 */ /* 0x000fe400018f0eff */
[-C--:B------:R-:W-:Y:S01]  /*a8b0*/  LEA R168, P2, R34, R146.reuse, 0x1 ;  /* 0x0000009222a87211 */ /* 0x080fe200078408ff */
[----:B------:R-:W-:Y:S01]  /*a8c0*/  STL.64 [R1+0x248], R172 ;  /* 0x000248ac01007387 */ /* 0x000fe20000100a00 */
[----:B------:R-:W-:Y:S02]  /*a8d0*/  LEA R166, P3, R35, R146, 0x1 ;  /* 0x0000009223a67211 */ /* 0x000fe400078608ff */
[----:B------:R-:W-:Y:S01]  /*a8e0*/  LEA.HI.X.SX32 R177, R38, R0, 0x1, P6 ;  /* 0x0000000026b17211 */ /* 0x000fe200030f0eff */
[----:B------:R-:W2:Y:S01]  /*a8f0*/  LDC R6, c[0x0][0x3d8] ;  /* 0x0000f600ff067b82 */ /* 0x000ea20000000800 */
[----:B----4-:R-:W-:Y:S01]  /*a900*/  IMAD R7, R7, 0x2, R12 ;  /* 0x0000000207077824 */ /* 0x010fe200078e020c */
[----:B------:R-:W-:Y:S01]  /*a910*/  LEA R204, P6, R36, R146, 0x1 ;  /* 0x0000009224cc7211 */ /* 0x000fe200078c08ff */
[----:B------:R-:W-:Y:S01]  /*a920*/  STL.64 [R1+0x240], R206 ;  /* 0x000240ce01007387 */ /* 0x000fe20000100a00 */
[----:B------:R-:W-:-:S02]  /*a930*/  LEA.HI.X.SX32 R169, R34, R0, 0x1, P2 ;  /* 0x0000000022a97211 */ /* 0x000fc400010f0eff */
[----:B------:R-:W-:Y:S01]  /*a940*/  LEA.HI.X.SX32 R167, R35, R0, 0x1, P3 ;  /* 0x0000000023a77211 */ /* 0x000fe200018f0eff */
[----:B------:R-:W-:Y:S01]  /*a950*/  STL.64 [R1+0x238], R176 ;  /* 0x000238b001007387 */ /* 0x000fe20000100a00 */
[----:B0-----:R-:W-:Y:S01]  /*a960*/  IMAD R8, R8, 0x2, R7 ;  /* 0x0000000208087824 */ /* 0x001fe200078e0207 */
[----:B------:R-:W0:Y:S01]  /*a970*/  LDC R44, c[0x0][0x3d8] ;  /* 0x0000f600ff2c7b82 */ /* 0x000e220000000800 */
[-C--:B------:R-:W-:Y:S01]  /*a980*/  LEA R170, P2, R31, R146.reuse, 0x1 ;  /* 0x000000921faa7211 */ /* 0x080fe200078408ff */
[----:B------:R-:W-:Y:S01]  /*a990*/  STL.64 [R1+0x230], R168 ;  /* 0x000230a801007387 */ /* 0x000fe20000100a00 */
[----:B------:R-:W-:Y:S01]  /*a9a0*/  IMAD R9, R9, 0x2, R8 ;  /* 0x0000000209097824 */ /* 0x000fe200078e0208 */
[----:B------:R-:W-:Y:S02]  /*a9b0*/  LEA R102, P3, R32, R146, 0x1 ;  /* 0x0000009220667211 */ /* 0x000fe400078608ff */
[----:B------:R-:W-:Y:S01]  /*a9c0*/  LEA.HI.X.SX32 R205, R36, R0, 0x1, P6 ;  /* 0x0000000024cd7211 */ /* 0x000fe200030f0eff */
[----:B---3--:R-:W-:Y:S01]  /*a9d0*/  IMAD R4, R4, 0x2, R9 ;  /* 0x0000000204047824 */ /* 0x008fe200078e0209 */
[----:B------:R-:W3:Y:S01]  /*a9e0*/  LDC R43, c[0x0][0x3d8] ;  /* 0x0000f600ff2b7b82 */ /* 0x000ee20000000800 */
[----:B------:R-:W-:-:S02]  /*a9f0*/  LEA R88, P6, R33, R146, 0x1 ;  /* 0x0000009221587211 */ /* 0x000fc400078c08ff */
[----:B-1----:R-:W-:Y:S01]  /*aa00*/  IMAD R5, R5, 0x2, R4 ;  /* 0x0000000205057824 */ /* 0x002fe200078e0204 */
[-C--:B------:R-:W-:Y:S01]  /*aa10*/  LEA.HI.X.SX32 R171, R31, R0.reuse, 0x1, P2 ;  /* 0x000000001fab7211 */ /* 0x080fe200010f0eff */
[----:B------:R-:W-:Y:S01]  /*aa20*/  STL.64 [R1+0x220], R204 ;  /* 0x000220cc01007387 */ /* 0x000fe20000100a00 */
[-C--:B------:R-:W-:Y:S01]  /*aa30*/  LEA.HI.X.SX32 R103, R32, R0.reuse, 0x1, P3 ;  /* 0x0000000020677211 */ /* 0x080fe200018f0eff */
[----:B--2---:R-:W-:Y:S01]  /*aa40*/  IMAD R6, R6, 0x2, R5 ;  /* 0x0000000206067824 */ /* 0x004fe200078e0205 */
[----:B------:R-:W1:Y:S01]  /*aa50*/  LDC R42, c[0x0][0x3d8] ;  /* 0x0000f600ff2a7b82 */ /* 0x000e620000000800 */
[----:B------:R-:W-:Y:S01]  /*aa60*/  LEA.HI.X.SX32 R89, R33, R0, 0x1, P6 ;  /* 0x0000000021597211 */ /* 0x000fe200030f0eff */
[----:B------:R-:W-:Y:S01]  /*aa70*/  STL.64 [R1+0x228], R166 ;  /* 0x000228a601007387 */ /* 0x000fe20000100a00 */
[----:B------:R-:W-:Y:S01]  /*aa80*/  IMAD R41, R41, 0x2, R6 ;  /* 0x0000000229297824 */ /* 0x000fe200078e0206 */
[----:B------:R-:W-:Y:S02]  /*aa90*/  LEA R202, P2, R28, R146, 0x1 ;  /* 0x000000921cca7211 */ /* 0x000fe400078408ff */
[----:B------:R-:W-:Y:S01]  /*aaa0*/  STL.64 [R1+0x218], R170 ;  /* 0x000218aa01007387 */ /* 0x000fe20000100a00 */
[----:B------:R-:W-:Y:S01]  /*aab0*/  IMAD R40, R40, 0x2, R41 ;  /* 0x0000000228287824 */ /* 0x000fe200078e0229 */
[----:B------:R-:W2:Y:S01]  /*aac0*/  LDC R50, c[0x0][0x3d8] ;  /* 0x0000f600ff327b82 */ /* 0x000ea20000000800 */
[----:B------:R-:W-:Y:S01]  /*aad0*/  LEA.HI.X.SX32 R203, R28, R0, 0x1, P2 ;  /* 0x000000001ccb7211 */ /* 0x000fe200010f0eff */
[----:B------:R4:W-:Y:S01]  /*aae0*/  STL.64 [R1+0x210], R102 ;  /* 0x0002106601007387 */ /* 0x0009e20000100a00 */
[----:B------:R-:W-:Y:S01]  /*aaf0*/  IMAD R39, R39, 0x2, R40 ;  /* 0x0000000227277824 */ /* 0x000fe200078e0228 */
[----:B------:R-:W-:-:S02]  /*ab00*/  PRMT R47, RZ, 0x7610, R47 ;  /* 0x00007610ff2f7816 */ /* 0x000fc4000000002f */
[----:B------:R-:W-:Y:S01]  /*ab10*/  PRMT R48, RZ, 0x7610, R48 ;  /* 0x00007610ff307816 */ /* 0x000fe20000000030 */
[----:B0-----:R-:W-:Y:S01]  /*ab20*/  IMAD R44, R44, 0x2, R39 ;  /* 0x000000022c2c7824 */ /* 0x001fe200078e0227 */
[----:B------:R-:W0:Y:S01]  /*ab30*/  LDC R52, c[0x0][0x3d8] ;  /* 0x0000f600ff347b82 */ /* 0x000e220000000800 */
[----:B------:R-:W-:Y:S02]  /*ab40*/  PRMT R36, RZ, 0x7610, R36 ;  /* 0x00007610ff247816 */ /* 0x000fe40000000024 */
[----:B---3--:R-:W-:Y:S01]  /*ab50*/  IMAD R43, R43, 0x2, R44 ;  /* 0x000000022b2b7824 */ /* 0x008fe200078e022c */
[----:B----4-:R-:W-:-:S04]  /*ab60*/  LEA R102, P3, R29, R146, 0x1 ;  /* 0x000000921d667211 */ /* 0x010fc800078608ff */
[----:B------:R-:W3:Y:S01]  /*ab70*/  LDC R51, c[0x0][0x3d8] ;  /* 0x0000f600ff337b82 */ /* 0x000ee20000000800 */
[----:B-1----:R-:W-:Y:S01]  /*ab80*/  IMAD R42, R42, 0x2, R43 ;  /* 0x000000022a2a7824 */ /* 0x002fe200078e022b */
[----:B------:R-:W-:Y:S02]  /*ab90*/  LEA.HI.X.SX32 R103, R29, R0, 0x1, P3 ;  /* 0x000000001d677211 */ /* 0x000fe400018f0eff */
[----:B------:R-:W-:-:S04]  /*aba0*/  LEA R200, P3, R26, R146, 0x1 ;  /* 0x000000921ac87211 */ /* 0x000fc800078608ff */
[----:B------:R-:W1:Y:S01]  /*abb0*/  LDC R56, c[0x0][0x3d8] ;  /* 0x0000f600ff387b82 */ /* 0x000e620000000800 */
[----:B--2---:R-:W-:Y:S01]  /*abc0*/  IMAD R46, R50, 0x2, R42 ;  /* 0x00000002322e7824 */ /* 0x004fe200078e022a */
[----:B------:R-:W-:Y:S02]  /*abd0*/  LEA.HI.X.SX32 R201, R26, R0, 0x1, P3 ;  /* 0x000000001ac97211 */ /* 0x000fe400018f0eff */
[----:B------:R-:W-:-:S04]  /*abe0*/  PRMT R50, RZ, 0x7610, R50 ;  /* 0x00007610ff327816 */ /* 0x000fc80000000032 */
[----:B------:R-:W1:Y:S01]  /*abf0*/  LDC R57, c[0x0][0x3d8] ;  /* 0x0000f600ff397b82 */ /* 0x000e620000000800 */
[----:B0-----:R-:W-:Y:S01]  /*ac00*/  IMAD R45, R52, 0x2, R46 ;  /* 0x00000002342d7824 */ /* 0x001fe200078e022e */
[----:B------:R-:W-:-:S06]  /*ac10*/  PRMT R52, RZ, 0x7610, R52 ;  /* 0x00007610ff347816 */ /* 0x000fcc0000000034 */
[----:B------:R-:W0:Y:S01]  /*ac20*/  LDC R53, c[0x0][0x3d8] ;  /* 0x0000f600ff357b82 */ /* 0x000e220000000800 */
[----:B---3--:R-:W-:Y:S01]  /*ac30*/  IMAD R37, R51, 0x2, R45 ;  /* 0x0000000233257824 */ /* 0x008fe200078e022d */
[----:B------:R-:W-:-:S06]  /*ac40*/  PRMT R51, RZ, 0x7610, R51 ;  /* 0x00007610ff337816 */ /* 0x000fcc0000000033 */
[----:B------:R-:W2:Y:S08]  /*ac50*/  LDC R54, c[0x0][0x3d8] ;  /* 0x0000f600ff367b82 */ /* 0x000eb00000000800 */
[----:B------:R-:W3:Y:S01]  /*ac60*/  LDC R59, c[0x0][0x3d8] ;  /* 0x0000f600ff3b7b82 */ /* 0x000ee20000000800 */
[----:B-1----:R-:W-:Y:S04]  /*ac70*/  STL.64 [R1+0x7b0], R56 ;  /* 0x0007b03801007387 */ /* 0x002fe80000100a00 */
[----:B------:R1:W-:Y:S03]  /*ac80*/  STL.64 [R1+0x208], R88 ;  /* 0x0002085801007387 */ /* 0x0003e60000100a00 */
[----:B------:R-:W4:Y:S01]  /*ac90*/  LDC R58, c[0x0][0x3d8] ;  /* 0x0000f600ff3a7b82 */ /* 0x000f220000000800 */
[----:B0-----:R-:W-:Y:S01]  /*aca0*/  IMAD R38, R53, 0x2, R37 ;  /* 0x0000000235267824 */ /* 0x001fe200078e0225 */
[----:B------:R-:W-:Y:S01]  /*acb0*/  STL.64 [R1+0x200], R202 ;  /* 0x000200ca01007387 */ /* 0x000fe20000100a00 */
[----:B------:R-:W-:-:S03]  /*acc0*/  PRMT R53, RZ, 0x7610, R53 ;  /* 0x00007610ff357816 */ /* 0x000fc60000000035 */
[----:B------:R-:W-:Y:S02]  /*acd0*/  STL.64 [R1+0x1f8], R102 ;  /* 0x0001f86601007387 */ /* 0x000fe40000100a00 */
[----:B------:R-:W0:Y:S01]  /*ace0*/  LDC R60, c[0x0][0x3d8] ;  /* 0x0000f600ff3c7b82 */ /* 0x000e220000000800 */
[----:B-1----:R-:W-:Y:S01]  /*acf0*/  LEA R88, P6, R30, R146, 0x1 ;  /* 0x000000921e587211 */ /* 0x002fe200078c08ff */
[----:B--2---:R-:W-:Y:S01]  /*ad00*/  IMAD R35, R54, 0x2, R38 ;  /* 0x0000000236237824 */ /* 0x004fe200078e0226 */
[----:B------:R-:W-:Y:S02]  /*ad10*/  PRMT R54, RZ, 0x7610, R54 ;  /* 0x00007610ff367816 */ /* 0x000fe40000000036 */
[----:B------:R-:W-:Y:S01]  /*ad20*/  LEA.HI.X.SX32 R89, R30, R0, 0x1, P6 ;  /* 0x000000001e597211 */ /* 0x000fe200030f0eff */
[----:B------:R-:W-:Y:S01]  /*ad30*/  IMAD R34, R56, 0x2, R35 ;  /* 0x0000000238227824 */ /* 0x000fe200078e0223 */
[----:B------:R-:W-:Y:S01]  /*ad40*/  LEA R56, P6, R27, R146, 0x1 ;  /* 0x000000921b387211 */ /* 0x000fe200078c08ff */
[----:B------:R-:W1:Y:S02]  /*ad50*/  LDC R61, c[0x0][0x3d8] ;  /* 0x0000f600ff3d7b82 */ /* 0x000e640000000800 */
[----:B------:R-:W-:Y:S01]  /*ad60*/  IMAD R32, R57, 0x2, R34 ;  /* 0x0000000239207824 */ /* 0x000fe200078e0222 */
[----:B------:R-:W-:-:S02]  /*ad70*/  LEA.HI.X.SX32 R57, R27, R0, 0x1, P6 ;  /* 0x000000001b397211 */ /* 0x000fc400030f0eff */
[----:B------:R-:W-:Y:S01]  /*ad80*/  LEA R198, P6, R24, R146, 0x1 ;  /* 0x0000009218c67211 */ /* 0x000fe200078c08ff */
[----:B---3--:R-:W-:Y:S02]  /*ad90*/  IMAD R31, R59, 0x2, R32 ;  /* 0x000000023b1f7824 */ /* 0x008fe400078e0220 */
[----:B------:R-:W2:Y:S01]  /*ada0*/  LDC R62, c[0x0][0x3d8] ;  /* 0x0000f600ff3e7b82 */ /* 0x000ea20000000800 */
[----:B----4-:R-:W-:Y:S01]  /*adb0*/  STL.64 [R1+0x7b8], R58 ;  /* 0x0007b83a01007387 */ /* 0x010fe20000100a00 */
[----:B------:R-:W-:Y:S01]  /*adc0*/  IMAD R28, R58, 0x2, R31 ;  /* 0x000000023a1c7824 */ /* 0x000fe200078e021f */
[----:B------:R-:W-:Y:S02]  /*add0*/  LEA.HI.X.SX32 R199, R24, R0, 0x1, P6 ;  /* 0x0000000018c77211 */ /* 0x000fe400030f0eff */
[----:B------:R3:W-:Y:S03]  /*ade0*/  STL.64 [R1+0x1f0], R88 ;  /* 0x0001f05801007387 */ /* 0x0007e60000100a00 */
[----:B------:R-:W4:Y:S01]  /*adf0*/  LDC R63, c[0x0][0x3d8] ;  /* 0x0000f600ff3f7b82 */ /* 0x000f220000000800 */
[----:B0-----:R-:W-:-:S07]  /*ae00*/  IMAD R29, R60, 0x2, R28 ;  /* 0x000000023c1d7824 */ /* 0x001fce00078e021c */
[----:B------:R-:W0:Y:S01]  /*ae10*/  LDC R65, c[0x0][0x3d8] ;  /* 0x0000f600ff417b82 */ /* 0x000e220000000800 */
[----:B---3--:R-:W-:Y:S01]  /*ae20*/  LEA R88, P2, R25, R146, 0x1 ;  /* 0x0000009219587211 */ /* 0x008fe200078408ff */
[----:B-1----:R-:W-:-:S03]  /*ae30*/  IMAD R26, R61, 0x2, R29 ;  /* 0x000000023d1a7824 */ /* 0x002fc600078e021d */
[----:B------:R-:W-:Y:S02]  /*ae40*/  LEA.HI.X.SX32 R89, R25, R0, 0x1, P2 ;  /* 0x0000000019597211 */ /* 0x000fe400010f0eff */
[----:B------:R-:W-:Y:S01]  /*ae50*/  LEA R58, P2, R22, R146, 0x1 ;  /* 0x00000092163a7211 */ /* 0x000fe200078408ff */
[----:B------:R-:W1:Y:S01]  /*ae60*/  LDC R64, c[0x0][0x3d8] ;  /* 0x0000f600ff407b82 */ /* 0x000e620000000800 */
[----:B--2---:R-:W-:Y:S01]  /*ae70*/  IMAD R25, R62, 0x2, R26 ;  /* 0x000000023e197824 */ /* 0x004fe200078e021a */
[----:B------:R-:W-:Y:S01]  /*ae80*/  STL.64 [R1+0x1e8], R88 ;  /* 0x0001e85801007387 */ /* 0x000fe20000100a00 */
[----:B------:R-:W-:-:S03]  /*ae90*/  LEA.HI.X.SX32 R59, R22, R0, 0x1, P2 ;  /* 0x00000000163b7211 */ /* 0x000fc600010f0eff */
[----:B------:R2:W-:Y:S02]  /*aea0*/  STL.64 [R1+0x7c0], R60 ;  /* 0x0007c03c01007387 */ /* 0x0005e40000100a00 */
[----:B------:R-:W3:Y:S02]  /*aeb0*/  LDC R66, c[0x0][0x3d8] ;  /* 0x0000f600ff427b82 */ /* 0x000ee40000000800 */
[----:B------:R-:W-:Y:S04]  /*aec0*/  STL.64 [R1+0x1e0], R200 ;  /* 0x0001e0c801007387 */ /* 0x000fe80000100a00 */
[----:B------:R4:W-:Y:S02]  /*aed0*/  STL.64 [R1+0x1d8], R56 ;  /* 0x0001d83801007387 */ /* 0x0009e40000100a00 */
[----:B------:R-:W3:Y:S01]  /*aee0*/  LDC R67, c[0x0][0x3d8] ;  /* 0x0000f600ff437b82 */ /* 0x000ee20000000800 */
[C---:B--2---:R-:W-:Y:S01]  /*aef0*/  LEA R60, P2, R19.reuse, R146, 0x1 ;  /* 0x00000092133c7211 */ /* 0x044fe200078408ff */
[----:B------:R2:W-:Y:S03]  /*af00*/  STL.64 [R1+0x1d0], R58 ;  /* 0x0001d03a01007387 */ /* 0x0005e60000100a00 */
[----:B------:R-:W-:Y:S01]  /*af10*/  LEA.HI.X.SX32 R61, R19, R0, 0x1, P2 ;  /* 0x00000000133d7211 */ /* 0x000fe200010f0eff */
[----:B----4-:R-:W-:Y:S01]  /*af20*/  STL.64 [R1+0x7c8], R62 ;  /* 0x0007c83e01007387 */ /* 0x010fe20000100a00 */
[-C--:B------:R-:W-:Y:S01]  /*af30*/  LEA R196, P2, R16, R146.reuse, 0x1 ;  /* 0x0000009210c47211 */ /* 0x080fe200078408ff */
[----:B------:R-:W4:Y:S01]  /*af40*/  LDC R68, c[0x0][0x3d8] ;  /* 0x0000f600ff447b82 */ /* 0x000f220000000800 */
[----:B------:R-:W-:-:S02]  /*af50*/  LEA R56, P3, R23, R146, 0x1 ;  /* 0x0000009217387211 */ /* 0x000fc400078608ff */
[-C--:B------:R-:W-:Y:S02]  /*af60*/  LEA.HI.X.SX32 R197, R16, R0.reuse, 0x1, P2 ;  /* 0x0000000010c57211 */ /* 0x080fe400010f0eff */
[----:B------:R-:W-:Y:S01]  /*af70*/  LEA.HI.X.SX32 R57, R23, R0, 0x1, P3 ;  /* 0x0000000017397211 */ /* 0x000fe200018f0eff */
[----:B------:R-:W-:Y:S01]  /*af80*/  IMAD R23, R63, 0x2, R25 ;  /* 0x000000023f177824 */ /* 0x000fe200078e0219 */
[C---:B--2---:R-:W-:Y:S01]  /*af90*/  LEA R58, P3, R20.reuse, R146, 0x1 ;  /* 0x00000092143a7211 */ /* 0x044fe200078608ff */
[----:B------:R-:W2:Y:S02]  /*afa0*/  LDC R69, c[0x0][0x3d8] ;  /* 0x0000f600ff457b82 */ /* 0x000ea40000000800 */
[----:B------:R3:W-:Y:S01]  /*afb0*/  STL.64 [R1+0x1c8], R56 ;  /* 0x0001c83801007387 */ /* 0x0007e20000100a00 */
[----:B------:R-:W-:Y:S01]  /*afc0*/  LEA.HI.X.SX32 R59, R20, R0, 0x1, P3 ;  /* 0x00000000143b7211 */ /* 0x000fe200018f0eff */
[----:B0-----:R-:W-:Y:S02]  /*afd0*/  IMAD R22, R65, 0x2, R23 ;  /* 0x0000000241167824 */ /* 0x001fe400078e0217 */
[----:B------:R-:W-:Y:S02]  /*afe0*/  STL.64 [R1+0x1c0], R198 ;  /* 0x0001c0c601007387 */ /* 0x000fe40000100a00 */
[----:B------:R-:W0:Y:S01]  /*aff0*/  LDC R71, c[0x0][0x3d8] ;  /* 0x0000f600ff477b82 */ /* 0x000e220000000800 */
[----:B-1----:R-:W-:Y:S01]  /*b000*/  IMAD R19, R64, 0x2, R22 ;  /* 0x0000000240137824 */ /* 0x002fe200078e0216 */
[----:B------:R-:W-:Y:S03]  /*b010*/  STL.64 [R1+0x1b8], R60 ;  /* 0x0001b83c01007387 */ /* 0x000fe60000100a00 */
[----:B---3--:R-:W-:Y:S01]  /*b020*/  IMAD R20, R66, 0x2, R19 ;  /* 0x0000000242147824 */ /* 0x008fe200078e0213 */
[C---:B------:R-:W-:Y:S01]  /*b030*/  LEA R56, P6, R21.reuse, R146, 0x1 ;  /* 0x0000009215387211 */ /* 0x040fe200078c08ff */
[----:B------:R-:W-:Y:S01]  /*b040*/  STL.64 [R1+0x7d0], R64 ;  /* 0x0007d04001007387 */ /* 0x000fe20000100a00 */
[----:B------:R-:W1:Y:S02]  /*b050*/  LDC R70, c[0x0][0x3d8] ;  /* 0x0000f600ff467b82 */ /* 0x000e640000000800 */
[----:B------:R-:W-:Y:S01]  /*b060*/  LEA.HI.X.SX32 R57, R21, R0, 0x1, P6 ;  /* 0x0000000015397211 */ /* 0x000fe200030f0eff */
[----:B------:R3:W-:Y:S04]  /*b070*/  STL.64 [R1+0x1b0], R58 ;  /* 0x0001b03a01007387 */ /* 0x0007e80000100a00 */
[----:B------:R4:W-:Y:S01]  /*b080*/  STL.64 [R1+0x1a8], R56 ;  /* 0x0001a83801007387 */ /* 0x0009e20000100a00 */
[----:B------:R-:W1:Y:S03]  /*b090*/  LDC R72, c[0x0][0x3d8] ;  /* 0x0000f600ff487b82 */ /* 0x000e660000000800 */
[----:B------:R-:W-:Y:S01]  /*b0a0*/  STL.64 [R1+0x1a0], R196 ;  /* 0x0001a0c401007387 */ /* 0x000fe20000100a00 */
[----:B---3--:R-:W-:-:S04]  /*b0b0*/  LEA R58, P3, R17, R146, 0x1 ;  /* 0x00000092113a7211 */ /* 0x008fc800078608ff */
[----:B------:R-:W3:Y:S01]  /*b0c0*/  LDC R73, c[0x0][0x3d8] ;  /* 0x0000f600ff497b82 */ /* 0x000ee20000000800 */
[C---:B----4-:R-:W-:Y:S02]  /*b0d0*/  LEA R56, P6, R18.reuse, R146, 0x1 ;  /* 0x0000009212387211 */ /* 0x050fe400078c08ff */
[-C--:B------:R-:W-:Y:S01]  /*b0e0*/  LEA.HI.X.SX32 R59, R17, R0.reuse, 0x1, P3 ;  /* 0x00000000113b7211 */ /* 0x080fe200018f0eff */
[----:B------:R-:W-:Y:S01]  /*b0f0*/  IMAD R17, R67, 0x2, R20 ;  /* 0x0000000243117824 */ /* 0x000fe200078e0214 */
[----:B------:R-:W-:-:S03]  /*b100*/  LEA.HI.X.SX32 R57, R18, R0, 0x1, P6 ;  /* 0x0000000012397211 */ /* 0x000fc600030f0eff */
[----:B------:R-:W4:Y:S01]  /*b110*/  LDC R74, c[0x0][0x3d8] ;  /* 0x0000f600ff4a7b82 */ /* 0x000f220000000800 */
[----:B------:R-:W-:Y:S01]  /*b120*/  LEA R194, P3, R14, R146, 0x1 ;  /* 0x000000920ec27211 */ /* 0x000fe200078608ff */
[----:B------:R0:W-:Y:S01]  /*b130*/  STL.64 [R1+0x198], R58 ;  /* 0x0001983a01007387 */ /* 0x0001e20000100a00 */
[----:B------:R-:W-:Y:S01]  /*b140*/  IMAD R16, R68, 0x2, R17 ;  /* 0x0000000244107824 */ /* 0x000fe200078e0211 */
[----:B------:R-:W-:Y:S02]  /*b150*/  PRMT R68, RZ, 0x7610, R68 ;  /* 0x00007610ff447816 */ /* 0x000fe40000000044 */
[----:B------:R-:W-:Y:S01]  /*b160*/  STL.64 [R1+0x7d8], R66 ;  /* 0x0007d84201007387 */ /* 0x000fe20000100a00 */
[----:B------:R-:W-:Y:S01]  /*b170*/  LEA.HI.X.SX32 R195, R14, R0, 0x1, P3 ;  /* 0x000000000ec37211 */ /* 0x000fe200018f0eff */
[----:B------:R-:W3:Y:S01]  /*b180*/  LDC R77, c[0x0][0x3d8] ;  /* 0x0000f600ff4d7b82 */ /* 0x000ee20000000800 */
[----:B--2---:R-:W-:Y:S01]  /*b190*/  IMAD R14, R69, 0x2, R16 ;  /* 0x00000002450e7824 */ /* 0x004fe200078e0210 */
[----:B------:R2:W-:Y:S01]  /*b1a0*/  STL.64 [R1+0x190], R56 ;  /* 0x0001903801007387 */ /* 0x0005e20000100a00 */
[----:B------:R-:W-:-:S02]  /*b1b0*/  PRMT R69, RZ, 0x7610, R69 ;  /* 0x00007610ff457816 */ /* 0x000fc40000000045 */
[----:B0-----:R-:W-:-:S03]  /*b1c0*/  LEA R58, P2, R13, R146, 0x1 ;  /* 0x000000920d3a7211 */ /* 0x001fc600078408ff */
[----:B------:R-:W0:Y:S01]  /*b1d0*/  LDC R79, c[0x0][0x3d8] ;  /* 0x0000f600ff4f7b82 */ /* 0x000e220000000800 */
[----:B------:R-:W-:Y:S01]  /*b1e0*/  LEA.HI.X.SX32 R59, R13, R0, 0x1, P2 ;  /* 0x000000000d3b7211 */ /* 0x000fe200010f0eff */
[----:B------:R-:W-:Y:S01]  /*b1f0*/  IMAD R13, R71, 0x2, R14 ;  /* 0x00000002470d7824 */ /* 0x000fe200078e020e */
[----:B------:R-:W-:Y:S02]  /*b200*/  PRMT R71, RZ, 0x7610, R71 ;  /* 0x00007610ff477816 */ /* 0x000fe40000000047 */
[C---:B--2---:R-:W-:Y:S01]  /*b210*/  LEA R56, P6, R15.reuse, R146, 0x1 ;  /* 0x000000920f387211 */ /* 0x044fe200078c08ff */
[----:B------:R2:W-:Y:S02]  /*b220*/  STL.64 [R1+0x188], R58 ;  /* 0x0001883a01007387 */ /* 0x0005e40000100a00 */
[----:B------:R-:W0:Y:S01]  /*b230*/  LDC R78, c[0x0][0x3d8] ;  /* 0x0000f600ff4e7b82 */ /* 0x000e220000000800 */
[----:B------:R-:W-:Y:S01]  /*b240*/  LEA.HI.X.SX32 R57, R15, R0, 0x1, P6 ;  /* 0x000000000f397211 */ /* 0x000fe200030f0eff */
[----:B------:R-:W-:Y:S01]  /*b250*/  STL.64 [R1+0x180], R194 ;  /* 0x000180c201007387 */ /* 0x000fe20000100a00 */
[----:B------:R-:W-:-:S03]  /*b260*/  LEA R192, P6, R12, R146, 0x1 ;  /* 0x000000920cc07211 */ /* 0x000fc600078c08ff */
[----:B------:R1:W-:Y:S01]  /*b270*/  STL.64 [R1+0x178], R56 ;  /* 0x0001783801007387 */ /* 0x0003e20000100a00 */
[----:B------:R-:W-:Y:S01]  /*b280*/  LEA.HI.X.SX32 R193, R12, R0, 0x1, P6 ;  /* 0x000000000cc17211 */ /* 0x000fe200030f0eff */
[----:B------:R-:W0:Y:S01]  /*b290*/  LDC R81, c[0x0][0x3d8] ;  /* 0x0000f600ff517b82 */ /* 0x000e220000000800 */
[----:B--2---:R-:W-:-:S04]  /*b2a0*/  LEA R58, P2, R10, R146, 0x1 ;  /* 0x000000920a3a7211 */ /* 0x004fc800078408ff */
[----:B------:R-:W-:Y:S01]  /*b2b0*/  LEA.HI.X.SX32 R59, R10, R0, 0x1, P2 ;  /* 0x000000000a3b7211 */ /* 0x000fe200010f0eff */
[----:B-1----:R-:W-:Y:S01]  /*b2c0*/  IMAD R10, R70, 0x2, R13 ;  /* 0x00000002460a7824 */ /* 0x002fe200078e020d */
[-C--:B------:R-:W-:Y:S01]  /*b2d0*/  LEA R60, P2, R7, R146.reuse, 0x1 ;  /* 0x00000092073c7211 */ /* 0x080fe200078408ff */
[----:B------:R-:W1:Y:S01]  /*b2e0*/  LDC R82, c[0x0][0x3d8] ;  /* 0x0000f600ff527b82 */ /* 0x000e620000000800 */
[----:B------:R-:W-:Y:S01]  /*b2f0*/  LEA R56, P3, R11, R146, 0x1 ;  /* 0x000000920b387211 */ /* 0x000fe200078608ff */
[----:B------:R2:W-:Y:S01]  /*b300*/  STL.64 [R1+0x170], R58 ;  /* 0x0001703a01007387 */ /* 0x0005e20000100a00 */
[-C--:B------:R-:W-:Y:S01]  /*b310*/  LEA.HI.X.SX32 R61, R7, R0.reuse, 0x1, P2 ;  /* 0x00000000073d7211 */ /* 0x080fe200010f0eff */
[----:B------:R-:W-:Y:S01]  /*b320*/  IMAD R15, R72, 0x2, R10 ;  /* 0x00000002480f7824 */ /* 0x000fe200078e020a */
[----:B------:R-:W-:Y:S02]  /*b330*/  LEA.HI.X.SX32 R57, R11, R0, 0x1, P3 ;  /* 0x000000000b397211 */ /* 0x000fe400018f0eff */
[C---:B------:R-:W-:Y:S01]  /*b340*/  LEA R190, P2, R4.reuse, R146, 0x1 ;  /* 0x0000009204be7211 */ /* 0x040fe200078408ff */
[----:B------:R-:W1:Y:S01]  /*b350*/  LDC R83, c[0x0][0x3d8] ;  /* 0x0000f600ff537b82 */ /* 0x000e620000000800 */
[----:B------:R-:W-:Y:S01]  /*b360*/  PRMT R70, RZ, 0x7610, R70 ;  /* 0x00007610ff467816 */ /* 0x000fe20000000046 */
[----:B------:R4:W-:Y:S01]  /*b370*/  STL.64 [R1+0x168], R56 ;  /* 0x0001683801007387 */ /* 0x0009e20000100a00 */
[----:B------:R-:W-:-:S02]  /*b380*/  LEA.HI.X.SX32 R191, R4, R0, 0x1, P2 ;  /* 0x0000000004bf7211 */ /* 0x000fc400010f0eff */
[----:B------:R-:W-:Y:S01]  /*b390*/  PRMT R72, RZ, 0x7610, R72 ;  /* 0x00007610ff487816 */ /* 0x000fe20000000048 */
[----:B------:R-:W-:Y:S01]  /*b3a0*/  STL.64 [R1+0x160], R192 ;  /* 0x000160c001007387 */ /* 0x000fe20000100a00 */
[C---:B--2---:R-:W-:Y:S01]  /*b3b0*/  LEA R58, P3, R8.reuse, R146, 0x1 ;  /* 0x00000092083a7211 */ /* 0x044fe200078608ff */
[----:B------:R-:W2:Y:S02]  /*b3c0*/  LDC R85, c[0x0][0x3d8] ;  /* 0x0000f600ff557b82 */ /* 0x000ea40000000800 */
[----:B------:R-:W-:Y:S01]  /*b3d0*/  STL.64 [R1+0x158], R60 ;  /* 0x0001583c01007387 */ /* 0x000fe20000100a00 */
[----:B------:R-:W-:Y:S01]  /*b3e0*/  LEA.HI.X.SX32 R59, R8, R0, 0x1, P3 ;  /* 0x00000000083b7211 */ /* 0x000fe200018f0eff */
[----:B---3--:R-:W-:Y:S01]  /*b3f0*/  IMAD R8, R73, 0x2, R15 ;  /* 0x0000000249087824 */ /* 0x008fe200078e020f */
[----:B------:R-:W-:Y:S02]  /*b400*/  PRMT R73, RZ, 0x7610, R73 ;  /* 0x00007610ff497816 */ /* 0x000fe40000000049 */
[C---:B----4-:R-:W-:Y:S01]  /*b410*/  LEA R56, P6, R9.reuse, R146, 0x1 ;  /* 0x0000009209387211 */ /* 0x050fe200078c08ff */
[----:B------:R3:W-:Y:S01]  /*b420*/  STL.64 [R1+0x150], R58 ;  /* 0x0001503a01007387 */ /* 0x0007e20000100a00 */
[----:B------:R-:W-:Y:S01]  /*b430*/  IMAD R7, R74, 0x2, R8 ;  /* 0x000000024a077824 */ /* 0x000fe200078e0208 */
[----:B------:R-:W4:Y:S01]  /*b440*/  LDC R87, c[0x0][0x3d8] ;  /* 0x0000f600ff577b82 */ /* 0x000f220000000800 */
[----:B------:R-:W-:-:S02]  /*b450*/  LEA.HI.X.SX32 R57, R9, R0, 0x1, P6 ;  /* 0x0000000009397211 */ /* 0x000fc400030f0eff */
[----:B------:R-:W-:Y:S01]  /*b460*/  IMAD R12, R77, 0x2, R7 ;  /* 0x000000024d0c7824 */ /* 0x000fe200078e0207 */
[----:B------:R-:W-:Y:S02]  /*b470*/  PRMT R74, RZ, 0x7610, R74 ;  /* 0x00007610ff4a7816 */ /* 0x000fe4000000004a */
[----:B------:R0:W-:Y:S02]  /*b480*/  STL.64 [R1+0x148], R56 ;  /* 0x0001483801007387 */ /* 0x0001e40000100a00 */
[----:B0-----:R-:W-:Y:S01]  /*b490*/  IMAD R11, R79, 0x2, R12 ;  /* 0x000000024f0b7824 */ /* 0x001fe200078e020c */
[----:B------:R-:W0:Y:S01]  /*b4a0*/  LDC R86, c[0x0][0x3d8] ;  /* 0x0000f600ff567b82 */ /* 0x000e220000000800 */
[----:B------:R-:W-:Y:S01]  /*b4b0*/  PRMT R79, RZ, 0x7610, R79 ;  /* 0x00007610ff4f7816 */ /* 0x000fe2000000004f */
[----:B------:R-:W-:Y:S01]  /*b4c0*/  STL.64 [R1+0x140], R190 ;  /* 0x000140be01007387 */ /* 0x000fe20000100a00 */
[----:B---3--:R-:W-:Y:S02]  /*b4d0*/  LEA R58, P3, R5, R146, 0x1 ;  /* 0x00000092053a7211 */ /* 0x008fe400078608ff */
[----:B------:R-:W-:-:S02]  /*b4e0*/  PRMT R77, RZ, 0x7610, R77 ;  /* 0x00007610ff4d7816 */ /* 0x000fc4000000004d */
[----:B------:R-:W-:Y:S01]  /*b4f0*/  LEA.HI.X.SX32 R59, R5, R0, 0x1, P3 ;  /* 0x00000000053b7211 */ /* 0x000fe200018f0eff */
[----:B------:R-:W3:Y:S01]  /*b500*/  LDC R90, c[0x0][0x3d8] ;  /* 0x0000f600ff5a7b82 */ /* 0x000ee20000000800 */
[-C--:B------:R-:W-:Y:S02]  /*b510*/  LEA R188, P3, R40, R146.reuse, 0x1 ;  /* 0x0000009228bc7211 */ /* 0x080fe400078608ff */
[----:B------:R-:W-:Y:S01]  /*b520*/  LEA R56, P6, R6, R146, 0x1 ;  /* 0x0000009206387211 */ /* 0x000fe200078c08ff */
[----:B------:R-:W-:Y:S01]  /*b530*/  STL.64 [R1+0x138], R58 ;  /* 0x0001383a01007387 */ /* 0x000fe20000100a00 */
[-C--:B------:R-:W-:Y:S02]  /*b540*/  LEA.HI.X.SX32 R189, R40, R0.reuse, 0x1, P3 ;  /* 0x0000000028bd7211 */ /* 0x080fe400018f0eff */
[----:B------:R-:W-:Y:S01]  /*b550*/  LEA.HI.X.SX32 R57, R6, R0, 0x1, P6 ;  /* 0x0000000006397211 */ /* 0x000fe200030f0eff */
[----:B------:R-:W0:Y:S01]  /*b560*/  LDC R91, c[0x0][0x3d8] ;  /* 0x0000f600ff5b7b82 */ /* 0x000e220000000800 */
[----:B------:R-:W-:-:S02]  /*b570*/  LEA R4, P6, R39, R146, 0x1 ;  /* 0x0000009227047211 */ /* 0x000fc400078c08ff */
[----:B------:R-:W-:Y:S01]  /*b580*/  PRMT R40, RZ, 0x7610, R40 ;  /* 0x00007610ff287816 */ /* 0x000fe20000000028 */
[----:B------:R1:W-:Y:S01]  /*b590*/  STL.64 [R1+0x130], R56 ;  /* 0x0001303801007387 */ /* 0x0003e20000100a00 */
[----:B------:R-:W-:Y:S02]  /*b5a0*/  LEA.HI.X.SX32 R5, R39, R0, 0x1, P6 ;  /* 0x0000000027057211 */ /* 0x000fe400030f0eff */
[C---:B------:R-:W-:Y:S01]  /*b5b0*/  LEA R186, P6, R42.reuse, R146, 0x1 ;  /* 0x000000922aba7211 */ /* 0x040fe200078c08ff */
[----:B------:R-:W3:Y:S01]  /*b5c0*/  LDC R92, c[0x0][0x3d8] ;  /* 0x0000f600ff5c7b82 */ /* 0x000ee20000000800 */
[----:B------:R-:W-:Y:S01]  /*b5d0*/  PRMT R39, RZ, 0x7610, R39 ;  /* 0x00007610ff277816 */ /* 0x000fe20000000027 */
[----:B------:R2:W-:Y:S01]  /*b5e0*/  STL.64 [R1+0x118], R4 ;  /* 0x0001180401007387 */ /* 0x0005e20000100a00 */
[----:B------:R-:W-:Y:S02]  /*b5f0*/  LEA.HI.X.SX32 R187, R42, R0, 0x1, P6 ;  /* 0x000000002abb7211 */ /* 0x000fe400030f0eff */
[----:B------:R-:W-:-:S02]  /*b600*/  PRMT R42, RZ, 0x7610, R42 ;  /* 0x00007610ff2a7816 */ /* 0x000fc4000000002a */
[C---:B-1----:R-:W-:Y:S01]  /*b610*/  LEA R56, P2, R41.reuse, R146, 0x1 ;  /* 0x0000009229387211 */ /* 0x042fe200078408ff */
[----:B------:R-:W1:Y:S03]  /*b620*/  LDC R94, c[0x0][0x3d8] ;  /* 0x0000f600ff5e7b82 */ /* 0x000e660000000800 */
[----:B------:R-:W-:Y:S02]  /*b630*/  LEA.HI.X.SX32 R57, R41, R0, 0x1, P2 ;  /* 0x0000000029397211 */ /* 0x000fe400010f0eff */
[----:B------:R-:W-:Y:S01]  /*b640*/  LEA R58, P2, R44, R146, 0x1 ;  /* 0x000000922c3a7211 */ /* 0x000fe200078408ff */
[----:B--2---:R-:W-:Y:S01]  /*b650*/  IMAD R4, R78, 0x2, R11 ;  /* 0x000000024e047824 */ /* 0x004fe200078e020b */
[----:B------:R-:W-:Y:S01]  /*b660*/  PRMT R41, RZ, 0x7610, R41 ;  /* 0x00007610ff297816 */ /* 0x000fe20000000029 */
[----:B------:R2:W-:Y:S01]  /*b670*/  STL.64 [R1+0x128], R56 ;  /* 0x0001283801007387 */ /* 0x0005e20000100a00 */
[----:B------:R-:W-:Y:S01]  /*b680*/  LEA.HI.X.SX32 R59, R44, R0, 0x1, P2 ;  /* 0x000000002c3b7211 */ /* 0x000fe200010f0eff */
[----:B------:R-:W-:Y:S01]  /*b690*/  IMAD R33, R81, 0x2, R4 ;  /* 0x0000000251217824 */ /* 0x000fe200078e0204 */
[----:B------:R-:W-:Y:S01]  /*b6a0*/  LEA R60, P2, R46, R146, 0x1 ;  /* 0x000000922e3c7211 */ /* 0x000fe200078408ff */
[----:B------:R-:W-:Y:S01]  /*b6b0*/  STL.64 [R1+0x120], R188 ;  /* 0x000120bc01007387 */ /* 0x000fe20000100a00 */
[----:B------:R-:W1:Y:S01]  /*b6c0*/  LDC R96, c[0x0][0x3d8] ;  /* 0x0000f600ff607b82 */ /* 0x000e620000000800 */
[----:B------:R-:W-:Y:S01]  /*b6d0*/  IMAD R9, R82, 0x2, R33 ;  /* 0x0000000252097824 */ /* 0x000fe200078e0221 */
[----:B------:R-:W-:Y:S01]  /*b6e0*/  LEA.HI.X.SX32 R61, R46, R0, 0x1, P2 ;  /* 0x000000002e3d7211 */ /* 0x000fe200010f0eff */
[----:B------:R0:W-:Y:S01]  /*b6f0*/  STL.64 [R1+0x110], R58 ;  /* 0x0001103a01007387 */ /* 0x0001e20000100a00 */
[----:B------:R-:W-:Y:S01]  /*b700*/  LEA R184, P2, R38, R146, 0x1 ;  /* 0x0000009226b87211 */ /* 0x000fe200078408ff */
[----:B------:R-:W-:Y:S01]  /*b710*/  IMAD R6, R83, 0x2, R9 ;  /* 0x0000000253067824 */ /* 0x000fe200078e0209 */
[----:B------:R-:W-:-:S02]  /*b720*/  PRMT R46, RZ, 0x7610, R46 ;  /* 0x00007610ff2e7816 */ /* 0x000fc4000000002e */
[----:B--2---:R-:W-:Y:S01]  /*b730*/  LEA R56, P3, R43, R146, 0x1 ;  /* 0x000000922b387211 */ /* 0x004fe200078608ff */
[----:B------:R-:W-:Y:S01]  /*b740*/  IMAD R30, R85, 0x2, R6 ;  /* 0x00000002551e7824 */ /* 0x000fe200078e0206 */
[-C--:B------:R-:W-:Y:S01]  /*b750*/  LEA.HI.X.SX32 R185, R38, R0.reuse, 0x1, P2 ;  /* 0x0000000026b97211 */ /* 0x080fe200010f0eff */
[----:B------:R-:W2:Y:S01]  /*b760*/  LDC R95, c[0x0][0x3d8] ;  /* 0x0000f600ff5f7b82 */ /* 0x000ea20000000800 */
[----:B------:R-:W-:Y:S01]  /*b770*/  LEA.HI.X.SX32 R57, R43, R0, 0x1, P3 ;  /* 0x000000002b397211 */ /* 0x000fe200018f0eff */
[----:B----4-:R-:W-:Y:S01]  /*b780*/  IMAD R27, R87, 0x2, R30 ;  /* 0x00000002571b7824 */ /* 0x010fe200078e021e */
[----:B------:R-:W-:Y:S02]  /*b790*/  PRMT R43, RZ, 0x7610, R43 ;  /* 0x00007610ff2b7816 */ /* 0x000fe4000000002b */
[C---:B0-----:R-:W-:Y:S01]  /*b7a0*/  LEA R58, P3, R45.reuse, R146, 0x1 ;  /* 0x000000922d3a7211 */ /* 0x041fe200078608ff */
[----:B------:R0:W-:Y:S01]  /*b7b0*/  STL.64 [R1+0x108], R56 ;  /* 0x0001083801007387 */ /* 0x0001e20000100a00 */
[----:B------:R-:W-:Y:S01]  /*b7c0*/  IMAD R5, R86, 0x2, R27 ;  /* 0x0000000256057824 */ /* 0x000fe200078e021b */
[----:B------:R-:W4:Y:S01]  /*b7d0*/  LDC R99, c[0x0][0x3d8] ;  /* 0x0000f600ff637b82 */ /* 0x000f220000000800 */
[----:B------:R-:W-:Y:S01]  /*b7e0*/  LEA.HI.X.SX32 R59, R45, R0, 0x1, P3 ;  /* 0x000000002d3b7211 */ /* 0x000fe200018f0eff */
[----:B------:R-:W-:Y:S01]  /*b7f0*/  STL.64 [R1+0x100], R186 ;  /* 0x000100ba01007387 */ /* 0x000fe20000100a00 */
[----:B------:R-:W-:-:S02]  /*b800*/  PRMT R45, RZ, 0x7610, R45 ;  /* 0x00007610ff2d7816 */ /* 0x000fc4000000002d */
[----:B------:R-:W-:Y:S01]  /*b810*/  PRMT R44, RZ, 0x7610, R44 ;  /* 0x00007610ff2c7816 */ /* 0x000fe2000000002c */
[----:B------:R-:W-:Y:S01]  /*b820*/  STL.64 [R1+0xf8], R60 ;  /* 0x0000f83c01007387 */ /* 0x000fe20000100a00 */
[----:B------:R-:W-:Y:S01]  /*b830*/  PRMT R38, RZ, 0x7610, R38 ;  /* 0x00007610ff267816 */ /* 0x000fe20000000026 */
[----:B------:R-:W1:Y:S01]  /*b840*/  LDC R100, c[0x0][0x3d8] ;  /* 0x0000f600ff647b82 */ /* 0x000e620000000800 */
[----:B------:R-:W-:Y:S01]  /*b850*/  PRMT R78, RZ, 0x7610, R78 ;  /* 0x00007610ff4e7816 */ /* 0x000fe2000000004e */
[----:B------:R3:W-:Y:S01]  /*b860*/  STL.64 [R1+0xf0], R58 ;  /* 0x0000f03a01007387 */ /* 0x0007e20000100a00 */
[C---:B0-----:R-:W-:Y:S02]  /*b870*/  LEA R56, P6, R37.reuse, R146, 0x1 ;  /* 0x0000009225387211 */ /* 0x041fe400078c08ff */
[----:B------:R-:W-:Y:S02]  /*b880*/  PRMT R83, RZ, 0x7610, R83 ;  /* 0x00007610ff537816 */ /* 0x000fe40000000053 */
[----:B------:R-:W-:Y:S01]  /*b890*/  LEA.HI.X.SX32 R57, R37, R0, 0x1, P6 ;  /* 0x0000000025397211 */ /* 0x000fe200030f0eff */
[----:B------:R-:W0:Y:S01]  /*b8a0*/  LDC R101, c[0x0][0x3d8] ;  /* 0x0000f600ff657b82 */ /* 0x000e220000000800 */
[----:B------:R-:W-:-:S02]  /*b8b0*/  PRMT R37, RZ, 0x7610, R37 ;  /* 0x00007610ff257816 */ /* 0x000fc40000000025 */
[----:B------:R-:W-:Y:S01]  /*b8c0*/  PRMT R82, RZ, 0x7610, R82 ;  /* 0x00007610ff527816 */ /* 0x000fe20000000052 */
[----:B------:R2:W-:Y:S01]  /*b8d0*/  STL.64 [R1+0xe8], R56 ;  /* 0x0000e83801007387 */ /* 0x0005e20000100a00 */
[----:B------:R-:W-:Y:S02]  /*b8e0*/  PRMT R81, RZ, 0x7610, R81 ;  /* 0x00007610ff517816 */ /* 0x000fe40000000051 */
[C---:B---3--:R-:W-:Y:S01]  /*b8f0*/  LEA R58, P3, R35.reuse, R146, 0x1 ;  /* 0x00000092233a7211 */ /* 0x048fe200078608ff */
[----:B------:R-:W-:Y:S01]  /*b900*/  STL.64 [R1+0xe0], R184 ;  /* 0x0000e0b801007387 */ /* 0x000fe20000100a00 */
[----:B------:R-:W3:Y:S01]  /*b910*/  LDC R105, c[0x0][0x3d8] ;  /* 0x0000f600ff697b82 */ /* 0x000ee20000000800 */
[----:B------:R-:W-:Y:S02]  /*b920*/  PRMT R87, RZ, 0x7610, R87 ;  /* 0x00007610ff577816 */ /* 0x000fe40000000057 */
[----:B------:R-:W-:Y:S02]  /*b930*/  LEA.HI.X.SX32 R59, R35, R0, 0x1, P3 ;  /* 0x00000000233b7211 */ /* 0x000fe400018f0eff */
[----:B------:R-:W-:-:S02]  /*b940*/  LEA R182, P3, R31, R146, 0x1 ;  /* 0x000000921fb67211 */ /* 0x000fc400078608ff */
[C---:B--2---:R-:W-:Y:S01]  /*b950*/  LEA R56, P6, R34.reuse, R146, 0x1 ;  /* 0x0000009222387211 */ /* 0x044fe200078c08ff */
[----:B------:R2:W-:Y:S01]  /*b960*/  STL.64 [R1+0xd8], R58 ;  /* 0x0000d83a01007387 */ /* 0x0005e20000100a00 */
[-C--:B------:R-:W-:Y:S01]  /*b970*/  LEA.HI.X.SX32 R183, R31, R0.reuse, 0x1, P3 ;  /* 0x000000001fb77211 */ /* 0x080fe200018f0eff */
[----:B------:R-:W0:Y:S01]  /*b980*/  LDC R107, c[0x0][0x3d8] ;  /* 0x0000f600ff6b7b82 */ /* 0x000e220000000800 */
[----:B------:R-:W-:Y:S01]  /*b990*/  LEA.HI.X.SX32 R57, R34, R0, 0x1, P6 ;  /* 0x0000000022397211 */ /* 0x000fe200030f0eff */
[----:B------:R-:W-:Y:S01]  /*b9a0*/  IMAD R34, R90, 0x2, R5 ;  /* 0x000000025a227824 */ /* 0x000fe200078e0205 */
[----:B------:R-:W-:Y:S02]  /*b9b0*/  PRMT R35, RZ, 0x7610, R35 ;  /* 0x00007610ff237816 */ /* 0x000fe40000000023 */
[----:B------:R-:W-:Y:S01]  /*b9c0*/  PRMT R31, RZ, 0x7610, R31 ;  /* 0x00007610ff1f7816 */ /* 0x000fe2000000001f */
[----:B------:R4:W-:Y:S01]  /*b9d0*/  STL.64 [R1+0xd0], R56 ;  /* 0x0000d03801007387 */ /* 0x0009e20000100a00 */
[----:B------:R-:W-:Y:S01]  /*b9e0*/  IMAD R24, R91, 0x2, R34 ;  /* 0x000000025b187824 */ /* 0x000fe200078e0222 */
[----:B------:R-:W0:Y:S01]  /*b9f0*/  LDC R106, c[0x0][0x3d8] ;  /* 0x0000f600ff6a7b82 */ /* 0x000e220000000800 */
[----:B------:R-:W-:-:S02]  /*ba00*/  PRMT R86, RZ, 0x7610, R86 ;  /* 0x00007610ff567816 */ /* 0x000fc40000000056 */
[----:B--2---:R-:W-:Y:S01]  /*ba10*/  LEA R58, P2, R32, R146, 0x1 ;  /* 0x00000092203a7211 */ /* 0x004fe200078408ff */
[----:B------:R-:W-:Y:S01]  /*ba20*/  IMAD R21, R92, 0x2, R24 ;  /* 0x000000025c157824 */ /* 0x000fe200078e0218 */
[----:B------:R-:W-:Y:S02]  /*ba30*/  PRMT R85, RZ, 0x7610, R85 ;  /* 0x00007610ff557816 */ /* 0x000fe40000000055 */
[----:B------:R-:W-:Y:S01]  /*ba40*/  LEA.HI.X.SX32 R59, R32, R0, 0x1, P2 ;  /* 0x00000000203b7211 */ /* 0x000fe200010f0eff */
[----:B------:R-:W2:Y:S01]  /*ba50*/  LDC R111, c[0x0][0x3d8] ;  /* 0x0000f600ff6f7b82 */ /* 0x000ea20000000800 */
[----:B------:R-:W-:Y:S02]  /*ba60*/  PRMT R32, RZ, 0x7610, R32 ;  /* 0x00007610ff207816 */ /* 0x000fe40000000020 */
[----:B----4-:R-:W-:Y:S01]  /*ba70*/  LEA R56, P6, R28, R146, 0x1 ;  /* 0x000000921c387211 */ /* 0x010fe200078c08ff */
[----:B------:R4:W-:Y:S01]  /*ba80*/  STL.64 [R1+0xc8], R58 ;  /* 0x0000c83a01007387 */ /* 0x0009e20000100a00 */
[----:B------:R-:W-:-:S02]  /*ba90*/  PRMT R92, RZ, 0x7610, R92 ;  /* 0x00007610ff5c7816 */ /* 0x000fc4000000005c */
[----:B------:R-:W-:Y:S01]  /*baa0*/  LEA.HI.X.SX32 R57, R28, R0, 0x1, P6 ;  /* 0x000000001c397211 */ /* 0x000fe200030f0eff */
[----:B------:R-:W-:Y:S01]  /*bab0*/  STL.64 [R1+0xc0], R182 ;  /* 0x0000c0b601007387 */ /* 0x000fe20000100a00 */
[C---:B------:R-:W-:Y:S01]  /*bac0*/  LEA R180, P6, R25.reuse, R146, 0x1 ;  /* 0x0000009219b47211 */ /* 0x040fe200078c08ff */
[----:B------:R-:W2:Y:S01]  /*bad0*/  LDC R147, c[0x0][0x3d8] ;  /* 0x0000f600ff937b82 */ /* 0x000ea20000000800 */
[----:B------:R-:W-:Y:S01]  /*bae0*/  PRMT R28, RZ, 0x7610, R28 ;  /* 0x00007610ff1c7816 */ /* 0x000fe2000000001c */
[----:B------:R1:W-:Y:S01]  /*baf0*/  STL.64 [R1+0xb8], R56 ;  /* 0x0000b83801007387 */ /* 0x0003e20000100a00 */
[----:B------:R-:W-:Y:S02]  /*bb00*/  LEA.HI.X.SX32 R181, R25, R0, 0x1, P6 ;  /* 0x0000000019b57211 */ /* 0x000fe400030f0eff */
[-C--:B------:R-:W-:Y:S02]  /*bb10*/  LEA R62, P6, R19, R146.reuse, 0x1 ;  /* 0x00000092133e7211 */ /* 0x080fe400078c08ff */
[----:B----4-:R-:W-:-:S02]  /*bb20*/  LEA R58, P2, R29, R146, 0x1 ;  /* 0x000000921d3a7211 */ /* 0x010fc400078408ff */
[-C--:B------:R-:W-:Y:S02]  /*bb30*/  LEA.HI.X.SX32 R63, R19, R0.reuse, 0x1, P6 ;  /* 0x00000000133f7211 */ /* 0x080fe400030f0eff */
[----:B------:R-:W-:Y:S02]  /*bb40*/  LEA.HI.X.SX32 R59, R29, R0, 0x1, P2 ;  /* 0x000000001d3b7211 */ /* 0x000fe400010f0eff */
[CC--:B------:R-:W-:Y:S02]  /*bb50*/  LEA R66, P2, R23.reuse, R146.reuse, 0x1 ;  /* 0x0000009217427211 */ /* 0x0c0fe400078408ff */
[C---:B-1----:R-:W-:Y:S01]  /*bb60*/  LEA R56, P3, R26.reuse, R146, 0x1 ;  /* 0x000000921a387211 */ /* 0x042fe200078608ff */
[----:B------:R1:W-:Y:S01]  /*bb70*/  STL.64 [R1+0xb0], R58 ;  /* 0x0000b03a01007387 */ /* 0x0003e20000100a00 */
[-C--:B------:R-:W-:Y:S02]  /*bb80*/  LEA.HI.X.SX32 R67, R23, R0.reuse, 0x1, P2 ;  /* 0x0000000017437211 */ /* 0x080fe400010f0eff */
[----:B------:R-:W-:Y:S01]  /*bb90*/  LEA.HI.X.SX32 R57, R26, R0, 0x1, P3 ;  /* 0x000000001a397211 */ /* 0x000fe200018f0eff */
[----:B------:R-:W-:Y:S01]  /*bba0*/  IMAD R26, R94, 0x2, R21 ;  /* 0x000000025e1a7824 */ /* 0x000fe200078e0215 */
[----:B------:R-:W-:-:S02]  /*bbb0*/  LEA R64, P3, R22, R146, 0x1 ;  /* 0x0000009216407211 */ /* 0x000fc400078608ff */
[----:B------:R-:W-:Y:S01]  /*bbc0*/  LEA R2, P2, R20, R146, 0x1 ;  /* 0x0000009214027211 */ /* 0x000fe200078408ff */
[----:B------:R-:W-:Y:S01]  /*bbd0*/  IMAD R25, R96, 0x2, R26 ;  /* 0x0000000260197824 */ /* 0x000fe200078e021a */
[----:B------:R-:W-:Y:S01]  /*bbe0*/  STL.64 [R1+0xa8], R56 ;  /* 0x0000a83801007387 */ /* 0x000fe20000100a00 */
[----:B------:R-:W-:Y:S02]  /*bbf0*/  LEA.HI.X.SX32 R65, R22, R0, 0x1, P3 ;  /* 0x0000000016417211 */ /* 0x000fe400018f0eff */
[----:B------:R-:W-:Y:S01]  /*bc00*/  IMAD R18, R95, 0x2, R25 ;  /* 0x000000025f127824 */ /* 0x000fe200078e0219 */
[----:B------:R-:W-:Y:S01]  /*bc10*/  STL.64 [R1+0xa0], R180 ;  /* 0x0000a0b401007387 */ /* 0x000fe20000100a00 */
[-C--:B------:R-:W-:Y:S02]  /*bc20*/  LEA R60, P3, R17, R146.reuse, 0x1 ;  /* 0x00000092113c7211 */ /* 0x080fe400078608ff */
[----:B------:R-:W-:Y:S01]  /*bc30*/  IMAD R19, R99, 0x2, R18 ;  /* 0x0000000263137824 */ /* 0x000fe200078e0212 */
[----:B------:R4:W-:Y:S01]  /*bc40*/  STL.64 [R1+0x7e0], R96 ;  /* 0x0007e06001007387 */ /* 0x0009e20000100a00 */
[----:B-1----:R-:W-:-:S02]  /*bc50*/  LEA R58, P6, R16, R146, 0x1 ;  /* 0x00000092103a7211 */ /* 0x002fc400078c08ff */
[-C--:B------:R-:W-:Y:S01]  /*bc60*/  LEA.HI.X.SX32 R61, R17, R0.reuse, 0x1, P3 ;  /* 0x00000000113d7211 */ /* 0x080fe200018f0eff */
[----:B------:R1:W-:Y:S01]  /*bc70*/  STL.64 [R1+0x7e8], R94 ;  /* 0x0007e85e01007387 */ /* 0x0003e20000100a00 */
[----:B------:R-:W-:Y:S01]  /*bc80*/  IMAD R17, R100, 0x2, R19 ;  /* 0x0000000264117824 */ /* 0x000fe200078e0213 */
[----:B------:R-:W-:Y:S02]  /*bc90*/  LEA.HI.X.SX32 R59, R16, R0, 0x1, P6 ;  /* 0x00000000103b7211 */ /* 0x000fe400030f0eff */
[----:B------:R-:W-:Y:S01]  /*bca0*/  STL.64 [R1+0x98], R66 ;  /* 0x0000984201007387 */ /* 0x000fe20000100a00 */
[----:B0-----:R-:W-:Y:S01]  /*bcb0*/  IMAD R16, R101, 0x2, R17 ;  /* 0x0000000265107824 */ /* 0x001fe200078e0211 */
[C---:B------:R-:W-:Y:S02]  /*bcc0*/  LEA R164, P3, R13.reuse, R146, 0x1 ;  /* 0x000000920da47211 */ /* 0x040fe400078608ff */
[----:B------:R0:W-:Y:S01]  /*bcd0*/  STL.64 [R1+0x7f0], R66 ;  /* 0x0007f04201007387 */ /* 0x0001e20000100a00 */
[----:B----4-:R-:W-:Y:S01]  /*bce0*/  IMAD.MOV.U32 R96, RZ, RZ, R166 ;  /* 0x000000ffff607224 */ /* 0x010fe200078e00a6 */
[----:B------:R-:W-:Y:S01]  /*bcf0*/  LEA.HI.X.SX32 R165, R13, R0, 0x1, P3 ;  /* 0x000000000da57211 */ /* 0x000fe200018f0eff */
[----:B------:R-:W-:Y:S01]  /*bd00*/  IMAD.MOV.U32 R97, RZ, RZ, R167 ;  /* 0x000000ffff617224 */ /* 0x000fe200078e00a7 */
[----:B------:R-:W-:Y:S01]  /*bd10*/  STL.64 [R1+0x90], R64 ;  /* 0x0000904001007387 */ /* 0x000fe20000100a00 */
[C---:B------:R-:W-:Y:S01]  /*bd20*/  LEA R138, P3, R8.reuse, R146, 0x1 ;  /* 0x00000092088a7211 */ /* 0x040fe200078608ff */
[----:B-1----:R-:W-:Y:S01]  /*bd30*/  IMAD.MOV.U32 R94, RZ, RZ, R168 ;  /* 0x000000ffff5e7224 */ /* 0x002fe200078e00a8 */
[----:B------:R-:W-:Y:S01]  /*bd40*/  PRMT R23, RZ, 0x7610, R23 ;  /* 0x00007610ff177816 */ /* 0x000fe20000000017 */
[----:B------:R1:W-:Y:S01]  /*bd50*/  STL.64 [R1+0x7f8], R64 ;  /* 0x0007f84001007387 */ /* 0x0003e20000100a00 */
[----:B------:R-:W-:Y:S01]  /*bd60*/  LEA.HI.X.SX32 R139, R8, R0, 0x1, P3 ;  /* 0x00000000088b7211 */ /* 0x000fe200018f0eff */
[----:B------:R-:W-:Y:S01]  /*bd70*/  IMAD.MOV.U32 R95, RZ, RZ, R169 ;  /* 0x000000ffff5f7224 */ /* 0x000fe200078e00a9 */
[C---:B------:R-:W-:Y:S01]  /*bd80*/  LEA R88, P3, R11.reuse, R146, 0x1 ;  /* 0x000000920b587211 */ /* 0x040fe200078608ff */
[----:B------:R-:W-:Y:S01]  /*bd90*/  STL [R1+0x80], R2 ;  /* 0x0000800201007387 */ /* 0x000fe20000100800 */
[----:B0-----:R-:W-:Y:S01]  /*bda0*/  IMAD.MOV.U32 R66, RZ, RZ, R170 ;  /* 0x000000ffff427224 */ /* 0x001fe200078e00aa */
[----:B------:R-:W-:Y:S01]  /*bdb0*/  PRMT R29, RZ, 0x7610, R29 ;  /* 0x00007610ff1d7816 */ /* 0x000fe2000000001d */
[----:B------:R-:W-:Y:S01]  /*bdc0*/  IMAD.MOV.U32 R67, RZ, RZ, R171 ;  /* 0x000000ffff437224 */ /* 0x000fe200078e00ab */
[----:B------:R-:W-:Y:S01]  /*bdd0*/  STL.64 [R1+0x88], R62 ;  /* 0x0000883e01007387 */ /* 0x000fe20000100a00 */
[----:B------:R-:W-:-:S02]  /*bde0*/  LEA.HI.X.SX32 R89, R11, R0, 0x1, P3 ;  /* 0x000000000b597211 */ /* 0x000fc400018f0eff */
[C---:B------:R-:W-:Y:S01]  /*bdf0*/  LEA R108, P3, R9.reuse, R146, 0x1 ;  /* 0x00000092096c7211 */ /* 0x040fe200078608ff */
[----:B------:R0:W-:Y:S01]  /*be00*/  STL.64 [R1+0x800], R62 ;  /* 0x0008003e01007387 */ /* 0x0001e20000100a00 */
[----:B-1----:R-:W-:Y:S01]  /*be10*/  IMAD.MOV.U32 R64, RZ, RZ, R172 ;  /* 0x000000ffff407224 */ /* 0x002fe200078e00ac */
[----:B------:R-:W-:Y:S01]  /*be20*/  PRMT R91, RZ, 0x7610, R91 ;  /* 0x00007610ff5b7816 */ /* 0x000fe2000000005b */
[----:B------:R-:W-:Y:S01]  /*be30*/  IMAD.MOV.U32 R65, RZ, RZ, R173 ;  /* 0x000000ffff417224 */ /* 0x000fe200078e00ad */
[----:B------:R1:W-:Y:S01]  /*be40*/  STL.64 [R1+0x808], R98 ;  /* 0x0008086201007387 */ /* 0x0003e20000100a00 */
[----:B------:R-:W-:Y:S02]  /*be50*/  LEA.HI.X.SX32 R109, R9, R0, 0x1, P3 ;  /* 0x00000000096d7211 */ /* 0x000fe400018f0eff */
[----:B------:R-:W-:Y:S01]  /*be60*/  PRMT R90, RZ, 0x7610, R90 ;  /* 0x00007610ff5a7816 */ /* 0x000fe2000000005a */
[----:B0-----:R-:W-:Y:S02]  /*be70*/  IMAD.MOV.U32 R62, RZ, RZ, R174 ;  /* 0x000000ffff3e7224 */ /* 0x001fe400078e00ae */
[----:B------:R-:W-:-:S02]  /*be80*/  IMAD.MOV.U32 R63, RZ, RZ, R175 ;  /* 0x000000ffff3f7224 */ /* 0x000fc400078e00af */
[----:B-1----:R-:W-:Y:S01]  /*be90*/  IMAD.MOV.U32 R99, RZ, RZ, R3 ;  /* 0x000000ffff637224 */ /* 0x002fe200078e0003 */
[----:B------:R-:W-:Y:S01]  /*bea0*/  LEA.HI.X.SX32 R99, R20, R0, 0x1, P2 ;  /* 0x0000000014637211 */ /* 0x000fe200010f0eff */
[--C-:B------:R-:W-:Y:S01]  /*beb0*/  IMAD.MOV.U32 R98, RZ, RZ, R2.reuse ;  /* 0x000000ffff627224 */ /* 0x100fe200078e0002 */
[-C--:B------:R-:W-:Y:S01]  /*bec0*/  LEA R56, P2, R14, R146.reuse, 0x1 ;  /* 0x000000920e387211 */ /* 0x080fe200078408ff */
[----:B------:R-:W-:Y:S01]  /*bed0*/  IMAD.MOV.U32 R98, RZ, RZ, R2 ;  /* 0x000000ffff627224 */ /* 0x000fe200078e0002 */
[----:B------:R-:W-:Y:S01]  /*bee0*/  LEA R2, P6, R10, R146, 0x1 ;  /* 0x000000920a027211 */ /* 0x000fe200078c08ff */
[----:B------:R-:W-:Y:S01]  /*bef0*/  STL [R1+0x84], R99 ;  /* 0x0000846301007387 */ /* 0x000fe20000100800 */
[-C--:B------:R-:W-:Y:S01]  /*bf00*/  LEA.HI.X.SX32 R57, R14, R0.reuse, 0x1, P2 ;  /* 0x000000000e397211 */ /* 0x080fe200010f0eff */
[----:B---3--:R-:W-:Y:S01]  /*bf10*/  IMAD R14, R105, 0x2, R16 ;  /* 0x00000002690e7824 */ /* 0x008fe200078e0210 */
[----:B------:R-:W-:Y:S01]  /*bf20*/  LEA.HI.X.SX32 R3, R10, R0, 0x1, P6 ;  /* 0x000000000a037211 */ /* 0x000fe200030f0eff */
[----:B------:R-:W-:Y:S01]  /*bf30*/  STL.64 [R1+0x78], R60 ;  /* 0x0000783c01007387 */ /* 0x000fe20000100a00 */
[-C--:B------:R-:W-:Y:S01]  /*bf40*/  LEA R162, P6, R7, R146.reuse, 0x1 ;  /* 0x0000009207a27211 */ /* 0x080fe200078c08ff */
[----:B------:R-:W-:Y:S01]  /*bf50*/  IMAD R13, R107, 0x2, R14 ;  /* 0x000000026b0d7824 */ /* 0x000fe200078e020e */
[----:B------:R-:W-:Y:S01]  /*bf60*/  LEA R134, P2, R15, R146, 0x1 ;  /* 0x000000920f867211 */ /* 0x000fe200078408ff */
[----:B------:R0:W-:Y:S01]  /*bf70*/  STL.64 [R1+0x810], R60 ;  /* 0x0008103c01007387 */ /* 0x0001e20000100a00 */
[-C--:B------:R-:W-:Y:S01]  /*bf80*/  LEA.HI.X.SX32 R163, R7, R0.reuse, 0x1, P6 ;  /* 0x0000000007a37211 */ /* 0x080fe200030f0eff */
[----:B------:R-:W-:Y:S01]  /*bf90*/  IMAD R7, R106, 0x2, R13 ;  /* 0x000000026a077824 */ /* 0x000fe200078e020d */
[----:B------:R-:W-:Y:S01]  /*bfa0*/  LEA.HI.X.SX32 R135, R15, R0, 0x1, P2 ;  /* 0x000000000f877211 */ /* 0x000fe200010f0eff */
[----:B------:R-:W-:Y:S01]  /*bfb0*/  STL.64 [R1+0x70], R58 ;  /* 0x0000703a01007387 */ /* 0x000fe20000100a00 */
[-C--:B------:R-:W-:Y:S01]  /*bfc0*/  LEA R140, P2, R12, R146.reuse, 0x1 ;  /* 0x000000920c8c7211 */ /* 0x080fe200078408ff */
[----:B--2---:R-:W-:Y:S01]  /*bfd0*/  IMAD R15, R111, 0x2, R7 ;  /* 0x000000026f0f7824 */ /* 0x004fe200078e0207 */
[----:B------:R-:W-:Y:S01]  /*bfe0*/  LEA R102, P6, R4, R146, 0x1 ;  /* 0x0000009204667211 */ /* 0x000fe200078c08ff */
[----:B------:R-:W-:Y:S01]  /*bff0*/  STL.64 [R1+0x818], R58 ;  /* 0x0008183a01007387 */ /* 0x000fe20000100a00 */
[-C--:B------:R-:W-:Y:S01]  /*c000*/  LEA.HI.X.SX32 R141, R12, R0.reuse, 0x1, P2 ;  /* 0x000000000c8d7211 */ /* 0x080fe200010f0eff */
[----:B------:R-:W-:Y:S01]  /*c010*/  IMAD R10, R112, 0x2, R15 ;  /* 0x00000002700a7824 */ /* 0x000fe200078e020f */
[----:B------:R-:W-:Y:S01]  /*c020*/  LEA.HI.X.SX32 R103, R4, R0, 0x1, P6 ;  /* 0x0000000004677211 */ /* 0x000fe200030f0eff */
[----:B------:R1:W-:Y:S01]  /*c030*/  STL.64 [R1+0x820], R100 ;  /* 0x0008206401007387 */ /* 0x0003e20000100a00 */
[----:B------:R-:W-:Y:S01]  /*c040*/  LEA R114, P6, R6, R146, 0x1 ;  /* 0x0000009206727211 */ /* 0x000fe200078c08ff */
[----:B------:R-:W-:-:S02]  /*c050*/  IMAD R8, R119, 0x2, R10 ;  /* 0x0000000277087824 */ /* 0x000fc400078e020a */
[----:B------:R2:W-:Y:S01]  /*c060*/  STL.64 [R1+0x828], R104 ;  /* 0x0008286801007387 */ /* 0x0005e20000100a00 */
[----:B------:R-:W-:Y:S01]  /*c070*/  LEA.HI.X.SX32 R115, R6, R0, 0x1, P6 ;  /* 0x0000000006737211 */ /* 0x000fe200030f0eff */
[----:B------:R-:W-:Y:S01]  /*c080*/  IMAD R12, R120, 0x2, R8 ;  /* 0x00000002780c7824 */ /* 0x000fe200078e0208 */
[----:B------:R-:W-:Y:S01]  /*c090*/  LEA R250, P6, R5, R146, 0x1 ;  /* 0x0000009205fa7211 */ /* 0x000fe200078c08ff */
[----:B------:R-:W-:Y:S01]  /*c0a0*/  STL.64 [R1+0x60], R164 ;  /* 0x000060a401007387 */ /* 0x000fe20000100a00 */
[----:B0-----:R-:W-:Y:S02]  /*c0b0*/  IMAD.MOV.U32 R60, RZ, RZ, R176 ;  /* 0x000000ffff3c7224 */ /* 0x001fe400078e00b0 */
[----:B------:R-:W-:Y:S01]  /*c0c0*/  IMAD R11, R123, 0x2, R12 ;  /* 0x000000027b0b7824 */ /* 0x000fe200078e020c */
[----:B------:R-:W-:Y:S01]  /*c0d0*/  STL.64 [R1+0x68], R56 ;  /* 0x0000683801007387 */ /* 0x000fe20000100a00 */
[----:B------:R-:W-:Y:S01]  /*c0e0*/  LEA.HI.X.SX32 R251, R5, R0, 0x1, P6 ;  /* 0x0000000005fb7211 */ /* 0x000fe200030f0eff */
[----:B-1----:R-:W-:Y:S01]  /*c0f0*/  IMAD.MOV.U32 R100, RZ, RZ, R180 ;  /* 0x000000ffff647224 */ /* 0x002fe200078e00b4 */
[----:B------:R-:W-:Y:S01]  /*c100*/  LEA R244, P6, R21, R146, 0x1 ;  /* 0x0000009215f47211 */ /* 0x000fe200078c08ff */
[----:B------:R-:W-:Y:S01]  /*c110*/  IMAD R4, R121, 0x2, R11 ;  /* 0x0000000279047824 */ /* 0x000fe200078e020b */
[----:B------:R0:W-:Y:S01]  /*c120*/  STL.64 [R1+0x830], R56 ;  /* 0x0008303801007387 */ /* 0x0001e20000100a00 */
[----:B--2---:R-:W-:Y:S01]  /*c130*/  IMAD.MOV.U32 R104, RZ, RZ, R182 ;  /* 0x000000ffff687224 */ /* 0x004fe200078e00b6 */
[----:B------:R-:W-:Y:S01]  /*c140*/  LEA.HI.X.SX32 R245, R21, R0, 0x1, P6 ;  /* 0x0000000015f57211 */ /* 0x000fe200030f0eff */
[----:B------:R-:W-:Y:S01]  /*c150*/  IMAD R22, R124, 0x2, R4 ;  /* 0x000000027c167824 */ /* 0x000fe200078e0204 */
[----:B------:R-:W-:Y:S01]  /*c160*/  STL.64 [R1+0x58], R2 ;  /* 0x0000580201007387 */ /* 0x000fe20000100a00 */
[C---:B------:R-:W-:Y:S01]  /*c170*/  LEA R238, P6, R18.reuse, R146, 0x1 ;  /* 0x0000009212ee7211 */ /* 0x040fe200078c08ff */
[----:B------:R-:W-:Y:S01]  /*c180*/  IMAD.MOV.U32 R105, RZ, RZ, R183 ;  /* 0x000000ffff697224 */ /* 0x000fe200078e00b7 */
[----:B------:R-:W-:Y:S01]  /*c190*/  PRMT R21, RZ, 0x7610, R21 ;  /* 0x00007610ff157816 */ /* 0x000fe20000000015 */
[----:B------:R1:W-:Y:S01]  /*c1a0*/  STL.64 [R1+0x838], R2 ;  /* 0x0008380201007387 */ /* 0x0003e20000100a00 */
[----:B------:R-:W-:Y:S01]  /*c1b0*/  IMAD R9, R125, 0x2, R22 ;  /* 0x000000027d097824 */ /* 0x000fe200078e0216 */
[----:B------:R-:W-:Y:S01]  /*c1c0*/  LEA.HI.X.SX32 R239, R18, R0, 0x1, P6 ;  /* 0x0000000012ef7211 */ /* 0x000fe200030f0eff */
[----:B------:R-:W-:Y:S01]  /*c1d0*/  IMAD.MOV.U32 R101, RZ, RZ, R181 ;  /* 0x000000ffff657224 */ /* 0x000fe200078e00b5 */
[----:B------:R2:W-:Y:S01]  /*c1e0*/  STL.64 [R1+0x840], R106 ;  /* 0x0008406a01007387 */ /* 0x0005e20000100a00 */
[----:B------:R-:W-:Y:S01]  /*c1f0*/  IMAD R6, R126, 0x2, R9 ;  /* 0x000000027e067824 */ /* 0x000fe200078e0209 */
[C---:B------:R-:W-:Y:S01]  /*c200*/  LEA R232, P6, R16.reuse, R146, 0x1 ;  /* 0x0000009210e87211 */ /* 0x040fe200078c08ff */
[----:B0-----:R-:W-:Y:S01]  /*c210*/  IMAD.MOV.U32 R56, RZ, RZ, R184 ;  /* 0x000000ffff387224 */ /* 0x001fe200078e00b8 */
[----:B------:R-:W-:Y:S01]  /*c220*/  STL.64 [R1+0x50], R134 ;  /* 0x0000508601007387 */ /* 0x000fe20000100a00 */
[----:B------:R-:W-:Y:S01]  /*c230*/  IMAD R20, R127, 0x2, R6 ;  /* 0x000000027f147824 */ /* 0x000fe200078e0206 */
[----:B------:R-:W-:Y:S01]  /*c240*/  LEA.HI.X.SX32 R233, R16, R0, 0x1, P6 ;  /* 0x0000000010e97211 */ /* 0x000fe200030f0eff */
[----:B------:R-:W-:Y:S01]  /*c250*/  IMAD.MOV.U32 R57, RZ, RZ, R185 ;  /* 0x000000ffff397224 */ /* 0x000fe200078e00b9 */
[-C--:B-1----:R-:W-:Y:S01]  /*c260*/  LEA R2, P3, R27, R146.reuse, 0x1 ;  /* 0x000000921b027211 */ /* 0x082fe200078608ff */
[----:B------:R-:W-:Y:S01]  /*c270*/  IMAD R18, R129, 0x2, R20 ;  /* 0x0000000281127824 */ /* 0x000fe200078e0214 */
[-C--:B------:R-:W-:Y:S01]  /*c280*/  LEA R226, P6, R7, R146.reuse, 0x1 ;  /* 0x0000009207e27211 */ /* 0x080fe200078c08ff */
[----:B------:R-:W-:Y:S01]  /*c290*/  STL.64 [R1+0x40], R162 ;  /* 0x000040a201007387 */ /* 0x000fe20000100a00 */
[----:B--2---:R-:W-:Y:S01]  /*c2a0*/  LEA R106, P2, R33, R146, 0x1 ;  /* 0x00000092216a7211 */ /* 0x004fe200078408ff */
[----:B------:R-:W-:Y:S01]  /*c2b0*/  IMAD R5, R128, 0x2, R18 ;  /* 0x0000000280057824 */ /* 0x000fe200078e0212 */
[----:B------:R-:W-:Y:S01]  /*c2c0*/  LEA.HI.X.SX32 R3, R27, R0, 0x1, P3 ;  /* 0x000000001b037211 */ /* 0x000fe200018f0eff */
[----:B------:R0:W-:Y:S01]  /*c2d0*/  STL.64 [R1+0x848], R134 ;  /* 0x0008488601007387 */ /* 0x0001e20000100a00 */
[----:B------:R-:W-:Y:S01]  /*c2e0*/  LEA R246, P3, R24, R146, 0x1 ;  /* 0x0000009218f67211 */ /* 0x000fe200078608ff */
[----:B------:R-:W-:Y:S01]  /*c2f0*/  IMAD R16, R130, 0x2, R5 ;  /* 0x0000000282107824 */ /* 0x000fe200078e0205 */
[----:B------:R-:W-:Y:S01]  /*c300*/  LEA.HI.X.SX32 R107, R33, R0, 0x1, P2 ;  /* 0x00000000216b7211 */ /* 0x000fe200010f0eff */
[----:B------:R-:W-:Y:S01]  /*c310*/  STL.64 [R1+0x48], R138 ;  /* 0x0000488a01007387 */ /* 0x000fe20000100a00 */
[----:B------:R-:W-:Y:S01]  /*c320*/  LEA R116, P2, R30, R146, 0x1 ;  /* 0x000000921e747211 */ /* 0x000fe200078408ff */
[----:B------:R-:W-:Y:S01]  /*c330*/  IMAD.MOV.U32 R58, RZ, RZ, R178 ;  /* 0x000000ffff3a7224 */ /* 0x000fe200078e00b2 */
[----:B------:R-:W-:Y:S01]  /*c340*/  LEA.HI.X.SX32 R247, R24, R0, 0x1, P3 ;  /* 0x0000000018f77211 */ /* 0x000fe200018f0eff */
[----:B------:R1:W-:Y:S01]  /*c350*/  STL.64 [R1+0x850], R138 ;  /* 0x0008508a01007387 */ /* 0x0003e20000100a00 */
[C---:B------:R-:W-:Y:S01]  /*c360*/  LEA R240, P3, R25.reuse, R146, 0x1 ;  /* 0x0000009219f07211 */ /* 0x040fe200078608ff */
        /* <DEDUP_REMOVED lines=8> */
[----:B0-----:R-:W-:Y:S01]  /*c3f0*/  IMAD.MOV.U32 R134, RZ, RZ, R162 ;  /* 0x000000ffff867224 */ /* 0x001fe200078e00a2 */
[----:B------:R-:W-:Y:S01]  /*c400*/  LEA.HI.X.SX32 R249, R34, R0, 0x1, P2 ;  /* 0x0000000022f97211 */ /* 0x000fe200010f0eff */
[----:B------:R-:W-:Y:S01]  /*c410*/  STL.64 [R1+0x38], R140 ;  /* 0x0000388c01007387 */ /* 0x000fe20000100a00 */
[C---:B------:R-:W-:Y:S01]  /*c420*/  LEA R242, P2, R26.reuse, R146, 0x1 ;  /* 0x000000921af27211 */ /* 0x040fe200078408ff */
[----:B-1----:R-:W-:Y:S01]  /*c430*/  IMAD.MOV.U32 R138, RZ, RZ, R164 ;  /* 0x000000ffff8a7224 */ /* 0x002fe200078e00a4 */
[----:B------:R-:W-:Y:S01]  /*c440*/  LEA.HI.X.SX32 R235, R17, R0, 0x1, P3 ;  /* 0x0000000011eb7211 */ /* 0x000fe200018f0eff */
[----:B------:R-:W-:Y:S01]  /*c450*/  STL.64 [R1+0x868], R140 ;  /* 0x0008688c01007387 */ /* 0x000fe20000100a00 */
[----:B------:R-:W-:Y:S01]  /*c460*/  LEA R228, P3, R13, R146, 0x1 ;  /* 0x000000920de47211 */ /* 0x000fe200078608ff */
[----:B--2---:R-:W-:Y:S01]  /*c470*/  IMAD.MOV.U32 R110, RZ, RZ, R186 ;  /* 0x000000ffff6e7224 */ /* 0x004fe200078e00ba */
[----:B------:R-:W-:Y:S01]  /*c480*/  LEA.HI.X.SX32 R243, R26, R0, 0x1, P2 ;  /* 0x000000001af37211 */ /* 0x000fe200010f0eff */
[----:B------:R-:W-:Y:S01]  /*c490*/  STL.64 [R1+0x30], R88 ;  /* 0x0000305801007387 */ /* 0x000fe20000100a00 */
[----:B------:R-:W-:Y:S01]  /*c4a0*/  LEA R236, P2, R19, R146, 0x1 ;  /* 0x0000009213ec7211 */ /* 0x000fe200078408ff */
[----:B---3--:R-:W-:Y:S01]  /*c4b0*/  IMAD.MOV.U32 R112, RZ, RZ, R188 ;  /* 0x000000ffff707224 */ /* 0x008fe200078e00bc */
[-C--:B------:R-:W-:Y:S01]  /*c4c0*/  LEA.HI.X.SX32 R229, R13, R0.reuse, 0x1, P3 ;  /* 0x000000000de57211 */ /* 0x080fe200018f0eff */
[----:B------:R-:W-:Y:S01]  /*c4d0*/  IMAD R13, R131, 0x2, R16 ;  /* 0x00000002830d7824 */ /* 0x000fe200078e0210 */
[----:B------:R-:W-:Y:S01]  /*c4e0*/  LEA.HI.X.SX32 R237, R19, R0, 0x1, P2 ;  /* 0x0000000013ed7211 */ /* 0x000fe200010f0eff */
[----:B------:R0:W-:Y:S01]  /*c4f0*/  STL.64 [R1+0x870], R88 ;  /* 0x0008705801007387 */ /* 0x0001e20000100a00 */
[----:B------:R-:W-:Y:S01]  /*c500*/  LEA R230, P2, R14, R146, 0x1 ;  /* 0x000000920ee67211 */ /* 0x000fe200078408ff */
[----:B------:R-:W-:Y:S01]  /*c510*/  IMAD.MOV.U32 R113, RZ, RZ, R189 ;  /* 0x000000ffff717224 */ /* 0x000fe200078e00bd */
[----:B------:R-:W-:Y:S01]  /*c520*/  LEA.HI.X.SX32 R227, R7, R0, 0x1, P6 ;  /* 0x0000000007e37211 */ /* 0x000fe200030f0eff */
[----:B------:R-:W-:Y:S01]  /*c530*/  IMAD R7, R133, 0x2, R13 ;  /* 0x0000000285077824 */ /* 0x000fe200078e020d */
[----:B------:R-:W-:Y:S01]  /*c540*/  LEA R218, P6, R8, R146, 0x1 ;  /* 0x0000009208da7211 */ /* 0x000fe200078c08ff */
[----:B------:R-:W-:Y:S01]  /*c550*/  STL.64 [R1+0x28], R102 ;  /* 0x0000286601007387 */ /* 0x000fe20000100a00 */
[----:B------:R-:W-:Y:S01]  /*c560*/  LEA.HI.X.SX32 R231, R14, R0, 0x1, P2 ;  /* 0x000000000ee77211 */ /* 0x000fe200010f0eff */
[----:B------:R-:W-:Y:S01]  /*c570*/  IMAD R14, R136, 0x2, R7 ;  /* 0x00000002880e7824 */ /* 0x000fe200078e0207 */
[-C--:B------:R-:W-:Y:S01]  /*c580*/  LEA R220, P3, R10, R146.reuse, 0x1 ;  /* 0x000000920adc7211 */ /* 0x080fe200078608ff */
[----:B------:R1:W-:Y:S01]  /*c590*/  STL.64 [R1+0x878], R102 ;  /* 0x0008786601007387 */ /* 0x0003e20000100a00 */
[----:B------:R-:W-:Y:S01]  /*c5a0*/  LEA R224, P2, R15, R146, 0x1 ;  /* 0x000000920fe07211 */ /* 0x000fe200078408ff */
[----:B0-----:R-:W-:Y:S01]  /*c5b0*/  IMAD.MOV.U32 R88, RZ, RZ, R192 ;  /* 0x000000ffff587224 */ /* 0x001fe200078e00c0 */
[-C--:B------:R-:W-:Y:S01]  /*c5c0*/  LEA.HI.X.SX32 R219, R8, R0.reuse, 0x1, P6 ;  /* 0x0000000008db7211 */ /* 0x080fe200030f0eff */
[----:B------:R-:W-:Y:S01]  /*c5d0*/  STL.64 [R1+0x880], R118 ;  /* 0x0008807601007387 */ /* 0x000fe20000100a00 */
[----:B------:R-:W-:Y:S01]  /*c5e0*/  LEA.HI.X.SX32 R221, R10, R0, 0x1, P3 ;  /* 0x000000000add7211 */ /* 0x000fe200018f0eff */
[----:B------:R-:W-:Y:S01]  /*c5f0*/  IMAD R10, R143, 0x2, R14 ;  /* 0x000000028f0a7824 */ /* 0x000fe200078e020e */
[----:B------:R-:W-:Y:S01]  /*c600*/  LEA R212, P6, R4, R146, 0x1 ;  /* 0x0000009204d47211 */ /* 0x000fe200078c08ff */
[----:B------:R-:W-:Y:S01]  /*c610*/  STL.64 [R1+0x20], R106 ;  /* 0x0000206a01007387 */ /* 0x000fe20000100a00 */
[----:B------:R-:W-:Y:S01]  /*c620*/  LEA.HI.X.SX32 R225, R15, R0, 0x1, P2 ;  /* 0x000000000fe17211 */ /* 0x000fe200010f0eff */
[----:B------:R-:W-:Y:S01]  /*c630*/  IMAD.MOV.U32 R89, RZ, RZ, R193 ;  /* 0x000000ffff597224 */ /* 0x000fe200078e00c1 */
[----:B------:R-:W-:Y:S01]  /*c640*/  LEA R216, P2, R12, R146, 0x1 ;  /* 0x000000920cd87211 */ /* 0x000fe200078408ff */
[----:B------:R-:W-:Y:S01]  /*c650*/  STL.64 [R1+0x18], R108 ;  /* 0x0000186c01007387 */ /* 0x000fe20000100a00 */
[-C--:B------:R-:W-:Y:S01]  /*c660*/  LEA.HI.X.SX32 R213, R4, R0.reuse, 0x1, P6 ;  /* 0x0000000004d57211 */ /* 0x080fe200030f0eff */
[----:B------:R-:W-:Y:S01]  /*c670*/  IMAD R4, R142, 0x2, R10 ;  /* 0x000000028e047824 */ /* 0x000fe200078e020a */
[----:B------:R-:W-:Y:S01]  /*c680*/  LEA.HI.X.SX32 R217, R12, R0, 0x1, P2 ;  /* 0x000000000cd97211 */ /* 0x000fe200010f0eff */
[----:B------:R0:W-:Y:S01]  /*c690*/  STL.64 [R1+0x888], R108 ;  /* 0x0008886c01007387 */ /* 0x0001e20000100a00 */
[C---:B------:R-:W-:Y:S01]  /*c6a0*/  LEA R214, P3, R11.reuse, R146, 0x1 ;  /* 0x000000920bd67211 */ /* 0x040fe200078608ff */
[----:B------:R-:W-:Y:S01]  /*c6b0*/  IMAD R12, R144, 0x2, R4 ;  /* 0x00000002900c7824 */ /* 0x000fe200078e0204 */
[----:B------:R-:W-:Y:S01]  /*c6c0*/  PRMT R25, RZ, 0x7610, R25 ;  /* 0x00007610ff197816 */ /* 0x000fe20000000019 */
[----:B------:R-:W-:Y:S01]  /*c6d0*/  STL.64 [R1+0x10], R114 ;  /* 0x0000107201007387 */ /* 0x000fe20000100a00 */
[----:B------:R-:W-:Y:S01]  /*c6e0*/  LEA.HI.X.SX32 R215, R11, R0, 0x1, P3 ;  /* 0x000000000bd77211 */ /* 0x000fe200018f0eff */
[----:B------:R-:W-:Y:S01]  /*c6f0*/  IMAD R8, R145, 0x2, R12 ;  /* 0x0000000291087824 */ /* 0x000fe200078e020c */
[----:B------:R-:W-:Y:S01]  /*c700*/  PRMT R33, RZ, 0x7610, R33 ;  /* 0x00007610ff217816 */ /* 0x000fe20000000021 */
[----:B------:R2:W-:Y:S01]  /*c710*/  STL.64 [R1+0x890], R114 ;  /* 0x0008907201007387 */ /* 0x0005e20000100a00 */
[----:B-1----:R-:W-:Y:S01]  /*c720*/  IMAD.MOV.U32 R102, RZ, RZ, R194 ;  /* 0x000000ffff667224 */ /* 0x002fe200078e00c2 */
[----:B------:R-:W-:Y:S01]  /*c730*/  PRMT R27, RZ, 0x7610, R27 ;  /* 0x00007610ff1b7816 */ /* 0x000fe2000000001b */
[----:B------:R-:W-:Y:S01]  /*c740*/  IMAD.MOV.U32 R103, RZ, RZ, R195 ;  /* 0x000000ffff677224 */ /* 0x000fe200078e00c3 */
[----:B------:R1:W-:Y:S01]  /*c750*/  STL.64 [R1+0x898], R250 ;  /* 0x000898fa01007387 */ /* 0x0003e20000100a00 */
[----:B0-----:R-:W-:Y:S01]  /*c760*/  IMAD.MOV.U32 R108, RZ, RZ, R198 ;  /* 0x000000ffff6c7224 */ /* 0x001fe200078e00c6 */
[----:B------:R-:W-:Y:S01]  /*c770*/  PRMT R19, RZ, 0x7610, R19 ;  /* 0x00007610ff137816 */ /* 0x000fe20000000013 */
[----:B------:R-:W-:Y:S01]  /*c780*/  IMAD.MOV.U32 R109, RZ, RZ, R199 ;  /* 0x000000ffff6d7224 */ /* 0x000fe200078e00c7 */
[----:B------:R-:W-:Y:S01]  /*c790*/  STL.64 [R1], R2 ;  /* 0x0000000201007387 */ /* 0x000fe20000100a00 */
[----:B------:R-:W-:Y:S01]  /*c7a0*/  IMAD.MOV.U32 R118, RZ, RZ, R196 ;  /* 0x000000ffff767224 */ /* 0x000fe200078e00c4 */
[----:B------:R-:W-:Y:S01]  /*c7b0*/  PRMT R17, RZ, 0x7610, R17 ;  /* 0x00007610ff117816 */ /* 0x000fe20000000011 */
[----:B------:R-:W-:Y:S01]  /*c7c0*/  IMAD.MOV.U32 R111, RZ, RZ, R187 ;  /* 0x000000ffff6f7224 */ /* 0x000fe200078e00bb */
[----:B------:R-:W-:Y:S01]  /*c7d0*/  STL.64 [R1+0x8], R116 ;  /* 0x0000087401007387 */ /* 0x000fe20000100a00 */
[----:B--2---:R-:W-:Y:S01]  /*c7e0*/  IMAD.MOV.U32 R114, RZ, RZ, R200 ;  /* 0x000000ffff727224 */ /* 0x004fe200078e00c8 */
[----:B------:R-:W-:Y:S01]  /*c7f0*/  PRMT R121, RZ, 0x7610, R121 ;  /* 0x00007610ff797816 */ /* 0x000fe20000000079 */
[----:B------:R-:W-:Y:S01]  /*c800*/  IMAD.MOV.U32 R115, RZ, RZ, R201 ;  /* 0x000000ffff737224 */ /* 0x000fe200078e00c9 */
[----:B------:R0:W-:Y:S01]  /*c810*/  STL.64 [R1+0x8a0], R116 ;  /* 0x0008a07401007387 */ /* 0x0001e20000100a00 */
[----:B-1----:R-:W-:Y:S01]  /*c820*/  IMAD.MOV.U32 R250, RZ, RZ, R202 ;  /* 0x000000fffffa7224 */ /* 0x002fe200078e00ca */
[----:B------:R-:W-:Y:S01]  /*c830*/  PRMT R125, RZ, 0x7610, R125 ;  /* 0x00007610ff7d7816 */ /* 0x000fe2000000007d */
[----:B------:R-:W-:Y:S01]  /*c840*/  IMAD.MOV.U32 R251, RZ, RZ, R203 ;  /* 0x000000fffffb7224 */ /* 0x000fe200078e00cb */
[----:B------:R1:W-:Y:S01]  /*c850*/  STL.64 [R1+0x8a8], R248 ;  /* 0x0008a8f801007387 */ /* 0x0003e20000100a00 */
[----:B------:R-:W-:Y:S01]  /*c860*/  IMAD.MOV.U32 R119, RZ, RZ, R197 ;  /* 0x000000ffff777224 */ /* 0x000fe200078e00c5 */
[----:B------:R-:W-:Y:S01]  /*c870*/  PRMT R124, RZ, 0x7610, R124 ;  /* 0x00007610ff7c7816 */ /* 0x000fe2000000007c */
[----:B------:R-:W-:Y:S01]  /*c880*/  IMAD.MOV.U32 R140, RZ, RZ, R190 ;  /* 0x000000ffff8c7224 */ /* 0x000fe200078e00be */
[----:B------:R2:W-:Y:S01]  /*c890*/  STL.64 [R1+0x8b0], R246 ;  /* 0x0008b0f601007387 */ /* 0x0005e20000100a00 */
[----:B------:R-:W-:Y:S01]  /*c8a0*/  IMAD.MOV.U32 R141, RZ, RZ, R191 ;  /* 0x000000ffff8d7224 */ /* 0x000fe200078e00bf */
[----:B------:R-:W-:Y:S01]  /*c8b0*/  PRMT R123, RZ, 0x7610, R123 ;  /* 0x00007610ff7b7816 */ /* 0x000fe2000000007b */
[----:B------:R-:W-:Y:S01]  /*c8c0*/  IMAD.MOV.U32 R139, RZ, RZ, R165 ;  /* 0x000000ffff8b7224 */ /* 0x000fe200078e00a5 */
[----:B------:R3:W-:Y:S01]  /*c8d0*/  STL.64 [R1+0x8b8], R242 ;  /* 0x0008b8f201007387 */ /* 0x0007e20000100a00 */
[----:B0-----:R-:W-:Y:S01]  /*c8e0*/  IMAD.MOV.U32 R116, RZ, RZ, R204 ;  /* 0x000000ffff747224 */ /* 0x001fe200078e00cc */
[C---:B------:R-:W-:Y:S01]  /*c8f0*/  LEA R204, P6, R6.reuse, R146, 0x1 ;  /* 0x0000009206cc7211 */ /* 0x040fe200078c08ff */
[----:B------:R-:W-:Y:S01]  /*c900*/  IMAD.MOV.U32 R117, RZ, RZ, R205 ;  /* 0x000000ffff757224 */ /* 0x000fe200078e00cd */
[----:B------:R-:W-:Y:S01]  /*c910*/  STL.64 [R1+0x8c0], R240 ;  /* 0x0008c0f001007387 */ /* 0x000fe20000100a00 */
[----:B-1----:R-:W-:Y:S01]  /*c920*/  IMAD.MOV.U32 R248, RZ, RZ, R206 ;  /* 0x000000fffff87224 */ /* 0x002fe200078e00ce */
[----:B------:R-:W-:Y:S01]  /*c930*/  LEA.HI.X.SX32 R205, R6, R0, 0x1, P6 ;  /* 0x0000000006cd7211 */ /* 0x000fe200030f0eff */
[----:B------:R-:W-:Y:S01]  /*c940*/  IMAD R6, R147, 0x2, R8 ;  /* 0x0000000293067824 */ /* 0x000fe200078e0208 */
[-C--:B------:R-:W-:Y:S01]  /*c950*/  LEA R206, P3, R9, R146.reuse, 0x1 ;  /* 0x0000009209ce7211 */ /* 0x080fe200078608ff */
[----:B------:R-:W-:Y:S01]  /*c960*/  IMAD.MOV.U32 R249, RZ, RZ, R207 ;  /* 0x000000fffff97224 */ /* 0x000fe200078e00cf */
[----:B------:R-:W-:Y:S01]  /*c970*/  LEA R198, P6, R5, R146, 0x1 ;  /* 0x0000009205c67211 */ /* 0x000fe200078c08ff */
[----:B------:R-:W-:Y:S01]  /*c980*/  IMAD R11, R148, 0x2, R6 ;  /* 0x00000002940b7824 */ /* 0x000fe200078e0206 */
[----:B------:R-:W-:Y:S01]  /*c990*/  LEA.HI.X.SX32 R207, R9, R0, 0x1, P3 ;  /* 0x0000000009cf7211 */ /* 0x000fe200018f0eff */
[----:B--2---:R-:W-:Y:S01]  /*c9a0*/  IMAD.MOV.U32 R246, RZ, RZ, R210 ;  /* 0x000000fffff67224 */ /* 0x004fe200078e00d2 */
[----:B------:R-:W-:Y:S01]  /*c9b0*/  LEA R200, P3, R18, R146, 0x1 ;  /* 0x0000009212c87211 */ /* 0x000fe200078608ff */
[----:B------:R-:W-:Y:S01]  /*c9c0*/  IMAD R9, R150, 0x2, R11 ;  /* 0x0000000296097824 */ /* 0x000fe200078e020b */
[-C--:B------:R-:W-:Y:S01]  /*c9d0*/  LEA.HI.X.SX32 R199, R5, R0.reuse, 0x1, P6 ;  /* 0x0000000005c77211 */ /* 0x080fe200030f0eff */
[----:B------:R-:W-:Y:S01]  /*c9e0*/  IMAD.MOV.U32 R247, RZ, RZ, R211 ;  /* 0x000000fffff77224 */ /* 0x000fe200078e00d3 */
[----:B------:R-:W-:Y:S01]  /*c9f0*/  LEA.HI.X.SX32 R201, R18, R0, 0x1, P3 ;  /* 0x0000000012c97211 */ /* 0x000fe200018f0eff */
[----:B------:R-:W-:Y:S01]  /*ca00*/  IMAD R5, R149, 0x2, R9 ;  /* 0x0000000295057824 */ /* 0x000fe200078e0209 */
[CC--:B------:R-:W-:Y:S01]  /*ca10*/  LEA R194, P3, R13.reuse, R146.reuse, 0x1 ;  /* 0x000000920dc27211 */ /* 0x0c0fe200078608ff */
[----:B------:R-:W-:Y:S01]  /*ca20*/  IMAD.MOV.U32 R135, RZ, RZ, R163 ;  /* 0x000000ffff877224 */ /* 0x000fe200078e00a3 */
[----:B------:R-:W-:Y:S01]  /*ca30*/  LEA R210, P2, R22, R146, 0x1 ;  /* 0x0000009216d27211 */ /* 0x000fe200078408ff */
[----:B------:R-:W-:Y:S01]  /*ca40*/  STL.64 [R1+0x8c8], R238 ;  /* 0x0008c8ee01007387 */ /* 0x000fe20000100a00 */
[----:B------:R-:W-:Y:S01]  /*ca50*/  LEA.HI.X.SX32 R195, R13, R0, 0x1, P3 ;  /* 0x000000000dc37211 */ /* 0x000fe200018f0eff */
[----:B------:R-:W-:Y:S01]  /*ca60*/  IMAD R13, R151, 0x2, R5 ;  /* 0x00000002970d7824 */ /* 0x000fe200078e0205 */
[----:B------:R-:W-:Y:S01]  /*ca70*/  LEA R188, P3, R10, R146, 0x1 ;  /* 0x000000920abc7211 */ /* 0x000fe200078608ff */
[----:B------:R0:W-:Y:S01]  /*ca80*/  STL.64 [R1+0x8d0], R234 ;  /* 0x0008d0ea01007387 */ /* 0x0001e20000100a00 */
[----:B------:R-:W-:-:S02]  /*ca90*/  LEA.HI.X.SX32 R211, R22, R0, 0x1, P2 ;  /* 0x0000000016d37211 */ /* 0x000fc400010f0eff */
[CC--:B------:R-:W-:Y:S02]  /*caa0*/  LEA R192, P6, R7.reuse, R146.reuse, 0x1 ;  /* 0x0000009207c07211 */ /* 0x0c0fe400078c08ff */
[----:B------:R-:W-:Y:S02]  /*cab0*/  LEA R202, P2, R20, R146, 0x1 ;  /* 0x0000009214ca7211 */ /* 0x000fe400078408ff */
[-C--:B------:R-:W-:Y:S01]  /*cac0*/  LEA.HI.X.SX32 R189, R10, R0.reuse, 0x1, P3 ;  /* 0x000000000abd7211 */ /* 0x080fe200018f0eff */
[----:B------:R-:W-:Y:S01]  /*cad0*/  IMAD R10, R152, 0x2, R13 ;  /* 0x00000002980a7824 */ /* 0x000fe200078e020d */
[-C--:B------:R-:W-:Y:S02]  /*cae0*/  LEA.HI.X.SX32 R193, R7, R0.reuse, 0x1, P6 ;  /* 0x0000000007c17211 */ /* 0x080fe400030f0eff */
[----:B------:R-:W-:Y:S01]  /*caf0*/  LEA.HI.X.SX32 R203, R20, R0, 0x1, P2 ;  /* 0x0000000014cb7211 */ /* 0x000fe200010f0eff */
[----:B------:R-:W-:Y:S01]  /*cb00*/  IMAD R7, R153, 0x2, R10 ;  /* 0x0000000299077824 */ /* 0x000fe200078e020a */
[----:B------:R-:W-:-:S02]  /*cb10*/  LEA R186, P6, R4, R146, 0x1 ;  /* 0x0000009204ba7211 */ /* 0x000fc400078c08ff */
[-C--:B------:R-:W-:Y:S02]  /*cb20*/  LEA R196, P2, R16, R146.reuse, 0x1 ;  /* 0x0000009210c47211 */ /* 0x080fe400078408ff */
[----:B------:R-:W-:Y:S02]  /*cb30*/  LEA R182, P3, R8, R146, 0x1 ;  /* 0x0000009208b67211 */ /* 0x000fe400078608ff */
[-C--:B------:R-:W-:Y:S02]  /*cb40*/  LEA.HI.X.SX32 R187, R4, R0.reuse, 0x1, P6 ;  /* 0x0000000004bb7211 */ /* 0x080fe400030f0eff */
[----:B------:R-:W-:Y:S02]  /*cb50*/  LEA.HI.X.SX32 R197, R16, R0, 0x1, P2 ;  /* 0x0000000010c57211 */ /* 0x000fe400010f0eff */
[----:B------:R-:W-:Y:S02]  /*cb60*/  LEA R180, P6, R6, R146, 0x1 ;  /* 0x0000009206b47211 */ /* 0x000fe400078c08ff */
[----:B------:R-:W-:Y:S01]  /*cb70*/  LEA.HI.X.SX32 R183, R8, R0, 0x1, P3 ;  /* 0x0000000008b77211 */ /* 0x000fe200018f0eff */
[----:B------:R-:W-:Y:S01]  /*cb80*/  IMAD R8, R154, 0x2, R7 ;  /* 0x000000029a087824 */ /* 0x000fe200078e0207 */
[----:B------:R-:W-:-:S02]  /*cb90*/  LEA R190, P2, R14, R146, 0x1 ;  /* 0x000000920ebe7211 */ /* 0x000fc400078408ff */
[-C--:B------:R-:W-:Y:S01]  /*cba0*/  LEA.HI.X.SX32 R181, R6, R0.reuse, 0x1, P6 ;  /* 0x0000000006b57211 */ /* 0x080fe200030f0eff */
[----:B------:R-:W-:Y:S01]  /*cbb0*/  IMAD R6, R156, 0x2, R8 ;  /* 0x000000029c067824 */ /* 0x000fe200078e0208 */
[----:B------:R-:W-:Y:S02]  /*cbc0*/  LEA.HI.X.SX32 R191, R14, R0, 0x1, P2 ;  /* 0x000000000ebf7211 */ /* 0x000fe400010f0eff */
[CC--:B------:R-:W-:Y:S01]  /*cbd0*/  LEA R184, P2, R12.reuse, R146.reuse, 0x1 ;  /* 0x000000920cb87211 */ /* 0x0c0fe200078408ff */
[----:B------:R-:W-:Y:S01]  /*cbe0*/  IMAD R4, R155, 0x2, R6 ;  /* 0x000000029b047824 */ /* 0x000fe200078e0206 */
[----:B------:R-:W-:Y:S02]  /*cbf0*/  LEA R176, P3, R9, R146, 0x1 ;  /* 0x0000009209b07211 */ /* 0x000fe400078608ff */
[----:B------:R-:W-:Y:S02]  /*cc00*/  LEA.HI.X.SX32 R185, R12, R0, 0x1, P2 ;  /* 0x000000000cb97211 */ /* 0x000fe400010f0eff */
[----:B------:R-:W-:-:S02]  /*cc10*/  LEA R178, P2, R11, R146, 0x1 ;  /* 0x000000920bb27211 */ /* 0x000fc400078408ff */
[----:B------:R-:W-:Y:S02]  /*cc20*/  LEA R174, P6, R5, R146, 0x1 ;  /* 0x0000009205ae7211 */ /* 0x000fe400078c08ff */
[-C--:B------:R-:W-:Y:S01]  /*cc30*/  LEA.HI.X.SX32 R177, R9, R0.reuse, 0x1, P3 ;  /* 0x0000000009b17211 */ /* 0x080fe200018f0eff */
[----:B------:R-:W-:Y:S01]  /*cc40*/  IMAD R9, R157, 0x2, R4 ;  /* 0x000000029d097824 */ /* 0x000fe200078e0204 */
[-C--:B------:R-:W-:Y:S02]  /*cc50*/  LEA.HI.X.SX32 R179, R11, R0.reuse, 0x1, P2 ;  /* 0x000000000bb37211 */ /* 0x080fe400010f0eff */
[----:B------:R-:W-:Y:S01]  /*cc60*/  LEA.HI.X.SX32 R175, R5, R0, 0x1, P6 ;  /* 0x0000000005af7211 */ /* 0x000fe200030f0eff */
[----:B------:R-:W-:Y:S01]  /*cc70*/  IMAD R5, R158, 0x2, R9 ;  /* 0x000000029e057824 */ /* 0x000fe200078e0209 */
[-C--:B------:R-:W-:Y:S02]  /*cc80*/  LEA R170, P3, R10, R146.reuse, 0x1 ;  /* 0x000000920aaa7211 */ /* 0x080fe400078608ff */
[----:B------:R-:W-:-:S02]  /*cc90*/  LEA R172, P2, R13, R146, 0x1 ;  /* 0x000000920dac7211 */ /* 0x000fc400078408ff */
[----:B------:R-:W-:Y:S02]  /*cca0*/  LEA R168, P6, R7, R146, 0x1 ;  /* 0x0000009207a87211 */ /* 0x000fe400078c08ff */
[-C--:B------:R-:W-:Y:S02]  /*ccb0*/  LEA.HI.X.SX32 R171, R10, R0.reuse, 0x1, P3 ;  /* 0x000000000aab7211 */ /* 0x080fe400018f0eff */
[-C--:B------:R-:W-:Y:S02]  /*ccc0*/  LEA.HI.X.SX32 R173, R13, R0.reuse, 0x1, P2 ;  /* 0x000000000dad7211 */ /* 0x080fe400010f0eff */
[----:B------:R-:W-:Y:S01]  /*ccd0*/  LEA.HI.X.SX32 R169, R7, R0, 0x1, P6 ;  /* 0x0000000007a97211 */ /* 0x000fe200030f0eff */
[----:B------:R-:W-:Y:S01]  /*cce0*/  IMAD R7, R159, 0x2, R5 ;  /* 0x000000029f077824 */ /* 0x000fe200078e0205 */
[-C--:B------:R-:W-:Y:S02]  /*ccf0*/  LEA R164, P3, R6, R146.reuse, 0x1 ;  /* 0x0000009206a47211 */ /* 0x080fe400078608ff */
[----:B------:R-:W-:-:S02]  /*cd00*/  LEA R166, P2, R8, R146, 0x1 ;  /* 0x0000009208a67211 */ /* 0x000fc400078408ff */
[----:B------:R-:W-:Y:S02]  /*cd10*/  LEA R162, P6, R4, R146, 0x1 ;  /* 0x0000009204a27211 */ /* 0x000fe400078c08ff */
[-C--:B------:R-:W-:Y:S01]  /*cd20*/  LEA.HI.X.SX32 R165, R6, R0.reuse, 0x1, P3 ;  /* 0x0000000006a57211 */ /* 0x080fe200018f0eff */
[----:B------:R-:W-:Y:S01]  /*cd30*/  IMAD R6, R160, 0x2, R7 ;  /* 0x00000002a0067824 */ /* 0x000fe200078e0207 */
[----:B------:R-:W-:Y:S01]  /*cd40*/  LEA.HI.X.SX32 R167, R8, R0, 0x1, P2 ;  /* 0x0000000008a77211 */ /* 0x000fe200010f0eff */
[----:B------:R-:W-:Y:S01]  /*cd50*/  FADD R8, -R132, -INF ;  /* 0xff80000084087421 */ /* 0x000fe20000000100 */
[----:B------:R-:W-:Y:S02]  /*cd60*/  LEA R160, P2, R9, R146, 0x1 ;  /* 0x0000009209a07211 */ /* 0x000fe400078408ff */
[-C--:B------:R-:W-:Y:S01]  /*cd70*/  LEA.HI.X.SX32 R163, R4, R0.reuse, 0x1, P6 ;  /* 0x0000000004a37211 */ /* 0x080fe200030f0eff */
[----:B------:R-:W-:Y:S01]  /*cd80*/  IMAD R4, R161, 0x2, R6 ;  /* 0x00000002a1047824 */ /* 0x000fe200078e0206 */
[----:B------:R-:W-:Y:S01]  /*cd90*/  LEA.HI.X.SX32 R161, R9, R0, 0x1, P2 ;  /* 0x0000000009a17211 */ /* 0x000fe200010f0eff */
[----:B------:R-:W-:Y:S01]  /*cda0*/  FMUL R9, R8, 1.4426950216293334961 ;  /* 0x3fb8aa3b08097820 */ /* 0x000fe20000400000 */
[----:B------:R-:W-:Y:S01]  /*cdb0*/  PRMT R20, RZ, 0x7610, R20 ;  /* 0x00007610ff147816 */ /* 0x000fe20000000014 */
[----:B------:R-:W-:Y:S01]  /*cdc0*/  IMAD R8, R208, 0x2, R4 ;  /* 0x00000002d0087824 */ /* 0x000fe200078e0204 */
[----:B------:R-:W-:Y:S01]  /*cdd0*/  LEA R152, P6, R4, R146, 0x1 ;  /* 0x0000009204987211 */ /* 0x000fe200078c08ff */
[----:B---3--:R-:W1:Y:S01]  /*cde0*/  MUFU.EX2 R243, R9 ;  /* 0x0000000900f37308 */ /* 0x008e620000000800 */
[----:B------:R-:W-:-:S02]  /*cdf0*/  PRMT R18, RZ, 0x7610, R18 ;  /* 0x00007610ff127816 */ /* 0x000fc40000000012 */
[----:B------:R-:W-:Y:S01]  /*ce00*/  LEA.HI.X.SX32 R153, R4, R0, 0x1, P6 ;  /* 0x0000000004997211 */ /* 0x000fe200030f0eff */
[----:B------:R-:W-:Y:S01]  /*ce10*/  VIADD R4, R49, UR4 ;  /* 0x0000000431047c36 */ /* 0x000fe20008000000 */
[----:B------:R-:W-:Y:S02]  /*ce20*/  PRMT R49, RZ, 0x7610, R49 ;  /* 0x00007610ff317816 */ /* 0x000fe40000000031 */
[----:B------:R-:W-:Y:S02]  /*ce30*/  PRMT R16, RZ, 0x7610, R16 ;  /* 0x00007610ff107816 */ /* 0x000fe40000000010 */
[----:B------:R-:W-:Y:S02]  /*ce40*/  PRMT R128, RZ, 0x7610, R128 ;  /* 0x00007610ff807816 */ /* 0x000fe40000000080 */
[----:B------:R-:W-:Y:S02]  /*ce50*/  PRMT R127, RZ, 0x7610, R127 ;  /* 0x00007610ff7f7816 */ /* 0x000fe4000000007f */
[----:B------:R-:W-:-:S02]  /*ce60*/  PRMT R126, RZ, 0x7610, R126 ;  /* 0x00007610ff7e7816 */ /* 0x000fc4000000007e */
[----:B------:R-:W-:Y:S01]  /*ce70*/  PRMT R34, RZ, 0x7610, R34 ;  /* 0x00007610ff227816 */ /* 0x000fe20000000022 */
[----:B-1----:R-:W-:Y:S01]  /*ce80*/  STSM.16.M88 [R4+0x10000], R243 ;  /* 0x010000f304007844 */ /* 0x002fe20000000000 */
[----:B------:R-:W-:Y:S02]  /*ce90*/  PRMT R131, RZ, 0x7610, R131 ;  /* 0x00007610ff837816 */ /* 0x000fe40000000083 */
[----:B------:R-:W-:Y:S01]  /*cea0*/  PRMT R130, RZ, 0x7610, R130 ;  /* 0x00007610ff827816 */ /* 0x000fe20000000082 */
[----:B------:R-:W-:Y:S01]  /*ceb0*/  BAR.SYNC.DEFER_BLOCKING 0x0 ;  /* 0x0000000000007b1d */ /* 0x000fe20000010000 */
[----:B------:R-:W-:Y:S02]  /*cec0*/  PRMT R30, RZ, 0x7610, R30 ;  /* 0x00007610ff1e7816 */ /* 0x000fe4000000001e */
[----:B------:R-:W-:Y:S02]  /*ced0*/  PRMT R129, RZ, 0x7610, R129 ;  /* 0x00007610ff817816 */ /* 0x000fe40000000081 */
[----:B------:R-:W-:-:S02]  /*cee0*/  PRMT R142, RZ, 0x7610, R142 ;  /* 0x00007610ff8e7816 */ /* 0x000fc4000000008e */
[----:B------:R-:W-:Y:S01]  /*cef0*/  PRMT R26, RZ, 0x7610, R26 ;  /* 0x00007610ff1a7816 */ /* 0x000fe2000000001a */
[----:B------:R1:W-:Y:S01]  /*cf00*/  STL [R1+0x714], R243 ;  /* 0x000714f301007387 */ /* 0x0003e20000100800 */
[----:B------:R-:W-:Y:S02]  /*cf10*/  PRMT R136, RZ, 0x7610, R136 ;  /* 0x00007610ff887816 */ /* 0x000fe40000000088 */
[----:B------:R-:W-:Y:S02]  /*cf20*/  PRMT R24, RZ, 0x7610, R24 ;  /* 0x00007610ff187816 */ /* 0x000fe40000000018 */
[----:B------:R-:W-:Y:S02]  /*cf30*/  PRMT R133, RZ, 0x7610, R133 ;  /* 0x00007610ff857816 */ /* 0x000fe40000000085 */
[----:B------:R-:W-:Y:S02]  /*cf40*/  PRMT R22, RZ, 0x7610, R22 ;  /* 0x00007610ff167816 */ /* 0x000fe40000000016 */
[----:B------:R-:W-:-:S02]  /*cf50*/  LEA R158, P3, R5, R146, 0x1 ;  /* 0x00000092059e7211 */ /* 0x000fc400078608ff */
[----:B------:R-:W-:Y:S02]  /*cf60*/  PRMT R145, RZ, 0x7610, R145 ;  /* 0x00007610ff917816 */ /* 0x000fe40000000091 */
[----:B------:R-:W-:Y:S01]  /*cf70*/  LEA.HI.X.SX32 R159, R5, R0, 0x1, P3 ;  /* 0x00000000059f7211 */ /* 0x000fe200018f0eff */
[----:B------:R-:W-:Y:S01]  /*cf80*/  IMAD R5, R209, 0x2, R8 ;  /* 0x00000002d1057824 */ /* 0x000fe200078e0208 */
[C---:B------:R-:W-:Y:S01]  /*cf90*/  LEA R154, P3, R6.reuse, R146, 0x1 ;  /* 0x00000092069a7211 */ /* 0x040fe200078608ff */
[----:B------:R2:W3:Y:S01]  /*cfa0*/  @P0 LDG.E.U16 R25, desc[UR8][R56.64] ;  /* 0x0000000838190981 */ /* 0x0004e2000c1e1500 */
[----:B------:R-:W-:Y:S02]  /*cfb0*/  PRMT R144, RZ, 0x7610, R144 ;  /* 0x00007610ff907816 */ /* 0x000fe40000000090 */
[----:B------:R-:W-:Y:S01]  /*cfc0*/  PRMT R143, RZ, 0x7610, R143 ;  /* 0x00007610ff8f7816 */ /* 0x000fe2000000008f */
[----:B------:R4:W3:Y:S01]  /*cfd0*/  @P0 LDG.E.U16 R23, desc[UR8][R104.64] ;  /* 0x0000000868170981 */ /* 0x0008e2000c1e1500 */
[----:B------:R-:W-:Y:S01]  /*cfe0*/  LEA.HI.X.SX32 R155, R6, R0, 0x1, P3 ;  /* 0x00000000069b7211 */ /* 0x000fe200018f0eff */
[----:B------:R-:W-:Y:S01]  /*cff0*/  IMAD R6, R222, 0x2, R5 ;  /* 0x00000002de067824 */ /* 0x000fe200078e0205 */
[----:B------:R-:W-:Y:S01]  /*d000*/  PRMT R222, RZ, 0x7610, R222 ;  /* 0x00007610ffde7816 */ /* 0x000fe200000000de */
[----:B------:R0:W3:Y:S01]  /*d010*/  @P0 LDG.E.U16 R21, desc[UR8][R100.64] ;  /* 0x0000000864150981 */ /* 0x0000e2000c1e1500 */
[-C--:B------:R-:W-:Y:S01]  /*d020*/  LEA R156, P2, R7, R146.reuse, 0x1 ;  /* 0x00000092079c7211 */ /* 0x080fe200078408ff */
[----:B--2---:R-:W-:Y:S01]  /*d030*/  IMAD.MOV.U32 R56, RZ, RZ, R58 ;  /* 0x000000ffff387224 */ /* 0x004fe200078e003a */
[----:B------:R-:W-:Y:S01]  /*d040*/  LEA R148, P3, R5, R146, 0x1 ;  /* 0x0000009205947211 */ /* 0x000fe200078608ff */
[----:B------:R-:W-:Y:S01]  /*d050*/  IMAD.MOV.U32 R57, RZ, RZ, R59 ;  /* 0x000000ffff397224 */ /* 0x000fe200078e003b */
[----:B------:R2:W3:Y:S01]  /*d060*/  @P0 LDG.E.U16 R20, desc[UR8][R98.64] ;  /* 0x0000000862140981 */ /* 0x0004e2000c1e1500 */
[----:B----4-:R-:W-:Y:S01]  /*d070*/  IMAD.MOV.U32 R104, RZ, RZ, R60 ;  /* 0x000000ffff687224 */ /* 0x010fe200078e003c */
[----:B------:R-:W-:Y:S01]  /*d080*/  LEA.HI.X.SX32 R157, R7, R0, 0x1, P2 ;  /* 0x00000000079d7211 */ /* 0x000fe200010f0eff */
[----:B------:R-:W-:Y:S01]  /*d090*/  IMAD.MOV.U32 R105, RZ, RZ, R61 ;  /* 0x000000ffff697224 */ /* 0x000fe200078e003d */
[----:B------:R-:W4:Y:S01]  /*d0a0*/  @P0 LDG.E.U16 R49, desc[UR8][R246.64] ;  /* 0x00000008f6310981 */ /* 0x000f22000c1e1500 */
[----:B------:R-:W-:Y:S01]  /*d0b0*/  IMAD.MOV.U32 R58, RZ, RZ, R64 ;  /* 0x000000ffff3a7224 */ /* 0x000fe200078e0040 */
[----:B------:R-:W-:Y:S01]  /*d0c0*/  LEA R150, P2, R8, R146, 0x1 ;  /* 0x0000009208967211 */ /* 0x000fe200078408ff */
[----:B------:R-:W-:Y:S01]  /*d0d0*/  IMAD.MOV.U32 R59, RZ, RZ, R65 ;  /* 0x000000ffff3b7224 */ /* 0x000fe200078e0041 */
[----:B------:R-:W3:Y:S01]  /*d0e0*/  @P0 LDG.E.U16 R47, desc[UR8][R248.64] ;  /* 0x00000008f82f0981 */ /* 0x000ee2000c1e1500 */
[----:B------:R-:W-:Y:S01]  /*d0f0*/  IMAD.MOV.U32 R60, RZ, RZ, R66 ;  /* 0x000000ffff3c7224 */ /* 0x000fe200078e0042 */
[----:B------:R-:W-:Y:S01]  /*d100*/  PRMT R15, RZ, 0x7610, R15 ;  /* 0x00007610ff0f7816 */ /* 0x000fe2000000000f */
[----:B------:R-:W-:Y:S01]  /*d110*/  IMAD.MOV.U32 R61, RZ, RZ, R67 ;  /* 0x000000ffff3d7224 */ /* 0x000fe200078e0043 */
[----:B------:R-:W3:Y:S01]  /*d120*/  LDL.64 R64, [R1+0x210] ;  /* 0x0002100001407983 */ /* 0x000ee20000100a00 */
[----:B0-----:R-:W-:Y:S01]  /*d130*/  IMAD.MOV.U32 R100, RZ, RZ, R62 ;  /* 0x000000ffff647224 */ /* 0x001fe200078e003e */
[----:B------:R-:W-:-:S02]  /*d140*/  PRMT R14, RZ, 0x7610, R14 ;  /* 0x00007610ff0e7816 */ /* 0x000fc4000000000e */
[----:B------:R-:W4:Y:S01]  /*d150*/  LDL.64 R66, [R1+0x208] ;  /* 0x0002080001427983 */ /* 0x000f220000100a00 */
[----:B------:R-:W-:Y:S01]  /*d160*/  IMAD.MOV.U32 R101, RZ, RZ, R63 ;  /* 0x000000ffff657224 */ /* 0x000fe200078e003f */
[----:B------:R-:W-:Y:S01]  /*d170*/  LEA R146, P6, R6, R146, 0x1 ;  /* 0x0000009206927211 */ /* 0x000fe200078c08ff */
[----:B--2---:R-:W-:Y:S01]  /*d180*/  IMAD.MOV.U32 R98, RZ, RZ, R94 ;  /* 0x000000ffff627224 */ /* 0x004fe200078e005e */
[----:B------:R-:W2:Y:S01]  /*d190*/  @P0 LDG.E.U16 R45, desc[UR8][R116.64] ;  /* 0x00000008742d0981 */ /* 0x000ea2000c1e1500 */
[----:B------:R-:W-:Y:S01]  /*d1a0*/  IMAD.MOV.U32 R99, RZ, RZ, R95 ;  /* 0x000000ffff637224 */ /* 0x000fe200078e005f */
[-C--:B------:R-:W-:Y:S01]  /*d1b0*/  LEA.HI.X.SX32 R151, R8, R0.reuse, 0x1, P2 ;  /* 0x0000000008977211 */ /* 0x080fe200010f0eff */
[----:B------:R-:W-:Y:S01]  /*d1c0*/  IMAD.MOV.U32 R62, RZ, RZ, R96 ;  /* 0x000000ffff3e7224 */ /* 0x000fe200078e0060 */
[----:B------:R-:W2:Y:S01]  /*d1d0*/  LDL.64 R94, [R1+0x1f8] ;  /* 0x0001f800015e7983 */ /* 0x000ea20000100a00 */
[----:B------:R-:W-:Y:S01]  /*d1e0*/  IMAD.MOV.U32 R63, RZ, RZ, R97 ;  /* 0x000000ffff3f7224 */ /* 0x000fe200078e0061 */
[----:B------:R-:W-:-:S02]  /*d1f0*/  LEA.HI.X.SX32 R149, R5, R0, 0x1, P3 ;  /* 0x0000000005957211 */ /* 0x000fc400018f0eff */
[----:B------:R-:W2:Y:S01]  /*d200*/  LDL.64 R96, [R1+0x1f0] ;  /* 0x0001f00001607983 */ /* 0x000ea20000100a00 */
[----:B------:R-:W-:Y:S02]  /*d210*/  LEA.HI.X.SX32 R147, R6, R0, 0x1, P6 ;  /* 0x0000000006937211 */ /* 0x000fe400030f0eff */
[----:B------:R-:W-:Y:S01]  /*d220*/  PRMT R209, RZ, 0x7610, R209 ;  /* 0x00007610ffd17816 */ /* 0x000fe200000000d1 */
[----:B------:R0:W-:Y:S01]  /*d230*/  STL [R1+0x75c], R244 ;  /* 0x00075cf401007387 */ /* 0x0001e20000100800 */
[----:B------:R-:W-:Y:S02]  /*d240*/  PRMT R13, RZ, 0x7610, R13 ;  /* 0x00007610ff0d7816 */ /* 0x000fe4000000000d */
[----:B------:R-:W-:Y:S01]  /*d250*/  PRMT R12, RZ, 0x7610, R12 ;  /* 0x00007610ff0c7816 */ /* 0x000fe2000000000c */
[----:B------:R0:W-:Y:S01]  /*d260*/  STL [R1+0x758], R245 ;  /* 0x000758f501007387 */ /* 0x0001e20000100800 */
[----:B------:R-:W-:Y:S02]  /*d270*/  PRMT R11, RZ, 0x7610, R11 ;  /* 0x00007610ff0b7816 */ /* 0x000fe4000000000b */
[----:B------:R-:W-:Y:S01]  /*d280*/  PRMT R10, RZ, 0x7610, R10 ;  /* 0x00007610ff0a7816 */ /* 0x000fe2000000000a */
[----:B------:R0:W-:Y:S01]  /*d290*/  STL [R1+0x760], R237 ;  /* 0x000760ed01007387 */ /* 0x0001e20000100800 */
[----:B------:R-:W-:-:S02]  /*d2a0*/  PRMT R9, RZ, 0x7610, R9 ;  /* 0x00007610ff097816 */ /* 0x000fc40000000009 */
[----:B------:R-:W-:Y:S01]  /*d2b0*/  PRMT R8, RZ, 0x7610, R8 ;  /* 0x00007610ff087816 */ /* 0x000fe20000000008 */
[----:B------:R-:W2:Y:S01]  /*d2c0*/  LDL.64 R234, [R1+0x1e8] ;  /* 0x0001e80001ea7983 */ /* 0x000ea20000100a00 */
[----:B------:R-:W-:Y:S02]  /*d2d0*/  PRMT R7, RZ, 0x7610, R7 ;  /* 0x00007610ff077816 */ /* 0x000fe40000000007 */
[----:B------:R-:W-:Y:S01]  /*d2e0*/  PRMT R6, RZ, 0x7610, R6 ;  /* 0x00007610ff067816 */ /* 0x000fe20000000006 */
[----:B------:R-:W2:Y:S01]  /*d2f0*/  LDL.64 R238, [R1+0x1d8] ;  /* 0x0001d80001ee7983 */ /* 0x000ea20000100a00 */
[----:B------:R-:W-:-:S03]  /*d300*/  PRMT R5, RZ, 0x7610, R5 ;  /* 0x00007610ff057816 */ /* 0x000fc60000000005 */
[----:B------:R-:W2:Y:S04]  /*d310*/  LDL.64 R240, [R1+0x1d0] ;  /* 0x0001d00001f07983 */ /* 0x000ea80000100a00 */
[----:B-1----:R-:W2:Y:S04]  /*d320*/  LDL.64 R242, [R1+0x1c8] ;  /* 0x0001c80001f27983 */ /* 0x002ea80000100a00 */
[----:B------:R-:W2:Y:S04]  /*d330*/  LDL.64 R246, [R1+0x1b8] ;  /* 0x0001b80001f67983 */ /* 0x000ea80000100a00 */
[----:B------:R-:W2:Y:S04]  /*d340*/  LDL.64 R248, [R1+0x1b0] ;  /* 0x0001b00001f87983 */ /* 0x000ea80000100a00 */
[----:B------:R-:W2:Y:S04]  /*d350*/  @P0 LDG.E.U16 R43, desc[UR8][R250.64] ;  /* 0x00000008fa2b0981 */ /* 0x000ea8000c1e1500 */
        /* <DEDUP_REMOVED lines=38> */
[----:B------:R-:W2:Y:S01]  /*d5c0*/  LDL.64 R98, [R1+0xd8] ;  /* 0x0000d80001627983 */ /* 0x000ea20000100a00 */
[----:B------:R-:W-:-:S02]  /*d5d0*/  PRMT R4, RZ, 0x7610, R4 ;  /* 0x00007610ff047816 */ /* 0x000fc40000000004 */
[----:B------:R-:W-:Y:S01]  /*d5e0*/  PRMT R208, RZ, 0x7610, R208 ;  /* 0x00007610ffd07816 */ /* 0x000fe200000000d0 */
[----:B------:R0:W2:Y:S04]  /*d5f0*/  @P0 LDG.E.U16 R15, desc[UR8][R244.64] ;  /* 0x00000008f40f0981 */ /* 0x0000a8000c1e1500 */
[----:B------:R-:W2:Y:S01]  /*d600*/  LDL.64 R62, [R1+0xd0] ;  /* 0x0000d000013e7983 */ /* 0x000ea20000100a00 */
[----:B------:R-:W-:Y:S02]  /*d610*/  PRMT R252, RZ, 0x7610, R252 ;  /* 0x00007610fffc7816 */ /* 0x000fe400000000fc */
[----:B------:R-:W-:Y:S01]  /*d620*/  PRMT R223, RZ, 0x7610, R223 ;  /* 0x00007610ffdf7816 */ /* 0x000fe200000000df */
[----:B------:R1:W2:Y:S04]  /*d630*/  @P0 LDG.E.U16 R14, desc[UR8][R236.64] ;  /* 0x00000008ec0e0981 */ /* 0x0002a8000c1e1500 */
[----:B---3--:R-:W3:Y:S04]  /*d640*/  @P0 LDG.E.U16 R70, desc[UR8][R64.64] ;  /* 0x0000000840460981 */ /* 0x008ee8000c1e1500 */
[----:B----4-:R-:W4:Y:S04]  /*d650*/  @P0 LDG.E.U16 R124, desc[UR8][R66.64] ;  /* 0x00000008427c0981 */ /* 0x010f28000c1e1500 */
[----:B--2---:R-:W2:Y:S04]  /*d660*/  @P0 LDG.E.U16 R42, desc[UR8][R94.64] ;  /* 0x000000085e2a0981 */ /* 0x004ea8000c1e1500 */
[----:B------:R-:W2:Y:S04]  /*d670*/  LDL.64 R64, [R1+0xc8] ;  /* 0x0000c80001407983 */ /* 0x000ea80000100a00 */
[----:B------:R-:W3:Y:S04]  /*d680*/  LDL.64 R66, [R1+0xb8] ;  /* 0x0000b80001427983 */ /* 0x000ee80000100a00 */
[----:B------:R-:W4:Y:S04]  /*d690*/  @P0 LDG.E.U16 R69, desc[UR8][R96.64] ;  /* 0x0000000860450981 */ /* 0x000f28000c1e1500 */
[----:B------:R-:W4:Y:S04]  /*d6a0*/  LDL.64 R94, [R1+0xb0] ;  /* 0x0000b000015e7983 */ /* 0x000f280000100a00 */
[----:B------:R-:W4:Y:S04]  /*d6b0*/  @P0 LDG.E.U16 R123, desc[UR8][R234.64] ;  /* 0x00000008ea7b0981 */ /* 0x000f28000c1e1500 */
[----:B------:R-:W4:Y:S04]  /*d6c0*/  LDL.64 R96, [R1+0xa8] ;  /* 0x0000a80001607983 */ /* 0x000f280000100a00 */
[----:B------:R-:W4:Y:S04]  /*d6d0*/  @P0 LDG.E.U16 R40, desc[UR8][R238.64] ;  /* 0x00000008ee280981 */ /* 0x000f28000c1e1500 */
[----:B------:R-:W4:Y:S04]  /*d6e0*/  LDL.LU.64 R234, [R1+0x8d0] ;  /* 0x0008d00001ea7983 */ /* 0x000f280000300a00 */
        /* <DEDUP_REMOVED lines=16> */
[----:B------:R0:W4:Y:S04]  /*d7f0*/  @P0 LDG.E.U16 R34, desc[UR8][R118.64] ;  /* 0x0000000876220981 */ /* 0x000128000c1e1500 */
        /* <DEDUP_REMOVED lines=32> */
[----:B------:R-:W4:Y:S01]  /*da00*/  LDL.LU.64 R98, [R1+0x808] ;  /* 0x0008080001627983 */ /* 0x000f220000300a00 */
[----:B------:R-:W-:-:S02]  /*da10*/  LOP3.LUT R0, R55, 0x1f0, RZ, 0xc0, !PT ;  /* 0x000001f037007812 */ /* 0x000fc400078ec0ff */
[----:B0-----:R-:W-:Y:S01]  /*da20*/  PRMT R244, RZ, 0x7610, R244 ;  /* 0x00007610fff47816 */ /* 0x001fe200000000f4 */
[----:B------:R-:W4:Y:S04]  /*da30*/  @P0 LDG.E.U16 R13, desc[UR8][R228.64] ;  /* 0x00000008e40d0981 */ /* 0x000f28000c1e1500 */
[----:B------:R-:W4:Y:S01]  /*da40*/  LDL.LU.64 R62, [R1+0x800] ;  /* 0x00080000013e7983 */ /* 0x000f220000300a00 */
[----:B------:R-:W-:Y:S02]  /*da50*/  PRMT R245, RZ, 0x7610, R245 ;  /* 0x00007610fff57816 */ /* 0x000fe400000000f5 */
[----:B------:R-:W-:Y:S01]  /*da60*/  PRMT R120, RZ, 0x7610, R120 ;  /* 0x00007610ff787816 */ /* 0x000fe20000000078 */
[----:B------:R-:W4:Y:S01]  /*da70*/  @P0 LDG.E.U16 R12, desc[UR8][R218.64] ;  /* 0x00000008da0c0981 */ /* 0x000f22000c1e1500 */
[----:B------:R-:W-:-:S03]  /*da80*/  PRMT R137, RZ, 0x7610, R137 ;  /* 0x00007610ff897816 */ /* 0x000fc60000000089 */
[----:B------:R-:W4:Y:S04]  /*da90*/  @P0 LDG.E.U16 R11, desc[UR8][R210.64] ;  /* 0x00000008d20b0981 */ /* 0x000f28000c1e1500 */
        /* <DEDUP_REMOVED lines=10> */
[----:B----4-:R-:W4:Y:S04]  /*db40*/  @P0 LDG.E.U16 R87, desc[UR8][R94.64] ;  /* 0x000000085e570981 */ /* 0x010f28000c1e1500 */
[----:B------:R-:W2:Y:S04]  /*db50*/  LDL.LU.64 R64, [R1+0x7f8] ;  /* 0x0007f80001407983 */ /* 0x000ea80000300a00 */
[----:B------:R-:W3:Y:S04]  /*db60*/  LDL.LU.64 R66, [R1+0x7f0] ;  /* 0x0007f00001427983 */ /* 0x000ee80000300a00 */
[----:B------:R-:W4:Y:S04]  /*db70*/  LDL.LU.64 R94, [R1+0x7e8] ;  /* 0x0007e800015e7983 */ /* 0x000f280000300a00 */
[----:B------:R0:W4:Y:S01]  /*db80*/  @P0 LDG.E.U16 R145, desc[UR8][R96.64] ;  /* 0x0000000860910981 */ /* 0x000122000c1e1500 */
[----:B-1----:R-:W-:-:S03]  /*db90*/  PRMT R237, RZ, 0x7610, R237 ;  /* 0x00007610ffed7816 */ /* 0x002fc600000000ed */
[----:B------:R-:W4:Y:S04]  /*dba0*/  @P0 LDG.E.U16 R252, desc[UR8][R238.64] ;  /* 0x00000008eefc0981 */ /* 0x000f28000c1e1500 */
[----:B------:R-:W0:Y:S04]  /*dbb0*/  LDL.LU.64 R96, [R1+0x7e0] ;  /* 0x0007e00001607983 */ /* 0x000e280000300a00 */
[----:B------:R-:W4:Y:S04]  /*dbc0*/  @P0 LDG.E.U16 R208, desc[UR8][R116.64] ;  /* 0x0000000874d00981 */ /* 0x000f28000c1e1500 */
[----:B------:R-:W4:Y:S04]  /*dbd0*/  @P0 LDG.E.U16 R90, desc[UR8][R114.64] ;  /* 0x00000008725a0981 */ /* 0x000f28000c1e1500 */
[----:B------:R-:W4:Y:S01]  /*dbe0*/  @P0 LDG.E.U16 R50, desc[UR8][R108.64] ;  /* 0x000000086c320981 */ /* 0x000f22000c1e1500 */
[----:B------:R-:W-:-:S03]  /*dbf0*/  PRMT R119, RZ, 0x7610, R119 ;  /* 0x00007610ff777816 */ /* 0x000fc60000000077 */
[----:B------:R-:W1:Y:S04]  /*dc00*/  LDSM.16.M88 R0, [R0+UR4+0x10000] ;  /* 0x010000040000783b */ /* 0x000e680008000000 */
        /* <DEDUP_REMOVED lines=8> */
[----:B------:R-:W4:Y:S01]  /*dc90*/  @P0 LDG.E.U16 R53, desc[UR8][R60.64] ;  /* 0x000000083c350981 */ /* 0x000f22000c1e1500 */
[----:B------:R-:W-:-:S02]  /*dca0*/  PRMT R55, RZ, 0x7610, R55 ;  /* 0x00007610ff377816 */ /* 0x000fc40000000037 */
[----:B------:R-:W-:Y:S01]  /*dcb0*/  PRMT R101, RZ, 0x7610, R101 ;  /* 0x00007610ff657816 */ /* 0x000fe20000000065 */
[----:B------:R-:W4:Y:S01]  /*dcc0*/  @P0 LDG.E.U16 R237, desc[UR8][R246.64] ;  /* 0x00000008f6ed0981 */ /* 0x000f22000c1e1500 */
[----:B------:R-:W-:Y:S02]  /*dcd0*/  PRMT R100, RZ, 0x7610, R100 ;  /* 0x00007610ff647816 */ /* 0x000fe40000000064 */
[----:B------:R-:W-:Y:S01]  /*dce0*/  PRMT R107, RZ, 0x7610, R107 ;  /* 0x00007610ff6b7816 */ /* 0x000fe2000000006b */
[----:B------:R-:W4:Y:S01]  /*dcf0*/  @P0 LDG.E.U16 R55, desc[UR8][R216.64] ;  /* 0x00000008d8370981 */ /* 0x000f22000c1e1500 */
[----:B------:R-:W-:Y:S02]  /*dd00*/  PRMT R99, RZ, 0x7610, R99 ;  /* 0x00007610ff637816 */ /* 0x000fe40000000063 */
[----:B------:R-:W-:Y:S01]  /*dd10*/  PRMT R106, RZ, 0x7610, R106 ;  /* 0x00007610ff6a7816 */ /* 0x000fe2000000006a */
[----:B------:R-:W4:Y:S04]  /*dd20*/  @P0 LDG.E.U16 R101, desc[UR8][R224.64] ;  /* 0x00000008e0650981 */ /* 0x000f28000c1e1500 */
[----:B------:R-:W4:Y:S01]  /*dd30*/  @P0 LDG.E.U16 R144, desc[UR8][R62.64] ;  /* 0x000000083e900981 */ /* 0x000f22000c1e1500 */
[----:B------:R-:W-:-:S02]  /*dd40*/  PRMT R105, RZ, 0x7610, R105 ;  /* 0x00007610ff697816 */ /* 0x000fc40000000069 */
        /* <DEDUP_REMOVED lines=15> */
[----:B---3--:R3:W2:Y:S04]  /*de40*/  @P0 LDG.E.U16 R54, desc[UR8][R66.64] ;  /* 0x0000000842360981 */ /* 0x0086a8000c1e1500 */
[----:B------:R-:W3:Y:S04]  /*de50*/  LDL.LU.64 R66, [R1+0x7d8] ;  /* 0x0007d80001427983 */ /* 0x000ee80000300a00 */
[----:B------:R-:W2:Y:S04]  /*de60*/  LDL.LU.64 R64, [R1+0x7d0] ;  /* 0x0007d00001407983 */ /* 0x000ea80000300a00 */
[----:B------:R-:W2:Y:S04]  /*de70*/  LDL.LU.64 R62, [R1+0x7c8] ;  /* 0x0007c800013e7983 */ /* 0x000ea80000300a00 */
[----:B------:R-:W2:Y:S04]  /*de80*/  LDL.LU.64 R60, [R1+0x7c0] ;  /* 0x0007c000013c7983 */ /* 0x000ea80000300a00 */
[----:B------:R-:W2:Y:S04]  /*de90*/  LDL.LU.64 R58, [R1+0x7b8] ;  /* 0x0007b800013a7983 */ /* 0x000ea80000300a00 */
[----:B------:R-:W2:Y:S04]  /*dea0*/  LDL.LU.64 R56, [R1+0x7b0] ;  /* 0x0007b00001387983 */ /* 0x000ea80000300a00 */
[----:B------:R-:W2:Y:S04]  /*deb0*/  LDL.LU.64 R2, [R1+0x7a8] ;  /* 0x0007a80001027983 */ /* 0x000ea80000300a00 */
[----:B------:R-:W2:Y:S04]  /*dec0*/  LDL.LU.64 R134, [R1+0x7a0] ;  /* 0x0007a00001867983 */ /* 0x000ea80000300a00 */
[----:B------:R-:W2:Y:S04]  /*ded0*/  LDL.LU.64 R138, [R1+0x798] ;  /* 0x00079800018a7983 */ /* 0x000ea80000300a00 */
[----:B------:R-:W2:Y:S01]  /*dee0*/  LDL.LU.64 R140, [R1+0x790] ;  /* 0x00079000018c7983 */ /* 0x000ea20000300a00 */
[----:B0-----:R-:W-:-:S02]  /*def0*/  PRMT R96, RZ, 0x7610, R96 ;  /* 0x00007610ff607816 */ /* 0x001fc40000000060 */
[----:B----4-:R-:W-:Y:S01]  /*df00*/  PRMT R95, RZ, 0x7610, R95 ;  /* 0x00007610ff5f7816 */ /* 0x010fe2000000005f */
[----:B------:R-:W4:Y:S01]  /*df10*/  LDL.LU.64 R88, [R1+0x788] ;  /* 0x0007880001587983 */ /* 0x000f220000300a00 */
[----:B------:R-:W-:-:S03]  /*df20*/  PRMT R94, RZ, 0x7610, R94 ;  /* 0x00007610ff5e7816 */ /* 0x000fc6000000005e */
[----:B------:R-:W4:Y:S04]  /*df30*/  @P0 LDG.E.U16 R96, desc[UR8][R248.64] ;  /* 0x00000008f8600981 */ /* 0x000f28000c1e1500 */
[----:B------:R-:W4:Y:S04]  /*df40*/  @P0 LDG.E.U16 R95, desc[UR8][R240.64] ;  /* 0x00000008f05f0981 */ /* 0x000f28000c1e1500 */
[----:B------:R-:W4:Y:S04]  /*df50*/  @P0 LDG.E.U16 R94, desc[UR8][R232.64] ;  /* 0x00000008e85e0981 */ /* 0x000f28000c1e1500 */
[----:B------:R-:W4:Y:S04]  /*df60*/  LDL.LU.64 R102, [R1+0x780] ;  /* 0x0007800001667983 */ /* 0x000f280000300a00 */
[----:B------:R-:W4:Y:S04]  /*df70*/  LDL.LU.64 R108, [R1+0x778] ;  /* 0x00077800016c7983 */ /* 0x000f280000300a00 */
[----:B------:R-:W4:Y:S04]  /*df80*/  LDL.LU.64 R114, [R1+0x770] ;  /* 0x0007700001727983 */ /* 0x000f280000300a00 */
[----:B------:R-:W4:Y:S01]  /*df90*/  LDL.LU.64 R116, [R1+0x768] ;  /* 0x0007680001747983 */ /* 0x000f220000300a00 */
[----:B---3--:R-:W-:-:S02]  /*dfa0*/  PRMT R67, RZ, 0x7610, R67 ;  /* 0x00007610ff437816 */ /* 0x008fc40000000043 */
[----:B------:R-:W-:Y:S02]  /*dfb0*/  PRMT R66, RZ, 0x7610, R66 ;  /* 0x00007610ff427816 */ /* 0x000fe40000000042 */
[----:B--2---:R-:W-:Y:S02]  /*dfc0*/  PRMT R65, RZ, 0x7610, R65 ;  /* 0x00007610ff417816 */ /* 0x004fe40000000041 */
[----:B------:R-:W-:Y:S01]  /*dfd0*/  PRMT R64, RZ, 0x7610, R64 ;  /* 0x00007610ff407816 */ /* 0x000fe20000000040 */
[----:B------:R-:W2:Y:S01]  /*dfe0*/  @P0 LDG.E.U16 R67, desc[UR8][R158.64] ;  /* 0x000000089e430981 */ /* 0x000ea2000c1e1500 */
[----:B------:R-:W-:Y:S02]  /*dff0*/  PRMT R62, RZ, 0x7610, R62 ;  /* 0x00007610ff3e7816 */ /* 0x000fe4000000003e */
[----:B------:R-:W-:Y:S01]  /*e000*/  PRMT R63, RZ, 0x7610, R63 ;  /* 0x00007610ff3f7816 */ /* 0x000fe2000000003f */
[----:B------:R-:W3:Y:S01]  /*e010*/  @P0 LDG.E.U16 R65, desc[UR8][R182.64] ;  /* 0x00000008b6410981 */ /* 0x000ee2000c1e1500 */
[----:B------:R-:W-:-:S02]  /*e020*/  PRMT R61, RZ, 0x7610, R61 ;  /* 0x00007610ff3d7816 */ /* 0x000fc4000000003d */
[----:B------:R-:W-:Y:S01]  /*e030*/  PRMT R60, RZ, 0x7610, R60 ;  /* 0x00007610ff3c7816 */ /* 0x000fe2000000003c */
[----:B------:R-:W2:Y:S01]  /*e040*/  @P0 LDG.E.U16 R62, desc[UR8][R206.64] ;  /* 0x00000008ce3e0981 */ /* 0x000ea2000c1e1500 */
[----:B------:R-:W-:Y:S02]  /*e050*/  PRMT R59, RZ, 0x7610, R59 ;  /* 0x00007610ff3b7816 */ /* 0x000fe4000000003b */
[----:B------:R-:W-:Y:S01]  /*e060*/  PRMT R58, RZ, 0x7610, R58 ;  /* 0x00007610ff3a7816 */ /* 0x000fe2000000003a */
[----:B------:R-:W2:Y:S01]  /*e070*/  @P0 LDG.E.U16 R61, desc[UR8][R198.64] ;  /* 0x00000008c63d0981 */ /* 0x000ea2000c1e1500 */
[----:B------:R-:W-:Y:S02]  /*e080*/  PRMT R57, RZ, 0x7610, R57 ;  /* 0x00007610ff397816 */ /* 0x000fe40000000039 */
[----:B------:R-:W-:Y:S01]  /*e090*/  PRMT R56, RZ, 0x7610, R56 ;  /* 0x00007610ff387816 */ /* 0x000fe20000000038 */
[----:B------:R-:W2:Y:S01]  /*e0a0*/  @P0 LDG.E.U16 R59, desc[UR8][R250.64] ;  /* 0x00000008fa3b0981 */ /* 0x000ea2000c1e1500 */
[----:B------:R-:W-:-:S02]  /*e0b0*/  PRMT R3, RZ, 0x7610, R3 ;  /* 0x00007610ff037816 */ /* 0x000fc40000000003 */
[----:B------:R-:W-:Y:S01]  /*e0c0*/  PRMT R2, RZ, 0x7610, R2 ;  /* 0x00007610ff027816 */ /* 0x000fe20000000002 */
[----:B------:R-:W2:Y:S01]  /*e0d0*/  @P0 LDG.E.U16 R58, desc[UR8][R242.64] ;  /* 0x00000008f23a0981 */ /* 0x000ea2000c1e1500 */
[----:B------:R-:W-:Y:S02]  /*e0e0*/  PRMT R135, RZ, 0x7610, R135 ;  /* 0x00007610ff877816 */ /* 0x000fe40000000087 */
[----:B------:R-:W-:Y:S01]  /*e0f0*/  PRMT R134, RZ, 0x7610, R134 ;  /* 0x00007610ff867816 */ /* 0x000fe20000000086 */
[----:B------:R-:W2:Y:S01]  /*e100*/  @P0 LDG.E.U16 R57, desc[UR8][R234.64] ;  /* 0x00000008ea390981 */ /* 0x000ea2000c1e1500 */
[----:B------:R-:W-:-:S03]  /*e110*/  PRMT R139, RZ, 0x7610, R139 ;  /* 0x00007610ff8b7816 */ /* 0x000fc6000000008b */
[----:B------:R-:W2:Y:S01]  /*e120*/  @P0 LDG.E.U16 R56, desc[UR8][R226.64] ;  /* 0x00000008e2380981 */ /* 0x000ea2000c1e1500 */
[----:B------:R-:W-:Y:S02]  /*e130*/  PRMT R141, RZ, 0x7610, R141 ;  /* 0x00007610ff8d7816 */ /* 0x000fe4000000008d */
[----:B------:R-:W-:Y:S01]  /*e140*/  PRMT R140, RZ, 0x7610, R140 ;  /* 0x00007610ff8c7816 */ /* 0x000fe2000000008c */
[----:B------:R-:W2:Y:S04]  /*e150*/  @P0 LDG.E.U16 R60, desc[UR8][R190.64] ;  /* 0x00000008be3c0981 */ /* 0x000ea8000c1e1500 */
        /* <DEDUP_REMOVED lines=9> */
[----:B------:R-:W2:Y:S01]  /*e1f0*/  @P0 LDG.E.U16 R140, desc[UR8][R146.64] ;  /* 0x00000008928c0981 */ /* 0x000ea2000c1e1500 */
[----:B------:R-:W-:Y:S06]  /*e200*/  BAR.SYNC.DEFER_BLOCKING 0x0 ;  /* 0x0000000000007b1d */ /* 0x000fec0000010000 */
[----:B------:R0:W-:Y:S04]  /*e210*/  STS.U16 [R138+UR4+0x10000], R49 ;  /* 0x010000318a007988 */ /* 0x0001e80008000404 */
[----:B------:R1:W-:Y:S04]  /*e220*/  STS.U16 [R138+UR4+0x10800], R45 ;  /* 0x0108002d8a007988 */ /* 0x0003e80008000404 */
[----:B------:R4:W-:Y:S04]  /*e230*/  STS.U16 [R138+UR4+0x10c00], R43 ;  /* 0x010c002b8a007988 */ /* 0x0009e80008000404 */
[----:B0-----:R-:W2:Y:S04]  /*e240*/  LDL.LU R49, [R1+0x678] ;  /* 0x0006780001317983 */ /* 0x001ea80000300800 */
[----:B-1----:R-:W3:Y:S04]  /*e250*/  LDL.LU R45, [R1+0x654] ;  /* 0x00065400012d7983 */ /* 0x002ee80000300800 */
[----:B----4-:R-:W4:Y:S04]  /*e260*/  LDL.LU R43, [R1+0x680] ;  /* 0x00068000012b7983 */ /* 0x010f280000300800 */
[----:B------:R0:W-:Y:S04]  /*e270*/  STS.U16 [R138+UR4+0x11400], R39 ;  /* 0x011400278a007988 */ /* 0x0001e80008000404 */
[----:B0-----:R-:W4:Y:S04]  /*e280*/  LDL.LU R39, [R1+0x67c] ;  /* 0x00067c0001277983 */ /* 0x001f280000300800 */
[----:B------:R0:W-:Y:S04]  /*e290*/  STS.U16 [R138+UR4+0x16000], R11 ;  /* 0x0160000b8a007988 */ /* 0x0001e80008000404 */
[----:B------:R1:W-:Y:S04]  /*e2a0*/  STS.U16 [R138+UR4+0x11000], R41 ;  /* 0x011000298a007988 */ /* 0x0003e80008000404 */
[----:B------:R-:W-:Y:S01]  /*e2b0*/  STS.U16 [R138+UR4+0x15800], R13 ;  /* 0x0158000d8a007988 */ /* 0x000fe20008000404 */
[----:B0-----:R-:W-:-:S03]  /*e2c0*/  FADD R11, R97, -R132 ;  /* 0x80000084610b7221 */ /* 0x001fc60000000000 */
[----:B------:R0:W-:Y:S04]  /*e2d0*/  STS.U16 [R138+UR4+0x10400], R47 ;  /* 0x0104002f8a007988 */ /* 0x0001e80008000404 */
[----:B-1----:R-:W4:Y:S04]  /*e2e0*/  LDL.LU R41, [R1+0x650] ;  /* 0x0006500001297983 */ /* 0x002f280000300800 */
[----:B------:R3:W-:Y:S01]  /*e2f0*/  STS.U16 [R138+UR4+0x15400], R14 ;  /* 0x0154000e8a007988 */ /* 0x0007e20008000404 */
[--C-:B0-----:R-:W-:Y:S01]  /*e300*/  FADD R47, R88, -R132.reuse ;  /* 0x80000084582f7221 */ /* 0x101fe20000000000 */
[--C-:B--2---:R-:W-:Y:S01]  /*e310*/  FADD R88, R49, -R132.reuse ;  /* 0x8000008431587221 */ /* 0x104fe20000000000 */
[--C-:B---3--:R-:W-:Y:S01]  /*e320*/  FADD R14, R45, -R132.reuse ;  /* 0x800000842d0e7221 */ /* 0x108fe20000000000 */
[----:B----4-:R-:W-:-:S02]  /*e330*/  FADD R97, R43, -R132 ;  /* 0x800000842b617221 */ /* 0x010fc40000000000 */
[----:B------:R-:W2:Y:S01]  /*e340*/  LDL.LU R43, [R1+0x674] ;  /* 0x00067400012b7983 */ /* 0x000ea20000300800 */
[----:B------:R-:W-:-:S03]  /*e350*/  FADD R13, R39, -R132 ;  /* 0x80000084270d7221 */ /* 0x000fc60000000000 */
[----:B------:R-:W3:Y:S04]  /*e360*/  LDL.LU R39, [R1+0x648] ;  /* 0x0006480001277983 */ /* 0x000ee80000300800 */
[----:B------:R-:W4:Y:S04]  /*e370*/  LDL.LU R45, [R1+0x670] ;  /* 0x00067000012d7983 */ /* 0x000f280000300800 */
[----:B------:R-:W3:Y:S04]  /*e380*/  LDL.LU R49, [R1+0x644] ;  /* 0x0006440001317983 */ /* 0x000ee80000300800 */
[----:B------:R0:W-:Y:S04]  /*e390*/  STS.U16 [R138+UR4+0x15c00], R12 ;  /* 0x015c000c8a007988 */ /* 0x0001e80008000404 */
[----:B------:R-:W-:Y:S04]  /*e3a0*/  STS.U16 [R138+UR4+0x14c00], R16 ;  /* 0x014c00108a007988 */ /* 0x000fe80008000404 */
[----:B------:R-:W-:Y:S01]  /*e3b0*/  STS.U16 [R138+UR4+0x14000], R19 ;  /* 0x014000138a007988 */ /* 0x000fe20008000404 */
[--C-:B0-----:R-:W-:Y:S01]  /*e3c0*/  FADD R12, R84, -R132.reuse ;  /* 0x80000084540c7221 */ /* 0x101fe20000000000 */
[----:B------:R-:W-:-:S02]  /*e3d0*/  FADD R84, R41, -R132 ;  /* 0x8000008429547221 */ /* 0x000fc40000000000 */
[----:B------:R0:W-:Y:S04]  /*e3e0*/  STS.U16 [R138+UR4+0x15000], R15 ;  /* 0x0150000f8a007988 */ /* 0x0001e80008000404 */
[----:B------:R-:W3:Y:S01]  /*e3f0*/  LDL.LU R41, [R1+0x688] ;  /* 0x0006880001297983 */ /* 0x000ee20000300800 */
[--C-:B0-----:R-:W-:Y:S01]  /*e400*/  FADD R15, R76, -R132.reuse ;  /* 0x800000844c0f7221 */ /* 0x101fe20000000000 */
[--C-:B--2---:R-:W-:Y:S02]  /*e410*/  FADD R16, R43, -R132.reuse ;  /* 0x800000842b107221 */ /* 0x104fe40000000000 */
[----:B------:R-:W2:Y:S01]  /*e420*/  LDL.LU R43, [R1+0x66c] ;  /* 0x00066c00012b7983 */ /* 0x000ea20000300800 */
[----:B----4-:R-:W-:-:S03]  /*e430*/  FADD R19, R45, -R132 ;  /* 0x800000842d137221 */ /* 0x010fc60000000000 */
[----:B------:R-:W4:Y:S01]  /*e440*/  LDL.LU R45, [R1+0x684] ;  /* 0x00068400012d7983 */ /* 0x000f220000300800 */
[----:B---3--:R-:W-:-:S03]  /*e450*/  FADD R76, R49, -R132 ;  /* 0x80000084314c7221 */ /* 0x008fc60000000000 */
[----:B------:R-:W3:Y:S04]  /*e460*/  LDL.LU R49, [R1+0x68c] ;  /* 0x00068c0001317983 */ /* 0x000ee80000300800 */
[----:B------:R0:W-:Y:S04]  /*e470*/  STS.U16 [R138+UR4+0x14400], R18 ;  /* 0x014400128a007988 */ /* 0x0001e80008000404 */
[----:B------:R2:W-:Y:S04]  /*e480*/  STS.U16 [R138+UR4+0x13800], R21 ;  /* 0x013800158a007988 */ /* 0x0005e80008000404 */
[----:B------:R4:W-:Y:S01]  /*e490*/  STS.U16 [R138+UR4+0x13c00], R20 ;  /* 0x013c00148a007988 */ /* 0x0009e20008000404 */
[----:B0-----:R-:W-:-:S03]  /*e4a0*/  FADD R18, R75, -R132 ;  /* 0x800000844b127221 */ /* 0x001fc60000000000 */
[----:B------:R3:W-:Y:S01]  /*e4b0*/  STS.U16 [R138+UR4+0x13400], R23 ;  /* 0x013400178a007988 */ /* 0x0007e20008000404 */
[----:B------:R-:W-:-:S03]  /*e4c0*/  FADD R75, R41, -R132 ;  /* 0x80000084294b7221 */ /* 0x000fc60000000000 */
[----:B------:R-:W3:Y:S01]  /*e4d0*/  LDL.LU R41, [R1+0x668] ;  /* 0x0006680001297983 */ /* 0x000ee20000300800 */
[----:B--2---:R-:W-:-:S03]  /*e4e0*/  FADD R21, R43, -R132 ;  /* 0x800000842b157221 */ /* 0x004fc60000000000 */
[----:B------:R-:W2:Y:S01]  /*e4f0*/  LDL.LU R43, [R1+0x694] ;  /* 0x00069400012b7983 */ /* 0x000ea20000300800 */
[----:B----4-:R-:W-:-:S03]  /*e500*/  FADD R20, R45, -R132 ;  /* 0x800000842d147221 */ /* 0x010fc60000000000 */
[----:B------:R-:W4:Y:S01]  /*e510*/  LDL.LU R45, [R1+0x6a0] ;  /* 0x0006a000012d7983 */ /* 0x000f220000300800 */
[----:B---3--:R-:W-:-:S03]  /*e520*/  FADD R23, R49, -R132 ;  /* 0x8000008431177221 */ /* 0x008fc60000000000 */
[----:B------:R-:W3:Y:S04]  /*e530*/  LDL.LU R49, [R1+0x69c] ;  /* 0x00069c0001317983 */ /* 0x000ee80000300800 */
[----:B------:R0:W-:Y:S04]  /*e540*/  STS.U16 [R138+UR4+0x16400], R10 ;  /* 0x0164000a8a007988 */ /* 0x0001e80008000404 */
[----:B------:R-:W-:Y:S01]  /*e550*/  STS.U16 [R138+UR4+0x11800], R37 ;  /* 0x011800258a007988 */ /* 0x000fe20008000404 */
[----:B0-----:R-:W-:-:S03]  /*e560*/  LOP3.LUT R10, R138, 0x20, RZ, 0x3c, !PT ;  /* 0x000000208a0a7812 */ /* 0x001fc600078e3cff */
        /* <DEDUP_REMOVED lines=26> */
[----:B------:R0:W-:Y:S02]  /*e710*/  STS.U16 [R10+UR4+0x13500], R22 ;  /* 0x013500160a007988 */ /* 0x0001e40008000404 */
[----:B0-----:R-:W-:-:S02]  /*e720*/  FADD R22, R41, -R132 ;  /* 0x8000008429167221 */ /* 0x001fc40000000000 */
[----:B------:R-:W3:Y:S01]  /*e730*/  LDL.LU R41, [R1+0x6a8] ;  /* 0x0006a80001297983 */ /* 0x000ee20000300800 */
[----:B--2---:R-:W-:-:S03]  /*e740*/  FADD R25, R43, -R132 ;  /* 0x800000842b197221 */ /* 0x004fc60000000000 */
[----:B------:R-:W2:Y:S01]  /*e750*/  LDL.LU R43, [R1+0x6b0] ;  /* 0x0006b000012b7983 */ /* 0x000ea20000300800 */
[----:B----4-:R-:W-:-:S03]  /*e760*/  FADD R24, R45, -R132 ;  /* 0x800000842d187221 */ /* 0x010fc60000000000 */
[----:B------:R-:W4:Y:S01]  /*e770*/  LDL.LU R45, [R1+0x6b4] ;  /* 0x0006b400012d7983 */ /* 0x000f220000300800 */
[----:B---3--:R-:W-:-:S03]  /*e780*/  FADD R27, R49, -R132 ;  /* 0x80000084311b7221 */ /* 0x008fc60000000000 */
[----:B------:R-:W3:Y:S01]  /*e790*/  LDL.LU R49, [R1+0x6c0] ;  /* 0x0006c00001317983 */ /* 0x000ee20000300800 */
[----:B------:R-:W-:-:S03]  /*e7a0*/  FADD R26, R41, -R132 ;  /* 0x80000084291a7221 */ /* 0x000fc60000000000 */
        /* <DEDUP_REMOVED lines=15> */
[----:B------:R-:W-:Y:S02]  /*e8a0*/  FADD R17, R39, -R132 ;  /* 0x8000008427117221 */ /* 0x000fe40000000000 */
[----:B------:R-:W0:Y:S02]  /*e8b0*/  S2R R39, SR_TID.X ;  /* 0x0000000000277919 */ /* 0x000e240000002100 */
[----:B0-----:R-:W-:Y:S01]  /*e8c0*/  SHF.R.S32.HI R4, RZ, 0x7, R39 ;  /* 0x00000007ff047819 */ /* 0x001fe20000011427 */
[----:B------:R-:W-:-:S03]  /*e8d0*/  IMAD.SHL.U32 R5, R39, 0x2, RZ ;  /* 0x0000000227057824 */ /* 0x000fc600078e00ff */
[----:B------:R-:W-:-:S04]  /*e8e0*/  SGXT R4, R4, 0x1 ;  /* 0x000000010404781a */ /* 0x000fc80000000200 */
[----:B------:R-:W-:-:S04]  /*e8f0*/  LOP3.LUT R4, R4, 0x90, RZ, 0xc0, !PT ;  /* 0x0000009004047812 */ /* 0x000fc800078ec0ff */
[----:B------:R-:W-:Y:S01]  /*e900*/  LOP3.LUT R4, R4, 0x7e, R5, 0x78, !PT ;  /* 0x0000007e04047812 */ /* 0x000fe200078e7805 */
[----:B------:R-:W-:Y:S02]  /*e910*/  IMAD.SHL.U32 R5, R39, 0x200, RZ ;  /* 0x0000020027057824 */ /* 0x000fe400078e00ff */
[--C-:B------:R-:W-:Y:S02]  /*e920*/  FADD R34, R41, -R132.reuse ;  /* 0x8000008429227221 */ /* 0x100fe40000000000 */
[----:B------:R-:W3:Y:S01]  /*e930*/  LDL.LU R41, [R1+0x6dc] ;  /* 0x0006dc0001297983 */ /* 0x000ee20000300800 */
[----:B--2---:R-:W-:-:S03]  /*e940*/  FADD R37, R43, -R132 ;  /* 0x800000842b257221 */ /* 0x004fc60000000000 */
[----:B------:R-:W2:Y:S01]  /*e950*/  LDL.LU R43, [R1+0x6ec] ;  /* 0x0006ec00012b7983 */ /* 0x000ea20000300800 */
[----:B----4-:R-:W-:-:S03]  /*e960*/  FADD R36, R45, -R132 ;  /* 0x800000842d247221 */ /* 0x010fc60000000000 */
[----:B------:R-:W4:Y:S01]  /*e970*/  LDL.LU R45, [R1+0x6e0] ;  /* 0x0006e000012d7983 */ /* 0x000f220000300800 */
[----:B---3--:R-:W-:-:S03]  /*e980*/  FADD R39, R49, -R132 ;  /* 0x8000008431277221 */ /* 0x008fc60000000000 */
[----:B------:R-:W3:Y:S04]  /*e990*/  LDL.LU R49, [R1+0x6f0] ;  /* 0x0006f00001317983 */ /* 0x000ee80000300800 */
        /* <DEDUP_REMOVED lines=10> */
[----:B------:R-:W-:-:S03]  /*ea40*/  LOP3.LUT R6, R138, 0x40, RZ, 0x3c, !PT ;  /* 0x000000408a067812 */ /* 0x000fc600078e3cff */
        /* <DEDUP_REMOVED lines=28> */
[----:B------:R-:W-:-:S03]  /*ec10*/  LOP3.LUT R4, R4, 0x8000, R5, 0xf8, !PT ;  /* 0x0000800004047812 */ /* 0x000fc600078ef805 */
[----:B------:R-:W-:Y:S04]  /*ec20*/  STS.U16 [R6+UR4+0x15200], R95 ;  /* 0x0152005f06007988 */ /* 0x000fe80008000404 */
[----:B------:R-:W-:Y:S04]  /*ec30*/  STS.U16 [R6+UR4+0x15600], R94 ;  /* 0x0156005e06007988 */ /* 0x000fe80008000404 */
[----:B------:R-:W-:Y:S04]  /*ec40*/  STS.U16 [R6+UR4+0x15a00], R101 ;  /* 0x015a006506007988 */ /* 0x000fe80008000404 */
[----:B------:R-:W-:Y:S04]  /*ec50*/  STS.U16 [R6+UR4+0x15e00], R100 ;  /* 0x015e006406007988 */ /* 0x000fe80008000404 */
[----:B------:R-:W3:Y:S01]  /*ec60*/  LDL.LU R9, [R1+0x6e8] ;  /* 0x0006e80001097983 */ /* 0x000ee20000300800 */
[----:B------:R-:W-:-:S03]  /*ec70*/  LOP3.LUT R4, R4, 0x60, RZ, 0x3c, !PT ;  /* 0x0000006004047812 */ /* 0x000fc600078e3cff */
[----:B------:R-:W-:Y:S04]  /*ec80*/  STS.U16 [R6+UR4+0x16200], R99 ;  /* 0x0162006306007988 */ /* 0x000fe80008000404 */
[----:B------:R-:W-:Y:S01]  /*ec90*/  STS.U16 [R6+UR4+0x16600], R107 ;  /* 0x0166006b06007988 */ /* 0x000fe20008000404 */
[----:B------:R-:W-:-:S03]  /*eca0*/  FADD R38, R41, -R132 ;  /* 0x8000008429267221 */ /* 0x000fc60000000000 */
[----:B------:R-:W-:Y:S04]  /*ecb0*/  STS.U16 [R6+UR4+0x16a00], R106 ;  /* 0x016a006a06007988 */ /* 0x000fe80008000404 */
[----:B------:R-:W-:Y:S04]  /*ecc0*/  STS.U16 [R6+UR4+0x16e00], R105 ;  /* 0x016e006906007988 */ /* 0x000fe80008000404 */
[----:B0-----:R-:W3:Y:S04]  /*ecd0*/  LDL.LU R10, [R1+0x6fc] ;  /* 0x0006fc00010a7983 */ /* 0x001ee80000300800 */
[----:B------:R-:W-:Y:S04]  /*ece0*/  STS.U16 [R6+UR4+0x17200], R112 ;  /* 0x0172007006007988 */ /* 0x000fe80008000404 */
[----:B------:R-:W-:Y:S04]  /*ecf0*/  STS.U16 [R6+UR4+0x17600], R111 ;  /* 0x0176006f06007988 */ /* 0x000fe80008000404 */
[----:B------:R-:W-:Y:S04]  /*ed00*/  STS.U16 [R6+UR4+0x17a00], R120 ;  /* 0x017a007806007988 */ /* 0x000fe80008000404 */
[----:B------:R-:W-:Y:S04]  /*ed10*/  STS.U16 [R6+UR4+0x17e00], R119 ;  /* 0x017e007706007988 */ /* 0x000fe80008000404 */
[----:B------:R0:W-:Y:S04]  /*ed20*/  STS.U16 [R4+UR4+0x14f00], R237 ;  /* 0x014f00ed04007988 */ /* 0x0001e80008000404 */
[----:B------:R1:W-:Y:S04]  /*ed30*/  STS.U16 [R4+UR4+0x15b00], R244 ;  /* 0x015b00f404007988 */ /* 0x0003e80008000404 */
[----:B------:R0:W-:Y:S04]  /*ed40*/  STS.U16 [R4+UR4+0x15f00], R245 ;  /* 0x015f00f504007988 */ /* 0x0001e80008000404 */
[----:B------:R0:W-:Y:S04]  /*ed50*/  STS.U16 [R4+UR4+0x16300], R3 ;  /* 0x0163000304007988 */ /* 0x0001e80008000404 */
[----:B------:R0:W-:Y:S04]  /*ed60*/  STS.U16 [R4+UR4+0x16700], R2 ;  /* 0x0167000204007988 */ /* 0x0001e80008000404 */
[----:B------:R0:W-:Y:S04]  /*ed70*/  STS.U16 [R4+UR4+0x16b00], R135 ;  /* 0x016b008704007988 */ /* 0x0001e80008000404 */
[----:B------:R0:W-:Y:S04]  /*ed80*/  STS.U16 [R4+UR4+0x16f00], R141 ;  /* 0x016f008d04007988 */ /* 0x0001e80008000404 */
[----:B------:R0:W-:Y:S04]  /*ed90*/  STS.U16 [R4+UR4+0x17300], R134 ;  /* 0x0173008604007988 */ /* 0x0001e80008000404 */
[----:B------:R0:W-:Y:S01]  /*eda0*/  STS.U16 [R4+UR4+0x17700], R139 ;  /* 0x0177008b04007988 */ /* 0x0001e20008000404 */
[--C-:B--2---:R-:W-:Y:S01]  /*edb0*/  FADD R41, R43, -R132.reuse ;  /* 0x800000842b297221 */ /* 0x104fe20000000000 */
[----:B----4-:R-:W-:-:S02]  /*edc0*/  FADD R40, R45, -R132 ;  /* 0x800000842d287221 */ /* 0x010fc40000000000 */
[----:B------:R-:W2:Y:S01]  /*edd0*/  LDL.LU R45, [R1+0x6f8] ;  /* 0x0006f800012d7983 */ /* 0x000ea20000300800 */
[----:B---3--:R-:W-:-:S03]  /*ede0*/  FADD R43, R49, -R132 ;  /* 0x80000084312b7221 */ /* 0x008fc60000000000 */
[----:B------:R-:W3:Y:S04]  /*edf0*/  LDL.LU R49, [R1+0x700] ;  /* 0x0007000001317983 */ /* 0x000ee80000300800 */
[----:B0-----:R0:W5:Y:S04]  /*ee00*/  LDL.LU R237, [R1+0x760] ;  /* 0x0007600001ed7983 */ /* 0x0011680000300800 */
[----:B-1----:R0:W5:Y:S04]  /*ee10*/  LDL.LU R244, [R1+0x75c] ;  /* 0x00075c0001f47983 */ /* 0x0021680000300800 */
[----:B------:R0:W5:Y:S04]  /*ee20*/  LDL.LU R245, [R1+0x758] ;  /* 0x0007580001f57983 */ /* 0x0001680000300800 */
[----:B------:R0:W5:Y:S04]  /*ee30*/  LDL.LU R3, [R1+0x754] ;  /* 0x0007540001037983 */ /* 0x0001680000300800 */
[----:B------:R-:W4:Y:S04]  /*ee40*/  LDL.LU R2, [R1+0x750] ;  /* 0x0007500001027983 */ /* 0x000f280000300800 */
[----:B------:R-:W2:Y:S04]  /*ee50*/  LDL.LU R135, [R1+0x74c] ;  /* 0x00074c0001877983 */ /* 0x000ea80000300800 */
[----:B------:R-:W2:Y:S04]  /*ee60*/  LDL.LU R141, [R1+0x748] ;  /* 0x00074800018d7983 */ /* 0x000ea80000300800 */
[----:B------:R-:W2:Y:S04]  /*ee70*/  LDL.LU R134, [R1+0x744] ;  /* 0x0007440001867983 */ /* 0x000ea80000300800 */
[----:B------:R-:W2:Y:S01]  /*ee80*/  LDL.LU R139, [R1+0x740] ;  /* 0x00074000018b7983 */ /* 0x000ea20000300800 */
[--C-:B------:R-:W-:Y:S01]  /*ee90*/  FADD R122, R122, -R132.reuse ;  /* 0x800000847a7a7221 */ /* 0x100fe20000000000 */
[--C-:B------:R-:W-:Y:S01]  /*eea0*/  FADD R118, R118, -R132.reuse ;  /* 0x8000008476767221 */ /* 0x100fe20000000000 */
[----:B------:R-:W-:-:S02]  /*eeb0*/  FADD R117, R117, -R132 ;  /* 0x8000008475757221 */ /* 0x000fc40000000000 */
[----:B------:R-:W-:Y:S01]  /*eec0*/  FMUL R122, R122, 1.4426950216293334961 ;  /* 0x3fb8aa3b7a7a7820 */ /* 0x000fe20000400000 */
[----:B------:R-:W-:Y:S01]  /*eed0*/  FMUL R118, R118, 1.4426950216293334961 ;  /* 0x3fb8aa3b76767820 */ /* 0x000fe20000400000 */
[----:B------:R-:W-:Y:S01]  /*eee0*/  FMUL R117, R117, 1.4426950216293334961 ;  /* 0x3fb8aa3b75757820 */ /* 0x000fe20000400000 */
[--C-:B------:R-:W-:Y:S01]  /*eef0*/  FADD R115, R115, -R132.reuse ;  /* 0x8000008473737221 */ /* 0x100fe20000000000 */
[----:B------:R-:W-:Y:S02]  /*ef00*/  FADD R116, R116, -R132 ;  /* 0x8000008474747221 */ /* 0x000fe40000000000 */
[----:B------:R-:W-:Y:S01]  /*ef10*/  MUFU.EX2 R122, R122 ;  /* 0x0000007a007a7308 */ /* 0x000fe20000000800 */
[----:B------:R-:W-:Y:S01]  /*ef20*/  FMUL R115, R115, 1.4426950216293334961 ;  /* 0x3fb8aa3b73737820 */ /* 0x000fe20000400000 */
[----:B------:R-:W-:-:S06]  /*ef30*/  FMUL R116, R116, 1.4426950216293334961 ;  /* 0x3fb8aa3b74747820 */ /* 0x000fcc0000400000 */
[----:B------:R-:W1:Y:S01]  /*ef40*/  MUFU.EX2 R118, R118 ;  /* 0x0000007600767308 */ /* 0x000e620000000800 */
[--C-:B------:R-:W-:Y:S01]  /*ef50*/  FADD R114, R114, -R132.reuse ;  /* 0x8000008472727221 */ /* 0x100fe20000000000 */
[----:B------:R-:W-:-:S06]  /*ef60*/  FADD R113, R113, -R132 ;  /* 0x8000008471717221 */ /* 0x000fcc0000000000 */
[----:B------:R-:W0:Y:S01]  /*ef70*/  MUFU.EX2 R117, R117 ;  /* 0x0000007500757308 */ /* 0x000e220000000800 */
[----:B------:R-:W-:Y:S01]  /*ef80*/  FMUL R114, R114, 1.4426950216293334961 ;  /* 0x3fb8aa3b72727820 */ /* 0x000fe20000400000 */
[----:B------:R-:W-:-:S06]  /*ef90*/  FMUL R113, R113, 1.4426950216293334961 ;  /* 0x3fb8aa3b71717820 */ /* 0x000fcc0000400000 */
[----:B------:R-:W0:Y:S01]  /*efa0*/  MUFU.EX2 R115, R115 ;  /* 0x0000007300737308 */ /* 0x000e220000000800 */
[----:B------:R-:W-:Y:S01]  /*efb0*/  FADD R110, R110, -R132 ;  /* 0x800000846e6e7221 */ /* 0x000fe20000000000 */
[----:B-1----:R-:W-:-:S06]  /*efc0*/  FADD R5, R122, R118 ;  /* 0x000000767a057221 */ /* 0x002fcc0000000000 */
[----:B------:R-:W1:Y:S01]  /*efd0*/  MUFU.EX2 R116, R116 ;  /* 0x0000007400747308 */ /* 0x000e620000000800 */
[----:B------:R-:W-:Y:S01]  /*efe0*/  FMUL R110, R110, 1.4426950216293334961 ;  /* 0x3fb8aa3b6e6e7820 */ /* 0x000fe20000400000 */
[----:B------:R-:W-:Y:S01]  /*eff0*/  FADD R109, R109, -R132 ;  /* 0x800000846d6d7221 */ /* 0x000fe20000000000 */
[----:B0-----:R-:W-:-:S05]  /*f000*/  FADD R5, R117, R5 ;  /* 0x0000000575057221 */ /* 0x001fca0000000000 */
[----:B------:R-:W0:Y:S01]  /*f010*/  MUFU.EX2 R114, R114 ;  /* 0x0000007200727308 */ /* 0x000e220000000800 */
[----:B------:R-:W-:Y:S01]  /*f020*/  FMUL R109, R109, 1.4426950216293334961 ;  /* 0x3fb8aa3b6d6d7820 */ /* 0x000fe20000400000 */
[----:B------:R-:W-:Y:S01]  /*f030*/  FADD R104, R104, -R132 ;  /* 0x8000008468687221 */ /* 0x000fe20000000000 */
[----:B------:R-:W-:-:S05]  /*f040*/  FADD R5, R115, R5 ;  /* 0x0000000573057221 */ /* 0x000fca0000000000 */
[----:B------:R-:W0:Y:S01]  /*f050*/  MUFU.EX2 R113, R113 ;  /* 0x0000007100717308 */ /* 0x000e220000000800 */
[----:B------:R-:W-:Y:S01]  /*f060*/  FMUL R104, R104, 1.4426950216293334961 ;  /* 0x3fb8aa3b68687820 */ /* 0x000fe20000400000 */
[----:B------:R-:W-:Y:S01]  /*f070*/  FADD R108, R108, -R132 ;  /* 0x800000846c6c7221 */ /* 0x000fe20000000000 */
[----:B-1----:R-:W-:-:S05]  /*f080*/  FADD R5, R116, R5 ;  /* 0x0000000574057221 */ /* 0x002fca0000000000 */
        /* <DEDUP_REMOVED lines=14> */
[----:B0-----:R-:W-:-:S06]  /*f170*/  FADD R5, R109, R5 ;  /* 0x000000056d057221 */ /* 0x001fcc0000000000 */
[----:B------:R-:W0:Y:S01]  /*f180*/  MUFU.EX2 R103, R103 ;  /* 0x0000006700677308 */ /* 0x000e220000000800 */
[----:B------:R-:W-:Y:S01]  /*f190*/  FMUL R47, R47, 1.4426950216293334961 ;  /* 0x3fb8aa3b2f2f7820 */ /* 0x000fe20000400000 */
[----:B------:R-:W-:-:S06]  /*f1a0*/  FADD R5, R104, R5 ;  /* 0x0000000568057221 */ /* 0x000fcc0000000000 */
[----:B------:R-:W0:Y:S01]  /*f1b0*/  MUFU.EX2 R102, R102 ;  /* 0x0000006600667308 */ /* 0x000e220000000800 */
[----:B------:R-:W-:Y:S01]  /*f1c0*/  FMUL R11, R11, 1.4426950216293334961 ;  /* 0x3fb8aa3b0b0b7820 */ /* 0x000fe20000400000 */
[----:B-1----:R-:W-:-:S06]  /*f1d0*/  FADD R5, R108, R5 ;  /* 0x000000056c057221 */ /* 0x002fcc0000000000 */
[----:B------:R-:W1:Y:S01]  /*f1e0*/  MUFU.EX2 R98, R98 ;  /* 0x0000006200627308 */ /* 0x000e620000000800 */
[----:B------:R-:W-:Y:S01]  /*f1f0*/  FMUL R97, R97, 1.4426950216293334961 ;  /* 0x3fb8aa3b61617820 */ /* 0x000fe20000400000 */
[----:B0-----:R-:W-:-:S06]  /*f200*/  FADD R5, R103, R5 ;  /* 0x0000000567057221 */ /* 0x001fcc0000000000 */
[----:B------:R-:W0:Y:S01]  /*f210*/  MUFU.EX2 R47, R47 ;  /* 0x0000002f002f7308 */ /* 0x000e220000000800 */
[----:B------:R-:W-:Y:S01]  /*f220*/  FMUL R12, R12, 1.4426950216293334961 ;  /* 0x3fb8aa3b0c0c7820 */ /* 0x000fe20000400000 */
[----:B------:R-:W-:Y:S01]  /*f230*/  FADD R93, R93, -R132 ;  /* 0x800000845d5d7221 */ /* 0x000fe20000000000 */
[----:B------:R-:W-:-:S05]  /*f240*/  FADD R5, R102, R5 ;  /* 0x0000000566057221 */ /* 0x000fca0000000000 */
[----:B------:R-:W0:Y:S01]  /*f250*/  MUFU.EX2 R11, R11 ;  /* 0x0000000b000b7308 */ /* 0x000e220000000800 */
[----:B------:R-:W-:Y:S01]  /*f260*/  FMUL R93, R93, 1.4426950216293334961 ;  /* 0x3fb8aa3b5d5d7820 */ /* 0x000fe20000400000 */
[----:B-1----:R-:W-:-:S06]  /*f270*/  FADD R5, R98, R5 ;  /* 0x0000000562057221 */ /* 0x002fcc0000000000 */
[----:B------:R-:W1:Y:S01]  /*f280*/  MUFU.EX2 R97, R97 ;  /* 0x0000006100617308 */ /* 0x000e620000000800 */
[----:B------:R-:W-:Y:S01]  /*f290*/  FMUL R13, R13, 1.4426950216293334961 ;  /* 0x3fb8aa3b0d0d7820 */ /* 0x000fe20000400000 */
[----:B------:R-:W-:Y:S01]  /*f2a0*/  FADD R89, R89, -R132 ;  /* 0x8000008459597221 */ /* 0x000fe20000000000 */
[----:B0-----:R-:W-:-:S05]  /*f2b0*/  FADD R5, R47, R5 ;  /* 0x000000052f057221 */ /* 0x001fca0000000000 */
        /* <DEDUP_REMOVED lines=40> */
[----:B------:R-:W3:Y:S01]  /*f540*/  MUFU.EX2 R76, R76 ;  /* 0x0000004c004c7308 */ /* 0x000ee20000000800 */
[----:B------:R-:W-:Y:S01]  /*f550*/  FMUL R20, R20, 1.4426950216293334961 ;  /* 0x3fb8aa3b14147820 */ /* 0x000fe20000400000 */
[----:B-1----:R-:W-:-:S06]  /*f560*/  FADD R5, R19, R5 ;  /* 0x0000000513057221 */ /* 0x002fcc0000000000 */
[----:B------:R-:W1:Y:S01]  /*f570*/  MUFU.EX2 R75, R75 ;  /* 0x0000004b004b7308 */ /* 0x000e620000000800 */
[----:B------:R-:W-:Y:S01]  /*f580*/  FMUL R23, R23, 1.4426950216293334961 ;  /* 0x3fb8aa3b17177820 */ /* 0x000fe20000400000 */
[----:B0-----:R-:W-:-:S06]  /*f590*/  FADD R5, R18, R5 ;  /* 0x0000000512057221 */ /* 0x001fcc0000000000 */
[----:B------:R-:W0:Y:S01]  /*f5a0*/  MUFU.EX2 R21, R21 ;  /* 0x0000001500157308 */ /* 0x000e220000000800 */
[----:B------:R-:W-:Y:S01]  /*f5b0*/  FMUL R22, R22, 1.4426950216293334961 ;  /* 0x3fb8aa3b16167820 */ /* 0x000fe20000400000 */
[----:B---3--:R-:W-:-:S06]  /*f5c0*/  FADD R5, R76, R5 ;  /* 0x000000054c057221 */ /* 0x008fcc0000000000 */
        /* <DEDUP_REMOVED lines=20> */
[----:B------:R1:W-:Y:S06]  /*f710*/  STS.U16 [R4+UR4+0x13300], R133 ;  /* 0x0133008504007988 */ /* 0x0003ec0008000404 */
[----:B------:R-:W2:Y:S01]  /*f720*/  MUFU.EX2 R29, R29 ;  /* 0x0000001d001d7308 */ /* 0x000ea20000000800 */
[----:B------:R-:W-:Y:S01]  /*f730*/  FMUL R30, R30, 1.4426950216293334961 ;  /* 0x3fb8aa3b1e1e7820 */ /* 0x000fe20000400000 */
[----:B-1----:R-:W-:-:S06]  /*f740*/  FADD R133, R24, R5 ;  /* 0x0000000518857221 */ /* 0x002fcc0000000000 */
[----:B------:R-:W1:Y:S01]  /*f750*/  MUFU.EX2 R28, R28 ;  /* 0x0000001c001c7308 */ /* 0x000e620000000800 */
[----:B0-----:R-:W-:Y:S01]  /*f760*/  FADD R133, R27, R133 ;  /* 0x000000851b857221 */ /* 0x001fe20000000000 */
[----:B------:R-:W-:-:S06]  /*f770*/  FMUL R33, R33, 1.4426950216293334961 ;  /* 0x3fb8aa3b21217820 */ /* 0x000fcc0000400000 */
[----:B------:R-:W0:Y:S01]  /*f780*/  MUFU.EX2 R31, R31 ;  /* 0x0000001f001f7308 */ /* 0x000e220000000800 */
[----:B---3--:R-:W-:Y:S01]  /*f790*/  FADD R133, R26, R133 ;  /* 0x000000851a857221 */ /* 0x008fe20000000000 */
[----:B------:R-:W-:-:S06]  /*f7a0*/  FMUL R32, R32, 1.4426950216293334961 ;  /* 0x3fb8aa3b20207820 */ /* 0x000fcc0000400000 */
[----:B------:R-:W3:Y:S01]  /*f7b0*/  MUFU.EX2 R30, R30 ;  /* 0x0000001e001e7308 */ /* 0x000ee20000000800 */
[----:B--2---:R-:W-:Y:S01]  /*f7c0*/  FADD R133, R29, R133 ;  /* 0x000000851d857221 */ /* 0x004fe20000000000 */
[----:B------:R-:W-:-:S06]  /*f7d0*/  FMUL R35, R35, 1.4426950216293334961 ;  /* 0x3fb8aa3b23237820 */ /* 0x000fcc0000400000 */
[----:B------:R-:W2:Y:S01]  /*f7e0*/  MUFU.EX2 R33, R33 ;  /* 0x0000002100217308 */ /* 0x000ea20000000800 */
[----:B-1----:R-:W-:Y:S01]  /*f7f0*/  FADD R133, R28, R133 ;  /* 0x000000851c857221 */ /* 0x002fe20000000000 */
[----:B------:R-:W-:-:S06]  /*f800*/  FMUL R34, R34, 1.4426950216293334961 ;  /* 0x3fb8aa3b22227820 */ /* 0x000fcc0000400000 */
        /* <DEDUP_REMOVED lines=20> */
[----:B------:R-:W-:Y:S01]  /*f950*/  FMUL R43, R43, 1.4426950216293334961 ;  /* 0x3fb8aa3b2b2b7820 */ /* 0x000fe20000400000 */
[----:B------:R-:W-:-:S05]  /*f960*/  FADD R42, R9, -R132 ;  /* 0x80000084092a7221 */ /* 0x000fca0000000000 */
[----:B------:R-:W2:Y:S01]  /*f970*/  MUFU.EX2 R41, R41 ;  /* 0x0000002900297308 */ /* 0x000ea20000000800 */
[----:B-1----:R-:W-:Y:S01]  /*f980*/  FADD R133, R36, R133 ;  /* 0x0000008524857221 */ /* 0x002fe20000000000 */
[----:B------:R-:W-:Y:S01]  /*f990*/  FMUL R42, R42, 1.4426950216293334961 ;  /* 0x3fb8aa3b2a2a7820 */ /* 0x000fe20000400000 */
[----:B------:R-:W-:-:S05]  /*f9a0*/  FADD R46, R10, -R132 ;  /* 0x800000840a2e7221 */ /* 0x000fca0000000000 */
[----:B------:R-:W1:Y:S01]  /*f9b0*/  MUFU.EX2 R40, R40 ;  /* 0x0000002800287308 */ /* 0x000e620000000800 */
[----:B0-----:R-:W-:Y:S01]  /*f9c0*/  FADD R133, R39, R133 ;  /* 0x0000008527857221 */ /* 0x001fe20000000000 */
[----:B------:R-:W-:Y:S01]  /*f9d0*/  FMUL R46, R46, 1.4426950216293334961 ;  /* 0x3fb8aa3b2e2e7820 */ /* 0x000fe20000400000 */
[----:B------:R-:W-:-:S05]  /*f9e0*/  FADD R45, R45, -R132 ;  /* 0x800000842d2d7221 */ /* 0x000fca0000000000 */
[----:B------:R-:W0:Y:S01]  /*f9f0*/  MUFU.EX2 R43, R43 ;  /* 0x0000002b002b7308 */ /* 0x000e220000000800 */
[----:B---3--:R-:W-:Y:S01]  /*fa00*/  FADD R133, R38, R133 ;  /* 0x0000008526857221 */ /* 0x008fe20000000000 */
[----:B------:R-:W-:Y:S01]  /*fa10*/  FMUL R45, R45, 1.4426950216293334961 ;  /* 0x3fb8aa3b2d2d7820 */ /* 0x000fe20000400000 */
[----:B------:R-:W-:-:S05]  /*fa20*/  FADD R49, R49, -R132 ;  /* 0x8000008431317221 */ /* 0x000fca0000000000 */
        /* <DEDUP_REMOVED lines=9> */
[----:B------:R-:W-:Y:S01]  /*fac0*/  FADD R50, R135, -R132 ;  /* 0x8000008487327221 */ /* 0x000fe20000000000 */
[----:B0-----:R-:W-:Y:S01]  /*fad0*/  FADD R133, R43, R133 ;  /* 0x000000852b857221 */ /* 0x001fe20000000000 */
[----:B------:R-:W-:-:S05]  /*fae0*/  FMUL R48, R48, 1.4426950216293334961 ;  /* 0x3fb8aa3b30307820 */ /* 0x000fca0000400000 */
[----:B------:R-:W0:Y:S01]  /*faf0*/  MUFU.EX2 R49, R49 ;  /* 0x0000003100317308 */ /* 0x000e220000000800 */
[----:B------:R-:W-:Y:S01]  /*fb00*/  FMUL R50, R50, 1.4426950216293334961 ;  /* 0x3fb8aa3b32327820 */ /* 0x000fe20000400000 */
[----:B---3--:R-:W-:Y:S01]  /*fb10*/  FADD R133, R42, R133 ;  /* 0x000000852a857221 */ /* 0x008fe20000000000 */
[----:B------:R-:W-:Y:S01]  /*fb20*/  FADD R51, R134, -R132 ;  /* 0x8000008486337221 */ /* 0x000fe20000000000 */
[----:B------:R-:W-:-:S04]  /*fb30*/  F2FP.BF16.F32.PACK_AB R11, R11, R47 ;  /* 0x0000002f0b0b723e */ /* 0x000fc800000010ff */
[----:B------:R-:W3:Y:S01]  /*fb40*/  MUFU.EX2 R44, R44 ;  /* 0x0000002c002c7308 */ /* 0x000ee20000000800 */
[----:B--2---:R-:W-:Y:S01]  /*fb50*/  FADD R133, R46, R133 ;  /* 0x000000852e857221 */ /* 0x004fe20000000000 */
[----:B------:R-:W-:-:S06]  /*fb60*/  FMUL R51, R51, 1.4426950216293334961 ;  /* 0x3fb8aa3b33337820 */ /* 0x000fcc0000400000 */
[----:B------:R-:W2:Y:S01]  /*fb70*/  MUFU.EX2 R48, R48 ;  /* 0x0000003000307308 */ /* 0x000ea20000000800 */
[----:B-1----:R-:W-:Y:S01]  /*fb80*/  FADD R133, R45, R133 ;  /* 0x000000852d857221 */ /* 0x002fe20000000000 */
[----:B------:R-:W-:-:S06]  /*fb90*/  ULEA UR10, UR10, UR11, 0x12 ;  /* 0x0000000b0a0a7291 */ /* 0x000fcc000f8e90ff */
[----:B------:R4:W1:Y:S01]  /*fba0*/  MUFU.EX2 R47, R50 ;  /* 0x00000032002f7308 */ /* 0x0008620000000800 */
[----:B------:R2:W-:Y:S01]  /*fbb0*/  STS.U16 [R4+UR4+0x17b00], R137 ;  /* 0x017b008904007988 */ /* 0x0005e20008000404 */
[----:B0-----:R-:W-:Y:S01]  /*fbc0*/  FADD R133, R49, R133 ;  /* 0x0000008531857221 */ /* 0x001fe20000000000 */
[----:B----4-:R-:W-:-:S05]  /*fbd0*/  FADD R50, R2, -R132 ;  /* 0x8000008402327221 */ /* 0x010fca0000000000 */
[----:B------:R-:W0:Y:S01]  /*fbe0*/  MUFU.EX2 R51, R51 ;  /* 0x0000003300337308 */ /* 0x000e220000000800 */
[----:B--2---:R2:W5:Y:S01]  /*fbf0*/  LDL.LU R137, [R1+0x73c] ;  /* 0x00073c0001897983 */ /* 0x0045620000300800 */
[----:B------:R-:W-:Y:S01]  /*fc00*/  FMUL R50, R50, 1.4426950216293334961 ;  /* 0x3fb8aa3b32327820 */ /* 0x000fe20000400000 */
[----:B------:R-:W-:Y:S02]  /*fc10*/  IMAD.U32 R52, RZ, RZ, UR10 ;  /* 0x0000000aff347e24 */ /* 0x000fe4000f8e00ff */
[----:B------:R2:W5:Y:S01]  /*fc20*/  LDL.LU R141, [R1+0x738] ;  /* 0x00073800018d7983 */ /* 0x0005620000300800 */
[----:B---3--:R-:W-:-:S03]  /*fc30*/  FADD R133, R44, R133 ;  /* 0x000000852c857221 */ /* 0x008fc60000000000 */
[----:B------:R3:W-:Y:S01]  /*fc40*/  STS.U16 [R4+UR4+0x17f00], R140 ;  /* 0x017f008c04007988 */ /* 0x0007e20008000404 */
[----:B------:R-:W4:Y:S01]  /*fc50*/  MUFU.EX2 R50, R50 ;  /* 0x0000003200327308 */ /* 0x000f220000000800 */
[----:B------:R-:W-:Y:S02]  /*fc60*/  FADD R133, R48, R133 ;  /* 0x0000008530857221 */ /* 0x000fe40000000000 */
[----:B---3--:R2:W5:Y:S04]  /*fc70*/  LDL.LU R140, [R1+0x734] ;  /* 0x00073400018c7983 */ /* 0x0085680000300800 */
[----:B------:R2:W5:Y:S04]  /*fc80*/  LDL.LU R139, [R1+0x730] ;  /* 0x00073000018b7983 */ /* 0x0005680000300800 */
[----:B------:R2:W5:Y:S04]  /*fc90*/  LDL.LU R135, [R1+0x72c] ;  /* 0x00072c0001877983 */ /* 0x0005680000300800 */
[----:B------:R2:W5:Y:S04]  /*fca0*/  LDL.LU R134, [R1+0x728] ;  /* 0x0007280001867983 */ /* 0x0005680000300800 */
[----:B------:R2:W5:Y:S04]  /*fcb0*/  LDL.LU R2, [R1+0x724] ;  /* 0x0007240001027983 */ /* 0x0005680000300800 */
[----:B------:R-:W-:Y:S01]  /*fcc0*/  STL [R1+0x654], R52 ;  /* 0x0006543401007387 */ /* 0x000fe20000100800 */
[----:B-1----:R-:W-:-:S04]  /*fcd0*/  FADD R133, R47, R133 ;  /* 0x000000852f857221 */ /* 0x002fc80000000000 */
[----:B0-----:R-:W-:-:S04]  /*fce0*/  FADD R133, R51, R133 ;  /* 0x0000008533857221 */ /* 0x001fc80000000000 */
[----:B----4-:R-:W-:Y:S01]  /*fcf0*/  FADD R133, R50, R133 ;  /* 0x0000008532857221 */ /* 0x010fe20000000000 */
[----:B------:R-:W-:Y:S01]  /*fd00*/  STS.U16 [R4+UR4+0x12f00], R136 ;  /* 0x012f008804007988 */ /* 0x000fe20008000404 */
[----:B------:R-:W-:Y:S02]  /*fd10*/  F2FP.BF16.F32.PACK_AB R20, R20, R21 ;  /* 0x000000151414723e */ /* 0x000fe400000010ff */
[----:B------:R-:W-:Y:S01]  /*fd20*/  F2FP.BF16.F32.PACK_AB R21, R22, R23 ;  /* 0x000000171615723e */ /* 0x000fe200000010ff */
[----:B------:R-:W-:Y:S01]  /*fd30*/  STS.U16 [R4+UR4+0x10300], R121 ;  /* 0x0103007904007988 */ /* 0x000fe20008000404 */
[----:B------:R-:W-:Y:S02]  /*fd40*/  F2FP.BF16.F32.PACK_AB R22, R24, R25 ;  /* 0x000000191816723e */ /* 0x000fe400000010ff */
[----:B------:R-:W-:Y:S01]  /*fd50*/  F2FP.BF16.F32.PACK_AB R23, R26, R27 ;  /* 0x0000001b1a17723e */ /* 0x000fe200000010ff */
[----:B------:R-:W-:Y:S01]  /*fd60*/  STS.U16 [R4+UR4+0x10700], R125 ;  /* 0x0107007d04007988 */ /* 0x000fe20008000404 */
[----:B------:R-:W-:-:S03]  /*fd70*/  F2FP.BF16.F32.PACK_AB R18, R18, R19 ;  /* 0x000000131212723e */ /* 0x000fc600000010ff */
        /* <DEDUP_REMOVED lines=32> */
[----:B------:R0:W-:Y:S01]  /*ff80*/  STS.U16 [R4+UR4+0x15700], R223 ;  /* 0x015700df04007988 */ /* 0x0001e20008000404 */
[----:B------:R-:W-:-:S03]  /*ff90*/  F2FP.BF16.F32.PACK_AB R19, R75, R76 ;  /* 0x0000004c4b13723e */ /* 0x000fc600000010ff */
[----:B------:R2:W1:Y:S01]  /*ffa0*/  SHFL.BFLY PT, R136, R133, 0x10, 0x1f ;  /* 0x0e001f0085887f89 */ /* 0x00046200000e0000 */
[----:B------:R-:W-:Y:S02]  /*ffb0*/  F2FP.BF16.F32.PACK_AB R28, R36, R37 ;  /* 0x00000025241c723e */ /* 0x000fe400000010ff */
[----:B------:R-:W-:Y:S02]  /*ffc0*/  F2FP.BF16.F32.PACK_AB R29, R38, R39 ;  /* 0x00000027261d723e */ /* 0x000fe400000010ff */
[----:B------:R-:W-:Y:S02]  /*ffd0*/  F2FP.BF16.F32.PACK_AB R30, R40, R41 ;  /* 0x00000029281e723e */ /* 0x000fe400000010ff */
[----:B0-----:R-:W-:Y:S02]  /*ffe0*/  F2FP.BF16.F32.PACK_AB R4, R118, R122 ;  /* 0x0000007a7604723e */ /* 0x001fe400000010ff */
[----:B------:R-:W-:Y:S02]  /*fff0*/  F2FP.BF16.F32.PACK_AB R31, R42, R43 ;  /* 0x0000002b2a1f723e */ /* 0x000fe400000010ff */
[----:B------:R-:W-:-:S02]  /*10000*/  F2FP.BF16.F32.PACK_AB R32, R45, R46 ;  /* 0x0000002e2d20723e */ /* 0x000fc400000010ff */
[----:B------:R-:W-:Y:S02]  /*10010*/  F2FP.BF16.F32.PACK_AB R33, R44, R49 ;  /* 0x000000312c21723e */ /* 0x000fe400000010ff */
[----:B------:R-:W-:Y:S02]  /*10020*/  F2FP.BF16.F32.PACK_AB R34, R47, R48 ;  /* 0x000000302f22723e */ /* 0x000fe400000010ff */
[----:B------:R-:W-:Y:S01]  /*10030*/  F2FP.BF16.F32.PACK_AB R35, R50, R51 ;  /* 0x000000333223723e */ /* 0x000fe200000010ff */
[----:B--2---:R-:W-:Y:S06]  /*10040*/  @!P0 BRA `(.L_x_9) ;  /* 0x00000000000c8947 */ /* 0x004fec0003800000 */
[----:B------:R-:W-:-:S13]  /*10050*/  R2UR UR10, R52 ;  /* 0x00000000340a72ca */ /* 0x000fda00000e0000 */
[----:B------:R0:W-:Y:S01]  /*10060*/  STTM.16dp32bit_t0_t15.x32 tmem[UR10], R4 ;  /* 0x00000004000079ed */ /* 0x0001e20008a8000a */
[----:B------:R0:W-:Y:S02]  /*10070*/  STTM.16dp32bit_t16_t31.x32 tmem[UR10+0x20], R4 ;  /* 0x00002004000079ed */ /* 0x0001e40008aa000a */
.L_x_9:
[----:B------:R-:W2:Y:S02]  /*10080*/  FENCE.VIEW.ASYNC.T ;  /* 0x00000000000073c6 */ /* 0x000ea40000000200 */
[----:B--2---:R-:W-:Y:S06]  /*10090*/  BAR.SYNC.DEFER_BLOCKING 0x0 ;  /* 0x0000000000007b1d */ /* 0x004fec0000010000 */
[----:B0-----:R-:W0:Y:S01]  /*100a0*/  LDTM.x128 R4, tmem[UR7] ;  /* 0x00000007000479ee */ /* 0x001e2200083c0000 */
[----:B------:R-:W-:Y:S01]  /*100b0*/  NOP ;  /* 0x0000000000007918 */ /* 0x000fe20000000000 */
[----:B------:R-:W-:Y:S05]  /*100c0*/  @!P0 BRA `(.L_x_10) ;  /* 0x0000000800048947 */ /* 0x000fea0003800000 */
[C---:B0-----:R-:W-:Y:S01]  /*100d0*/  FMUL R4, R0.reuse, R4 ;  /* 0x0000000400047220 */ /* 0x041fe20000400000 */
[C---:B------:R-:W-:Y:S01]  /*100e0*/  FMUL R5, R0.reuse, R5 ;  /* 0x0000000500057220 */ /* 0x040fe20000400000 */
        /* <DEDUP_REMOVED lines=125> */
[----:B------:R-:W-:-:S04]  /*108c0*/  FMUL R131, R0, R131 ;  /* 0x0000008300837220 */ /* 0x000fc80000400000 */
[----:B------:R2:W-:Y:S03]  /*108d0*/  STTM.x128 tmem[UR7], R4 ;  /* 0x00000004000079ed */ /* 0x0005e600083c0007 */
.L_x_10:
[----:B0-2---:R-:W2:Y:S04]  /*108e0*/  LDL.LU R4, [R1+0x714] ;  /* 0x0007140001047983 */ /* 0x005ea80000300800 */
[----:B------:R0:W5:Y:S01]  /*108f0*/  LDL R12, [R1+0x71c] ;  /* 0x00071c00010c7983 */ /* 0x0001620000100800 */
[----:B------:R-:W-:Y:S01]  /*10900*/  IMAD.U32 R8, RZ, RZ, UR4 ;  /* 0x00000004ff087e24 */ /* 0x000fe2000f8e00ff */
[----:B------:R-:W3:Y:S02]  /*10910*/  FENCE.VIEW.ASYNC.T ;  /* 0x00000000000073c6 */ /* 0x000ee40000000200 */
[----:B---3--:R-:W-:Y:S06]  /*10920*/  BAR.SYNC.DEFER_BLOCKING 0x0 ;  /* 0x0000000000007b1d */ /* 0x008fec0000010000 */
[----:B------:R-:W3:Y:S01]  /*10930*/  S2R R0, SR_CTAID.X ;  /* 0x0000000000007919 */ /* 0x000ee20000002500 */
[----:B------:R4:W-:Y:S06]  /*10940*/  MEMBAR.ALL.CTA ;  /* 0x0000000000007992 */ /* 0x0009ec0000008000 */
[----:B----4-:R-:W4:Y:S01]  /*10950*/  FENCE.VIEW.ASYNC.S ;  /* 0x00000000000073c6 */ /* 0x010f220000000000 */
[----:B---3--:R-:W-:Y:S01]  /*10960*/  IMAD.SHL.U32 R0, R0, 0x80, RZ ;  /* 0x0000008000007824 */ /* 0x008fe200078e00ff */
[----:B----4-:R-:W-:Y:S04]  /*10970*/  BAR.SYNC.DEFER_BLOCKING 0x0 ;  /* 0x0000000000007b1d */ /* 0x010fe80000010000 */
[----:B------:R-:W-:Y:S01]  /*10980*/  ISETP.GE.AND P2, PT, R0, 0x1, PT ;  /* 0x000000010000780c */ /* 0x000fe20003f46270 */
[----:B-1----:R-:W-:-:S04]  /*10990*/  FADD R0, R133, R136 ;  /* 0x0000008885007221 */ /* 0x002fc80000000000 */
[----:B--2---:R-:W-:Y:S01]  /*109a0*/  FADD R144, R4, R0 ;  /* 0x0000000004907221 */ /* 0x004fe20000000000 */
[----:B------:R-:W-:Y:S01]  /*109b0*/  IMAD.MOV.U32 R0, RZ, RZ, RZ ;  /* 0x000000ffff007224 */ /* 0x000fe200078e00ff */
[----:B0-----:R-:W-:Y:S06]  /*109c0*/  @!P1 BRA `(.L_x_11) ;  /* 0x0000000400289947 */ /* 0x001fec0003800000 */
[----:B-----5:R-:W-:Y:S01]  /*109d0*/  VIADD R4, R12, 0x10000 ;  /* 0x000100000c047836 */ /* 0x020fe20000000000 */
[----:B------:R-:W-:Y:S01]  /*109e0*/  UIADD3 UR11, UPT, UPT, UR5, 0x190, URZ ;  /* 0x00000190050b7890 */ /* 0x000fe2000fffe0ff */
[----:B------:R-:W-:Y:S01]  /*109f0*/  IMAD.MOV.U32 R6, RZ, RZ, RZ ;  /* 0x000000ffff067224 */ /* 0x000fe200078e00ff */
[----:B------:R-:W-:Y:S02]  /*10a00*/  UIADD3 UR12, UPT, UPT, UR5, 0x198, URZ ;  /* 0x00000198050c7890 */ /* 0x000fe4000fffe0ff */
[----:B------:R-:W-:Y:S01]  /*10a10*/  SHF.R.U32.HI R4, RZ, 0x4, R4 ;  /* 0x00000004ff047819 */ /* 0x000fe20000011604 */
[----:B------:R-:W-:Y:S02]  /*10a20*/  UIADD3 UR13, UPT, UPT, UR5, 0x1a0, URZ ;  /* 0x000001a0050d7890 */ /* 0x000fe4000fffe0ff */
[----:B------:R-:W-:Y:S01]  /*10a30*/  UIADD3 UR14, UPT, UPT, UR5, 0x1a8, URZ ;  /* 0x000001a8050e7890 */ /* 0x000fe2000fffe0ff */
[----:B------:R-:W-:Y:S01]  /*10a40*/  SGXT.U32 R4, R4, 0xe ;  /* 0x0000000e0404781a */ /* 0x000fe20000000000 */
[----:B------:R-:W-:Y:S01]  /*10a50*/  UIADD3 UR15, UPT, UPT, UR5, 0x1b0, URZ ;  /* 0x000001b0050f7890 */ /* 0x000fe2000fffe0ff */
[----:B------:R-:W-:-:S02]  /*10a60*/  UMOV UR18, 0x0 ;  /* 0x0000000000127882 */ /* 0x000fc40000000000 */
[C---:B------:R-:W-:Y:S01]  /*10a70*/  IADD3 R3, P3, PT, R4.reuse, 0x2, RZ ;  /* 0x0000000204037810 */ /* 0x040fe20007f7e0ff */
[----:B------:R-:W-:Y:S01]  /*10a80*/  UMOV UR19, 0x8400490 ;  /* 0x0840049000137882 */ /* 0x000fe20000000000 */
[----:B------:R-:W-:Y:S01]  /*10a90*/  R2UR UR10, R4 ;  /* 0x00000000040a72ca */ /* 0x000fe200000e0000 */
[----:B------:R-:W-:Y:S01]  /*10aa0*/  UIADD3 UR16, UPT, UPT, UR5, 0x1b8, URZ ;  /* 0x000001b805107890 */ /* 0x000fe2000fffe0ff */
[C---:B------:R-:W-:Y:S01]  /*10ab0*/  IADD3 R4, P6, PT, R3.reuse, 0x2, RZ ;  /* 0x0000000203047810 */ /* 0x040fe20007fde0ff */
[----:B------:R-:W-:Y:S01]  /*10ac0*/  UMOV UR24, 0x0 ;  /* 0x0000000000187882 */ /* 0x000fe20000000000 */
[----:B------:R-:W-:Y:S01]  /*10ad0*/  IADD3.X R6, PT, PT, R6, 0x40004040, RZ, P3, !PT ;  /* 0x4000404006067810 */ /* 0x000fe20001ffe4ff */
[----:B------:R-:W-:Y:S01]  /*10ae0*/  UMOV UR25, 0x8400490 ;  /* 0x0840049000197882 */ /* 0x000fe20000000000 */
[----:B------:R-:W-:Y:S01]  /*10af0*/  R2UR UR26, R4 ;  /* 0x00000000041a72ca */ /* 0x000fe200000e0000 */
[----:B------:R-:W-:Y:S01]  /*10b00*/  UMOV UR28, 0x0 ;  /* 0x00000000001c7882 */ /* 0x000fe20000000000 */
[C---:B------:R-:W-:Y:S01]  /*10b10*/  IADD3 R4, P1, PT, R3.reuse, 0x4, RZ ;  /* 0x0000000403047810 */ /* 0x040fe20007f3e0ff */
[--C-:B------:R-:W-:Y:S01]  /*10b20*/  IMAD.X R5, RZ, RZ, R6.reuse, P6 ;  /* 0x000000ffff057224 */ /* 0x100fe200030e0606 */
[C---:B------:R-:W-:Y:S01]  /*10b30*/  R2UR UR22, R3.reuse ;  /* 0x00000000031672ca */ /* 0x040fe200000e0000 */
[----:B------:R-:W-:Y:S01]  /*10b40*/  UMOV UR29, 0x8400490 ;  /* 0x08400490001d7882 */ /* 0x000fe20000000000 */
[----:B------:R-:W-:Y:S01]  /*10b50*/  R2UR UR30, R4 ;  /* 0x00000000041e72ca */ /* 0x000fe200000e0000 */
[----:B------:R-:W-:Y:S01]  /*10b60*/  UMOV UR32, 0x0 ;  /* 0x0000000000207882 */ /* 0x000fe20000000000 */
[----:B------:R-:W-:Y:S01]  /*10b70*/  IADD3 R4, P3, PT, R3, 0x7fe, RZ ;  /* 0x000007fe03047810 */ /* 0x000fe20007f7e0ff */
[----:B------:R-:W-:Y:S01]  /*10b80*/  UMOV UR33, 0x8400490 ;  /* 0x0840049000217882 */ /* 0x000fe20000000000 */
[----:B------:R-:W-:Y:S01]  /*10b90*/  R2UR UR27, R5 ;  /* 0x00000000051b72ca */ /* 0x000fe200000e0000 */
        /* <DEDUP_REMOVED lines=8> */
[--C-:B------:R-:W-:Y:S01]  /*10c20*/  IMAD.X R4, RZ, RZ, R6.reuse, P1 ;  /* 0x000000ffff047224 */ /* 0x100fe200008e0606 */
[----:B------:R-:W-:Y:S01]  /*10c30*/  UMOV UR44, 0x0 ;  /* 0x00000000002c7882 */ /* 0x000fe20000000000 */
[--C-:B------:R-:W-:Y:S01]  /*10c40*/  IMAD.X R7, RZ, RZ, R6.reuse, P6 ;  /* 0x000000ffff077224 */ /* 0x100fe200030e0606 */
[----:B------:R-:W-:Y:S01]  /*10c50*/  UMOV UR45, 0x8400490 ;  /* 0x08400490002d7882 */ /* 0x000fe20000000000 */
[----:B------:R-:W-:Y:S01]  /*10c60*/  UMOV UR48, 0x0 ;  /* 0x0000000000307882 */ /* 0x000fe20000000000 */
[----:B------:R-:W-:Y:S01]  /*10c70*/  R2UR UR31, R4 ;  /* 0x00000000041f72ca */ /* 0x000fe200000e0000 */
[----:B------:R-:W-:Y:S01]  /*10c80*/  IMAD.X R4, RZ, RZ, R6, P3 ;  /* 0x000000ffff047224 */ /* 0x000fe200018e0606 */
[----:B------:R-:W-:-:S02]  /*10c90*/  ELECT P3, URZ, PT ;  /* 0x0000000000ff782f */ /* 0x000fc40003860000 */
[----:B------:R-:W-:Y:S01]  /*10ca0*/  R2UR UR39, R7 ;  /* 0x00000000072772ca */ /* 0x000fe200000e0000 */
[----:B------:R-:W-:Y:S01]  /*10cb0*/  UMOV UR49, 0x8400490 ;  /* 0x0840049000317882 */ /* 0x000fe20000000000 */
[----:B------:R-:W-:Y:S02]  /*10cc0*/  R2UR UR35, R4 ;  /* 0x00000000042372ca */ /* 0x000fe400000e0000 */
[C---:B------:R-:W-:Y:S02]  /*10cd0*/  IADD3 R4, P1, PT, R3.reuse, 0x802, RZ ;  /* 0x0000080203047810 */ /* 0x040fe40007f3e0ff */
[----:B------:R-:W-:Y:S02]  /*10ce0*/  IADD3 R3, P6, PT, R3, 0x804, RZ ;  /* 0x0000080403037810 */ /* 0x000fe40007fde0ff */
[----:B------:R-:W-:Y:S01]  /*10cf0*/  R2UR UR42, R4 ;  /* 0x00000000042a72ca */ /* 0x000fe200000e0000 */
[----:B------:R-:W-:Y:S01]  /*10d00*/  IMAD.U32 R4, RZ, RZ, UR10 ;  /* 0x0000000aff047e24 */ /* 0x000fe2000f8e00ff */
[----:B------:R-:W-:Y:S01]  /*10d10*/  R2UR UR46, R3 ;  /* 0x00000000032e72ca */ /* 0x000fe200000e0000 */
[----:B------:R-:W-:Y:S01]  /*10d20*/  IMAD.MOV.U32 R3, RZ, RZ, RZ ;  /* 0x000000ffff037224 */ /* 0x000fe200078e00ff */
[----:B------:R-:W-:Y:S01]  /*10d30*/  UIADD3 UR10, UPT, UPT, UR5, 0x188, URZ ;  /* 0x00000188050a7890 */ /* 0x000fe2000fffe0ff */
[----:B------:R-:W-:Y:S01]  /*10d40*/  @P3 IMAD.MOV.U32 R5, RZ, RZ, 0x40004040 ;  /* 0x40004040ff053424 */ /* 0x000fe200078e00ff */
[----:B------:R-:W-:-:S02]  /*10d50*/  @P3 R2UR UR20, R4 ;  /* 0x00000000041432ca */ /* 0x000fc400000e0000 */
[----:B------:R-:W-:Y:S02]  /*10d60*/  @P3 MOV R4, R2 ;  /* 0x0000000200043202 */ /* 0x000fe40000000f00 */
[----:B------:R-:W-:Y:S02]  /*10d70*/  @P3 R2UR UR21, R5 ;  /* 0x00000000051532ca */ /* 0x000fe400000e0000 */
[----:B------:R-:W-:Y:S01]  /*10d80*/  @P3 R2UR UR17, R4 ;  /* 0x00000000041132ca */ /* 0x000fe200000e0000 */
[--C-:B------:R-:W-:Y:S02]  /*10d90*/  IMAD.X R4, RZ, RZ, R6.reuse, P1 ;  /* 0x000000ffff047224 */ /* 0x100fe400008e0606 */
[----:B------:R-:W-:-:S03]  /*10da0*/  IMAD.X R6, RZ, RZ, R6, P6 ;  /* 0x000000ffff067224 */ /* 0x000fc600030e0606 */
[----:B------:R-:W-:Y:S02]  /*10db0*/  R2UR UR43, R4 ;  /* 0x00000000042b72ca */ /* 0x000fe400000e0000 */
[----:B------:R-:W-:-:S03]  /*10dc0*/  R2UR UR47, R6 ;  /* 0x00000000062f72ca */ /* 0x000fc600000e0000 */
[----:B------:R0:W-:Y:S01]  /*10dd0*/  UTCHMMA tmem[UR75], gdesc[UR20], tmem[UR5], tmem[UR18], idesc[UR19], UPT ;  /* 0x00ff12144b0079ea */ /* 0x0001e2000b800005 */
[----:B------:R0:W-:Y:S01]  /*10de0*/  UTCHMMA tmem[UR10], gdesc[UR22], tmem[UR5], tmem[UR24], idesc[UR25], UPT ;  /* 0x00ff18160a0079ea */ /* 0x0001e2000b800005 */
[----:B------:R0:W-:Y:S01]  /*10df0*/  UTCHMMA tmem[UR11], gdesc[UR26], tmem[UR5], tmem[UR28], idesc[UR29], UPT ;  /* 0x00ff1c1a0b0079ea */ /* 0x0001e2000b800005 */
[----:B------:R0:W-:Y:S01]  /*10e00*/  UTCHMMA tmem[UR12], gdesc[UR30], tmem[UR5], tmem[UR32], idesc[UR33], UPT ;  /* 0x00ff201e0c0079ea */ /* 0x0001e2000b800005 */
[----:B------:R0:W-:Y:S01]  /*10e10*/  UTCHMMA tmem[UR13], gdesc[UR34], tmem[UR5], tmem[UR36], idesc[UR37], UPT ;  /* 0x00ff24220d0079ea */ /* 0x0001e2000b800005 */
[----:B------:R0:W-:Y:S03]  /*10e20*/  UTCHMMA tmem[UR14], gdesc[UR38], tmem[UR5], tmem[UR40], idesc[UR41], UPT ;  /* 0x00ff28260e0079ea */ /* 0x0001e6000b800005 */
[----:B------:R0:W-:Y:S02]  /*10e30*/  UTCHMMA tmem[UR15], gdesc[UR42], tmem[UR5], tmem[UR44], idesc[UR45], UPT ;  /* 0x00ff2c2a0f0079ea */ /* 0x0001e4000b800005 */
[----:B------:R0:W-:Y:S01]  /*10e40*/  UTCHMMA tmem[UR16], gdesc[UR46], tmem[UR5], tmem[UR48], idesc[UR49], UPT ;  /* 0x00ff302e100079ea */ /* 0x0001e2000b800005 */
[----:B------:R0:W-:Y:S01]  /*10e50*/  UTCBAR [UR17], URZ ;  /* 0x000000ff110073e9 */ /* 0x0001e200080000ff */
[----:B------:R-:W-:Y:S01]  /*10e60*/  NOP ;  /* 0x0000000000007918 */ /* 0x000fe20000000000 */
.L_x_11:
[----:B------:R-:W-:Y:S02]  /*10e70*/  FSEL R132, R132, -INF , P0 ;  /* 0xff80000084847808 */ /* 0x000fe40000000000 */
[----:B------:R-:W-:Y:S01]  /*10e80*/  FSEL R144, R144, 1, P0 ;  /* 0x3f80000090907808 */ /* 0x000fe20000000000 */
[----:B------:R-:W-:Y:S06]  /*10e90*/  @!P2 BRA `(.L_x_12) ;  /* 0x0000008800e8a947 */ /* 0x000fec0003800000 */
[----:B------:R-:W1:Y:S01]  /*10ea0*/  S2R R4, SR_TID.X ;  /* 0x0000000000047919 */ /* 0x000e620000002100 */
[----:B-----5:R-:W-:Y:S01]  /*10eb0*/  SHF.R.U32.HI R140, RZ, 0x4, R140 ;  /* 0x00000004ff8c7819 */ /* 0x020fe2000001168c */
[----:B------:R-:W-:Y:S01]  /*10ec0*/  VIADD R252, R12, 0x30000 ;  /* 0x000300000cfc7836 */ /* 0x000fe20000000000 */
[----:B------:R-:W-:Y:S01]  /*10ed0*/  R2UR UR6, R2 ;  /* 0x00000000020672ca */ /* 0x000fe200000e0000 */
[----:B------:R-:W-:Y:S01]  /*10ee0*/  IMAD.MOV.U32 R68, RZ, RZ, R132 ;  /* 0x000000ffff447224 */ /* 0x000fe200078e0084 */
[----:B------:R-:W-:Y:S01]  /*10ef0*/  SGXT.U32 R0, R140, 0xe ;  /* 0x0000000e8c00781a */ /* 0x000fe20000000000 */
[----:B------:R-:W-:Y:S01]  /*10f00*/  IMAD.MOV.U32 R142, RZ, RZ, 0x1 ;  /* 0x00000001ff8e7424 */ /* 0x000fe200078e00ff */
[----:B------:R-:W-:Y:S01]  /*10f10*/  SHF.R.U32.HI R252, RZ, 0x4, R252 ;  /* 0x00000004fffc7819 */ /* 0x000fe200000116fc */
[----:B------:R-:W-:Y:S02]  /*10f20*/  IMAD.MOV.U32 R145, RZ, RZ, RZ ;  /* 0x000000ffff917224 */ /* 0x000fe400078e00ff */
[----:B------:R2:W-:Y:S01]  /*10f30*/  STL [R1+0x650], R0 ;  /* 0x0006500001007387 */ /* 0x0005e20000100800 */
[----:B------:R-:W-:-:S02]  /*10f40*/  SGXT.U32 R252, R252, 0xe ;  /* 0x0000000efcfc781a */ /* 0x000fc40000000000 */
[----:B--2---:R-:W-:-:S04]  /*10f50*/  IADD3 R0, P0, PT, R0, 0x2, RZ ;  /* 0x0000000200007810 */ /* 0x004fc80007f1e0ff */
[----:B0-----:R-:W-:Y:S01]  /*10f60*/  R2UR UR10, R0 ;  /* 0x00000000000a72ca */ /* 0x001fe200000e0000 */
[----:B------:R-:W-:-:S05]  /*10f70*/  IMAD.MOV.U32 R0, RZ, RZ, RZ ;  /* 0x000000ffff007224 */ /* 0x000fca00078e00ff */
[----:B------:R-:W-:Y:S02]  /*10f80*/  IADD3.X R0, PT, PT, R0, 0x40004040, RZ, P0, !PT ;  /* 0x4000404000007810 */ /* 0x000fe400007fe4ff */
[----:B-1----:R-:W-:Y:S02]  /*10f90*/  SHF.R.U32.HI R4, RZ, 0x5, R4 ;  /* 0x00000005ff047819 */ /* 0x002fe40000011604 */
[----:B------:R-:W-:Y:S02]  /*10fa0*/  R2UR UR11, R0 ;  /* 0x00000000000b72ca */ /* 0x000fe400000e0000 */
[----:B------:R-:W-:Y:S02]  /*10fb0*/  ISETP.NE.U32.AND P6, PT, R4, RZ, PT ;  /* 0x000000ff0400720c */ /* 0x000fe40003fc5070 */
[----:B------:R-:W-:-:S04]  /*10fc0*/  SHF.R.U32.HI R4, RZ, 0x4, R8 ;  /* 0x00000004ff047819 */ /* 0x000fc80000011608 */
[----:B------:R-:W-:-:S04]  /*10fd0*/  SGXT.U32 R4, R4, 0xe ;  /* 0x0000000e0404781a */ /* 0x000fc80000000000 */
[----:B------:R-:W-:Y:S01]  /*10fe0*/  IADD3 R0, P0, PT, R4, 0x8000080, RZ ;  /* 0x0800008004007810 */ /* 0x000fe20007f1e0ff */
[----:B------:R-:W-:Y:S02]  /*10ff0*/  UIADD3.64 UR76, UPT, UPT, UR10, 0x2, URZ ;  /* 0x000000020a4c7897 */ /* 0x000fe4000fffe0ff */
[----:B------:R-:W-:Y:S01]  /*11000*/  UIADD3.64 UR44, UPT, UPT, UR10, 0x4, URZ ;  /* 0x000000040a2c7897 */ /* 0x000fe2000fffe0ff */
[C---:B------:R-:W-:Y:S01]  /*11010*/  IADD3 R2, P1, PT, R0.reuse, 0x80, RZ ;  /* 0x0000008000027810 */ /* 0x040fe20007f3e0ff */
[----:B------:R-:W-:Y:S01]  /*11020*/  UIADD3.64 UR46, UPT, UPT, UR10, 0x3fe, URZ ;  /* 0x000003fe0a2e7897 */ /* 0x000fe2000fffe0ff */
[----:B------:R-:W-:Y:S01]  /*11030*/  R2UR UR38, R0 ;  /* 0x00000000002672ca */ /* 0x000fe200000e0000 */
[----:B------:R-:W-:Y:S01]  /*11040*/  UIADD3.64 UR48, UPT, UPT, UR10, 0x400, URZ ;  /* 0x000004000a307897 */ /* 0x000fe2000fffe0ff */
[----:B------:R-:W-:Y:S01]  /*11050*/  R2UR UR12, R2 ;  /* 0x00000000020c72ca */ /* 0x000fe200000e0000 */
[----:B------:R-:W-:Y:S01]  /*11060*/  UIADD3.64 UR50, UPT, UPT, UR10, 0x402, URZ ;  /* 0x000004020a327897 */ /* 0x000fe2000fffe0ff */
[----:B------:R-:W-:Y:S01]  /*11070*/  IADD3 R2, P3, PT, R0, 0x100, RZ ;  /* 0x0000010000027810 */ /* 0x000fe20007f7e0ff */
[----:B------:R-:W-:-:S02]  /*11080*/  UIADD3.64 UR52, UPT, UPT, UR10, 0x404, URZ ;  /* 0x000004040a347897 */ /* 0x000fc4000fffe0ff */
[----:B------:R-:W-:Y:S01]  /*11090*/  UIADD3.64 UR54, UPT, UPT, UR10, 0x7fe, URZ ;  /* 0x000007fe0a367897 */ /* 0x000fe2000fffe0ff */
[----:B------:R-:W-:Y:S01]  /*110a0*/  R2UR UR14, R2 ;  /* 0x00000000020e72ca */ /* 0x000fe200000e0000 */
[----:B------:R-:W-:Y:S01]  /*110b0*/  UIADD3.64 UR56, UPT, UPT, UR10, 0x800, URZ ;  /* 0x000008000a387897 */ /* 0x000fe2000fffe0ff */
[----:B------:R-:W-:Y:S01]  /*110c0*/  IADD3 R2, P2, PT, R0, 0x180, RZ ;  /* 0x0000018000027810 */ /* 0x000fe20007f5e0ff */
[----:B------:R-:W-:Y:S02]  /*110d0*/  UIADD3.64 UR58, UPT, UPT, UR10, 0x802, URZ ;  /* 0x000008020a3a7897 */ /* 0x000fe4000fffe0ff */
[----:B------:R-:W-:Y:S01]  /*110e0*/  UIADD3.64 UR60, UPT, UPT, UR10, 0x804, URZ ;  /* 0x000008040a3c7897 */ /* 0x000fe2000fffe0ff */
[----:B------:R-:W-:Y:S01]  /*110f0*/  R2UR UR16, R2 ;  /* 0x00000000021072ca */ /* 0x000fe200000e0000 */
[----:B------:R-:W-:Y:S01]  /*11100*/  IMAD.MOV.U32 R2, RZ, RZ, RZ ;  /* 0x000000ffff027224 */ /* 0x000fe200078e00ff */
[----:B------:R-:W-:Y:S02]  /*11110*/  UIADD3.64 UR62, UPT, UPT, UR10, 0xbfe, URZ ;  /* 0x00000bfe0a3e7897 */ /* 0x000fe4000fffe0ff */
[----:B------:R-:W-:-:S02]  /*11120*/  UIADD3.64 UR64, UPT, UPT, UR10, 0xc00, URZ ;  /* 0x00000c000a407897 */ /* 0x000fc4000fffe0ff */
[----:B------:R-:W-:Y:S01]  /*11130*/  IADD3.X R2, PT, PT, R2, 0x40004040, RZ, P0, !PT ;  /* 0x4000404002027810 */ /* 0x000fe200007fe4ff */
[----:B------:R-:W-:Y:S01]  /*11140*/  UIADD3.64 UR66, UPT, UPT, UR10, 0xc02, URZ ;  /* 0x00000c020a427897 */ /* 0x000fe2000fffe0ff */
[----:B------:R-:W-:Y:S01]  /*11150*/  IADD3 R3, P0, PT, R0, 0x200, RZ ;  /* 0x0000020000037810 */ /* 0x000fe20007f1e0ff */
[----:B------:R-:W-:Y:S01]  /*11160*/  UIADD3.64 UR68, UPT, UPT, UR10, 0xc04, URZ ;  /* 0x00000c040a447897 */ /* 0x000fe2000fffe0ff */
[----:B------:R-:W-:Y:S01]  /*11170*/  R2UR UR39, R2 ;  /* 0x00000000022772ca */ /* 0x000fe200000e0000 */
[--C-:B------:R-:W-:Y:S01]  /*11180*/  IMAD.X R7, RZ, RZ, R2.reuse, P1 ;  /* 0x000000ffff077224 */ /* 0x100fe200008e0602 */
[----:B------:R-:W-:Y:S01]  /*11190*/  R2UR UR18, R3 ;  /* 0x00000000031272ca */ /* 0x000fe200000e0000 */
[--C-:B------:R-:W-:Y:S01]  /*111a0*/  IMAD.X R6, RZ, RZ, R2.reuse, P3 ;  /* 0x000000ffff067224 */ /* 0x100fe200018e0602 */
[C---:B------:R-:W-:Y:S01]  /*111b0*/  IADD3 R3, P1, PT, R0.reuse, 0x280, RZ ;  /* 0x0000028000037810 */ /* 0x040fe20007f3e0ff */
[--C-:B------:R-:W-:Y:S01]  /*111c0*/  IMAD.X R5, RZ, RZ, R2.reuse, P2 ;  /* 0x000000ffff057224 */ /* 0x100fe200010e0602 */
[----:B------:R-:W-:Y:S01]  /*111d0*/  R2UR UR13, R7 ;  /* 0x00000000070d72ca */ /* 0x000fe200000e0000 */
[--C-:B------:R-:W-:Y:S01]  /*111e0*/  IMAD.X R8, RZ, RZ, R2.reuse, P0 ;  /* 0x000000ffff087224 */ /* 0x100fe200000e0602 */
[----:B------:R-:W-:Y:S01]  /*111f0*/  R2UR UR20, R3 ;  /* 0x00000000031472ca */ /* 0x000fe200000e0000 */
[----:B------:R-:W-:Y:S01]  /*11200*/  IMAD.X R10, RZ, RZ, R2, P1 ;  /* 0x000000ffff0a7224 */ /* 0x000fe200008e0602 */
[----:B------:R-:W-:-:S02]  /*11210*/  IADD3 R3, P3, PT, R0, 0x300, RZ ;  /* 0x0000030000037810 */ /* 0x000fc40007f7e0ff */
[----:B------:R-:W-:Y:S02]  /*11220*/  R2UR UR15, R6 ;  /* 0x00000000060f72ca */ /* 0x000fe400000e0000 */
[----:B------:R-:W-:Y:S01]  /*11230*/  R2UR UR22, R3 ;  /* 0x00000000031672ca */ /* 0x000fe200000e0000 */
[--C-:B------:R-:W-:Y:S01]  /*11240*/  IMAD.X R11, RZ, RZ, R2.reuse, P3 ;  /* 0x000000ffff0b7224 */ /* 0x100fe200018e0602 */
[C---:B------:R-:W-:Y:S02]  /*11250*/  IADD3 R3, P2, PT, R0.reuse, 0x380, RZ ;  /* 0x0000038000037810 */ /* 0x040fe40007f5e0ff */
[----:B------:R-:W-:Y:S02]  /*11260*/  R2UR UR17, R5 ;  /* 0x00000000051172ca */ /* 0x000fe400000e0000 */
        /* <DEDUP_REMOVED lines=13> */
[----:B------:R-:W-:Y:S01]  /*11340*/  IMAD.X R5, RZ, RZ, R2, P3 ;  /* 0x000000ffff057224 */ /* 0x000fe200018e0602 */
[----:B------:R-:W-:Y:S02]  /*11350*/  IADD3 R3, P2, PT, R0, 0x580, RZ ;  /* 0x0000058000037810 */ /* 0x000fe40007f5e0ff */
[----:B------:R-:W-:Y:S02]  /*11360*/  R2UR UR29, R6 ;  /* 0x00000000061d72ca */ /* 0x000fe400000e0000 */
[----:B------:R-:W-:Y:S01]  /*11370*/  R2UR UR32, R3 ;  /* 0x00000000032072ca */ /* 0x000fe200000e0000 */
[----:B------:R-:W0:Y:S01]  /*11380*/  LDC R6, c[0x0][0x3c4] ;  /* 0x0000f100ff067b82 */ /* 0x000e220000000800 */
[----:B------:R-:W-:-:S02]  /*11390*/  IADD3 R3, P0, PT, R0, 0x600, RZ ;  /* 0x0000060000037810 */ /* 0x000fc40007f1e0ff */
[----:B------:R-:W-:Y:S02]  /*113a0*/  R2UR UR31, R5 ;  /* 0x00000000051f72ca */ /* 0x000fe400000e0000 */
[----:B------:R-:W-:Y:S02]  /*113b0*/  R2UR UR34, R3 ;  /* 0x00000000032272ca */ /* 0x000fe400000e0000 */
[C---:B------:R-:W-:Y:S01]  /*113c0*/  IADD3 R3, P1, PT, R0.reuse, 0x680, RZ ;  /* 0x0000068000037810 */ /* 0x040fe20007f3e0ff */
[----:B------:R-:W1:Y:S01]  /*113d0*/  LDC R5, c[0x0][0x3d4] ;  /* 0x0000f500ff057b82 */ /* 0x000e620000000800 */
[----:B------:R-:W-:Y:S02]  /*113e0*/  IADD3 R0, P3, PT, R0, 0x700, RZ ;  /* 0x0000070000007810 */ /* 0x000fe40007f7e0ff */
[----:B------:R-:W-:Y:S02]  /*113f0*/  R2UR UR36, R3 ;  /* 0x00000000032472ca */ /* 0x000fe400000e0000 */
[----:B------:R-:W-:Y:S01]  /*11400*/  R2UR UR40, R0 ;  /* 0x00000000002872ca */ /* 0x000fe200000e0000 */
[----:B------:R-:W-:Y:S01]  /*11410*/  IMAD.X R0, RZ, RZ, R2, P2 ;  /* 0x000000ffff007224 */ /* 0x000fe200010e0602 */
[----:B------:R-:W-:-:S02]  /*11420*/  IADD3 R3, P2, PT, R252, 0x2, RZ ;  /* 0x00000002fc037810 */ /* 0x000fc40007f5e0ff */
[----:B------:R-:W-:Y:S02]  /*11430*/  R2UR UR21, R10 ;  /* 0x000000000a1572ca */ /* 0x000fe400000e0000 */
[----:B------:R-:W-:Y:S01]  /*11440*/  R2UR UR42, R3 ;  /* 0x00000000032a72ca */ /* 0x000fe200000e0000 */
[----:B------:R-:W-:Y:S01]  /*11450*/  IMAD.MOV.U32 R3, RZ, RZ, RZ ;  /* 0x000000ffff037224 */ /* 0x000fe200078e00ff */
[----:B------:R-:W-:Y:S01]  /*11460*/  R2UR UR33, R0 ;  /* 0x00000000002172ca */ /* 0x000fe200000e0000 */
[--C-:B------:R-:W-:Y:S01]  /*11470*/  IMAD.X R0, RZ, RZ, R2.reuse, P0 ;  /* 0x000000ffff007224 */ /* 0x100fe200000e0602 */
[----:B------:R-:W-:Y:S02]  /*11480*/  R2UR UR23, R11 ;  /* 0x000000000b1772ca */ /* 0x000fe400000e0000 */
[----:B------:R-:W-:Y:S02]  /*11490*/  IADD3.X R3, PT, PT, R3, 0x40004040, RZ, P2, !PT ;  /* 0x4000404003037810 */ /* 0x000fe400017fe4ff */
[----:B------:R-:W-:Y:S01]  /*114a0*/  R2UR UR35, R0 ;  /* 0x00000000002372ca */ /* 0x000fe200000e0000 */
[----:B------:R-:W-:Y:S01]  /*114b0*/  IMAD.X R0, RZ, RZ, R2, P1 ;  /* 0x000000ffff007224 */ /* 0x000fe200008e0602 */
[----:B------:R-:W-:Y:S01]  /*114c0*/  R2UR UR43, R3 ;  /* 0x00000000032b72ca */ /* 0x000fe200000e0000 */
[----:B0-----:R-:W-:-:S03]  /*114d0*/  IMAD.SHL.U32 R3, R6, 0x80, RZ ;  /* 0x0000008006037824 */ /* 0x001fc600078e00ff */
[----:B------:R-:W-:Y:S01]  /*114e0*/  R2UR UR37, R0 ;  /* 0x00000000002572ca */ /* 0x000fe200000e0000 */
[----:B------:R-:W-:Y:S02]  /*114f0*/  IMAD.X R0, RZ, RZ, R2, P3 ;  /* 0x000000ffff007224 */ /* 0x000fe400018e0602 */
[----:B-1----:R-:W-:-:S03]  /*11500*/  IMAD.SHL.U32 R2, R5, 0x80, RZ ;  /* 0x0000008005027824 */ /* 0x002fc600078e00ff */
[----:B------:R-:W-:Y:S02]  /*11510*/  R2UR UR41, R0 ;  /* 0x00000000002972ca */ /* 0x000fe400000e0000 */
[----:B------:R-:W-:Y:S01]  /*11520*/  LOP3.LUT R0, R4, 0x8000000, RZ, 0xfc, !PT ;  /* 0x0800000004007812 */ /* 0x000fe200078efcff */
[----:B------:R-:W-:Y:S01]  /*11530*/  UIADD3.64 UR70, UPT, UPT, UR42, 0x2, URZ ;  /* 0x000000022a467897 */ /* 0x000fe2000fffe0ff */
[----:B------:R-:W-:Y:S01]  /*11540*/  CS2R R4, SRZ ;  /* 0x0000000000047805 */ /* 0x000fe2000001ff00 */
[----:B------:R-:W-:Y:S02]  /*11550*/  UIADD3.64 UR72, UPT, UPT, UR42, 0x7fe, URZ ;  /* 0x000007fe2a487897 */ /* 0x000fe4000fffe0ff */
[----:B------:R0:W-:Y:S02]  /*11560*/  STL [R1+0x648], R0 ;  /* 0x0006480001007387 */ /* 0x0001e40000100800 */
[----:B------:R-:W-:Y:S02]  /*11570*/  IMAD.U32 R6, RZ, RZ, UR70 ;  /* 0x00000046ff067e24 */ /* 0x000fe4000f8e00ff */
[----:B------:R-:W-:Y:S01]  /*11580*/  IMAD.U32 R7, RZ, RZ, UR71 ;  /* 0x00000047ff077e24 */ /* 0x000fe2000f8e00ff */
[----:B------:R-:W-:Y:S01]  /*11590*/  UIADD3.64 UR70, UPT, UPT, UR42, 0x4, URZ ;  /* 0x000000042a467897 */ /* 0x000fe2000fffe0ff */
[----:B------:R-:W-:-:S02]  /*115a0*/  IMAD.U32 R8, RZ, RZ, UR72 ;  /* 0x00000048ff087e24 */ /* 0x000fc4000f8e00ff */
[----:B------:R-:W-:Y:S01]  /*115b0*/  IMAD.U32 R9, RZ, RZ, UR73 ;  /* 0x00000049ff097e24 */ /* 0x000fe2000f8e00ff */
[----:B------:R1:W-:Y:S01]  /*115c0*/  STL.64 [R1+0x640], R6 ;  /* 0x0006400601007387 */ /* 0x0003e20000100a00 */
[----:B------:R-:W-:Y:S01]  /*115d0*/  UIADD3.64 UR72, UPT, UPT, UR42, 0x802, URZ ;  /* 0x000008022a487897 */ /* 0x000fe2000fffe0ff */
[----:B0-----:R-:W-:Y:S02]  /*115e0*/  IMAD.MOV.U32 R0, RZ, RZ, RZ ;  /* 0x000000ffff007224 */ /* 0x001fe400078e00ff */
[----:B-1----:R-:W-:Y:S02]  /*115f0*/  IMAD.U32 R6, RZ, RZ, UR70 ;  /* 0x00000046ff067e24 */ /* 0x002fe4000f8e00ff */
[----:B------:R-:W-:Y:S01]  /*11600*/  IMAD.U32 R7, RZ, RZ, UR71 ;  /* 0x00000047ff077e24 */ /* 0x000fe2000f8e00ff */
[----:B------:R-:W-:-:S04]  /*11610*/  UIADD3.64 UR70, UPT, UPT, UR42, 0x800, URZ ;  /* 0x000008002a467897 */ /* 0x000fc8000fffe0ff */
[----:B------:R0:W-:Y:S04]  /*11620*/  STL.64 [R1+0x638], R6 ;  /* 0x0006380601007387 */ /* 0x0001e80000100a00 */
[----:B------:R1:W-:Y:S01]  /*11630*/  STL.64 [R1+0x630], R8 ;  /* 0x0006300801007387 */ /* 0x0003e20000100a00 */
[----:B0-----:R-:W-:Y:S02]  /*11640*/  IMAD.U32 R6, RZ, RZ, UR70 ;  /* 0x00000046ff067e24 */ /* 0x001fe4000f8e00ff */
[----:B------:R-:W-:Y:S01]  /*11650*/  IMAD.U32 R7, RZ, RZ, UR71 ;  /* 0x00000047ff077e24 */ /* 0x000fe2000f8e00ff */
[----:B------:R-:W-:-:S04]  /*11660*/  UIADD3.64 UR70, UPT, UPT, UR42, 0x804, URZ ;  /* 0x000008042a467897 */ /* 0x000fc8000fffe0ff */
[----:B------:R0:W-:Y:S02]  /*11670*/  STL.64 [R1+0x628], R6 ;  /* 0x0006280601007387 */ /* 0x0001e40000100a00 */
[----:B-1----:R-:W-:Y:S02]  /*11680*/  IMAD.U32 R8, RZ, RZ, UR70 ;  /* 0x00000046ff087e24 */ /* 0x002fe4000f8e00ff */
[----:B------:R-:W-:Y:S02]  /*11690*/  IMAD.U32 R9, RZ, RZ, UR71 ;  /* 0x00000047ff097e24 */ /* 0x000fe4000f8e00ff */
[----:B0-----:R-:W-:Y:S02]  /*116a0*/  IMAD.U32 R6, RZ, RZ, UR72 ;  /* 0x00000048ff067e24 */ /* 0x001fe4000f8e00ff */
[----:B------:R-:W-:-:S05]  /*116b0*/  IMAD.U32 R7, RZ, RZ, UR73 ;  /* 0x00000049ff077e24 */ /* 0x000fca000f8e00ff */
[----:B------:R0:W-:Y:S04]  /*116c0*/  STL.64 [R1+0x620], R6 ;  /* 0x0006200601007387 */ /* 0x0001e80000100a00 */
[----:B------:R0:W-:Y:S02]  /*116d0*/  STL.64 [R1+0x618], R8 ;  /* 0x0006180801007387 */ /* 0x0001e40000100a00 */
.L_x_17:
[----:B------:R-:W2:Y:S04]  /*116e0*/  LDL.64 R10, [R1+0x420] ;  /* 0x00042000010a7983 */ /* 0x000ea80000100a00 */
[----:B------:R-:W3:Y:S04]  /*116f0*/  LDL.64 R18, [R1+0x320] ;  /* 0x0003200001127983 */ /* 0x000ee80000100a00 */
[----:B------:R-:W4:Y:S04]  /*11700*/  LDL.64 R20, [R1+0x580] ;  /* 0x0005800001147983 */ /* 0x000f280000100a00 */
[----:B------:R-:W5:Y:S04]  /*11710*/  LDL.64 R12, [R1+0x488] ;  /* 0x00048800010c7983 */ /* 0x000f680000100a00 */
[----:B------:R-:W3:Y:S04]  /*11720*/  LDL.64 R14, [R1+0x4c8] ;  /* 0x0004c800010e7983 */ /* 0x000ee80000100a00 */
[----:B------:R-:W3:Y:S04]  /*11730*/  LDL.64 R28, [R1+0x360] ;  /* 0x00036000011c7983 */ /* 0x000ee80000100a00 */
[----:B------:R-:W3:Y:S04]  /*11740*/  LDL.64 R24, [R1+0x5b8] ;  /* 0x0005b80001187983 */ /* 0x000ee80000100a00 */
[----:B0-----:R-:W3:Y:S04]  /*11750*/  LDL.64 R6, [R1+0x508] ;  /* 0x0005080001067983 */ /* 0x001ee80000100a00 */
[----:B------:R-:W3:Y:S04]  /*11760*/  LDL.64 R8, [R1+0x3e0] ;  /* 0x0003e00001087983 */ /* 0x000ee80000100a00 */
        /* <DEDUP_REMOVED lines=36> */
[----:B------:R-:W3:Y:S01]  /*119b0*/  LDL.64 R208, [R1+0x268] ;  /* 0x0002680001d07983 */ /* 0x000ee20000100a00 */
[----:B--2---:R-:W-:-:S05]  /*119c0*/  IMAD.WIDE R10, R3, 0x2, R10 ;  /* 0x00000002030a7825 */ /* 0x004fca00078e020a */
[----:B------:R3:W2:Y:S01]  /*119d0*/  LDG.E.U16 R80, desc[UR8][R10.64] ;  /* 0x000000080a507981 */ /* 0x0006a2000c1e1500 */
[----:B----4-:R-:W-:-:S03]  /*119e0*/  IMAD.WIDE R84, R3, 0x2, R20 ;  /* 0x0000000203547825 */ /* 0x010fc600078e0214 */
[----:B------:R-:W4:Y:S01]  /*119f0*/  LDL.64 R20, [R1+0x4c0] ;  /* 0x0004c00001147983 */ /* 0x000f220000100a00 */
[----:B-----5:R-:W-:-:S03]  /*11a00*/  IMAD.WIDE R12, R3, 0x2, R12 ;  /* 0x00000002030c7825 */ /* 0x020fc600078e020c */
[----:B------:R0:W5:Y:S01]  /*11a10*/  LDG.E.U16 R84, desc[UR8][R84.64] ;  /* 0x0000000854547981 */ /* 0x000162000c1e1500 */
[----:B---3--:R-:W-:-:S03]  /*11a20*/  IMAD.WIDE R10, R3, 0x2, R18 ;  /* 0x00000002030a7825 */ /* 0x008fc600078e0212 */
[----:B------:R-:W3:Y:S01]  /*11a30*/  LDL.64 R18, [R1+0x3d8] ;  /* 0x0003d80001127983 */ /* 0x000ee20000100a00 */
[----:B------:R-:W-:-:S03]  /*11a40*/  IMAD.WIDE R14, R3, 0x2, R14 ;  /* 0x00000002030e7825 */ /* 0x000fc600078e020e */
[----:B-1----:R1:W2:Y:S01]  /*11a50*/  LDG.E.U16 R81, desc[UR8][R12.64] ;  /* 0x000000080c517981 */ /* 0x0022a2000c1e1500 */
[----:B0-----:R-:W0:Y:S03]  /*11a60*/  LDC R85, c[0x0][0x3c4] ;  /* 0x0000f100ff557b82 */ /* 0x001e260000000800 */
[----:B------:R1:W2:Y:S01]  /*11a70*/  LDG.E.U16 R82, desc[UR8][R14.64] ;  /* 0x000000080e527981 */ /* 0x0002a2000c1e1500 */
[----:B------:R-:W-:-:S03]  /*11a80*/  IMAD.WIDE R6, R3, 0x2, R6 ;  /* 0x0000000203067825 */ /* 0x000fc600078e0206 */
[----:B------:R1:W2:Y:S02]  /*11a90*/  LDG.E.U16 R76, desc[UR8][R10.64] ;  /* 0x000000080a4c7981 */ /* 0x0002a4000c1e1500 */
[C---:B-1----:R-:W-:Y:S02]  /*11aa0*/  IMAD.WIDE R12, R3.reuse, 0x2, R28 ;  /* 0x00000002030c7825 */ /* 0x042fe400078e021c */
[----:B------:R-:W2:Y:S02]  /*11ab0*/  LDL.64 R28, [R1+0x418] ;  /* 0x00041800011c7983 */ /* 0x000ea40000100a00 */
[C---:B------:R-:W-:Y:S02]  /*11ac0*/  IMAD.WIDE R14, R3.reuse, 0x2, R24 ;  /* 0x00000002030e7825 */ /* 0x040fe400078e0218 */
[----:B------:R-:W5:Y:S02]  /*11ad0*/  LDL.64 R24, [R1+0x298] ;  /* 0x0002980001187983 */ /* 0x000f640000100a00 */
[----:B------:R-:W-:-:S02]  /*11ae0*/  IMAD.WIDE R8, R3, 0x2, R8 ;  /* 0x0000000203087825 */ /* 0x000fc400078e0208 */
[----:B------:R1:W5:Y:S04]  /*11af0*/  LDG.E.U16 R83, desc[UR8][R6.64] ;  /* 0x0000000806537981 */ /* 0x000368000c1e1500 */
[----:B------:R1:W5:Y:S01]  /*11b00*/  LDG.E.U16 R79, desc[UR8][R8.64] ;  /* 0x00000008084f7981 */ /* 0x000362000c1e1500 */
[----:B------:R-:W-:-:S03]  /*11b10*/  IMAD.WIDE R10, R3, 0x2, R22 ;  /* 0x00000002030a7825 */ /* 0x000fc600078e0216 */
[----:B------:R-:W5:Y:S01]  /*11b20*/  LDL.64 R22, [R1+0x5e8] ;  /* 0x0005e80001167983 */ /* 0x000f620000100a00 */
[----:B-1----:R-:W-:-:S03]  /*11b30*/  IMAD.WIDE R6, R3, 0x2, R36 ;  /* 0x0000000203067825 */ /* 0x002fc600078e0224 */
[----:B------:R-:W5:Y:S01]  /*11b40*/  LDL.64 R36, [R1+0x5b0] ;  /* 0x0005b00001247983 */ /* 0x000f620000100a00 */
[----:B------:R-:W-:-:S03]  /*11b50*/  IMAD.WIDE R8, R3, 0x2, R26 ;  /* 0x0000000203087825 */ /* 0x000fc600078e021a */
[----:B------:R1:W5:Y:S04]  /*11b60*/  LDG.E.U16 R78, desc[UR8][R6.64] ;  /* 0x00000008064e7981 */ /* 0x000368000c1e1500 */
[----:B------:R-:W5:Y:S01]  /*11b70*/  LDL.64 R26, [R1+0x398] ;  /* 0x00039800011a7983 */ /* 0x000f620000100a00 */
[----:B------:R-:W-:-:S03]  /*11b80*/  IMAD.WIDE R72, R3, 0x2, R34 ;  /* 0x0000000203487825 */ /* 0x000fc600078e0222 */
[----:B------:R-:W5:Y:S01]  /*11b90*/  LDL.64 R34, [R1+0x2d8] ;  /* 0x0002d80001227983 */ /* 0x000f620000100a00 */
[----:B-1----:R-:W-:-:S03]  /*11ba0*/  IMAD.WIDE R6, R3, 0x2, R16 ;  /* 0x0000000203067825 */ /* 0x002fc600078e0210 */
[----:B------:R-:W5:Y:S04]  /*11bb0*/  LDL.64 R16, [R1+0x358] ;  /* 0x0003580001107983 */ /* 0x000f680000100a00 */
[----:B------:R-:W5:Y:S04]  /*11bc0*/  LDG.E.U16 R69, desc[UR8][R10.64] ;  /* 0x000000080a457981 */ /* 0x000f68000c1e1500 */
[----:B------:R-:W5:Y:S04]  /*11bd0*/  LDG.E.U16 R74, desc[UR8][R6.64] ;  /* 0x00000008064a7981 */ /* 0x000f68000c1e1500 */
[----:B------:R1:W5:Y:S04]  /*11be0*/  LDG.E.U16 R77, desc[UR8][R12.64] ;  /* 0x000000080c4d7981 */ /* 0x000368000c1e1500 */
[----:B------:R0:W5:Y:S04]  /*11bf0*/  LDG.E.U16 R75, desc[UR8][R8.64] ;  /* 0x00000008084b7981 */ /* 0x000168000c1e1500 */
[----:B------:R-:W5:Y:S01]  /*11c00*/  LDG.E.U16 R71, desc[UR8][R14.64] ;  /* 0x000000080e477981 */ /* 0x000f62000c1e1500 */
[----:B-1----:R-:W-:-:S03]  /*11c10*/  IMAD.WIDE R12, R3, 0x2, R32 ;  /* 0x00000002030c7825 */ /* 0x002fc600078e0220 */
[----:B------:R-:W5:Y:S01]  /*11c20*/  LDL.64 R32, [R1+0x570] ;  /* 0x0005700001207983 */ /* 0x000f620000100a00 */
[----:B0-----:R-:W-:-:S03]  /*11c30*/  IMAD.WIDE R8, R3, 0x2, R30 ;  /* 0x0000000203087825 */ /* 0x001fc600078e021e */
[----:B------:R-:W5:Y:S04]  /*11c40*/  LDL.64 R30, [R1+0x538] ;  /* 0x00053800011e7983 */ /* 0x000f680000100a00 */
[----:B------:R-:W5:Y:S04]  /*11c50*/  LDG.E.U16 R70, desc[UR8][R12.64] ;  /* 0x000000080c467981 */ /* 0x000f68000c1e1500 */
[----:B------:R-:W5:Y:S04]  /*11c60*/  LDG.E.U16 R67, desc[UR8][R8.64] ;  /* 0x0000000808437981 */ /* 0x000f68000c1e1500 */
[----:B------:R0:W5:Y:S01]  /*11c70*/  LDG.E.U16 R72, desc[UR8][R72.64] ;  /* 0x0000000848487981 */ /* 0x000162000c1e1500 */
[C---:B----4-:R-:W-:Y:S01]  /*11c80*/  IMAD.WIDE R6, R3.reuse, 0x2, R20 ;  /* 0x0000000203067825 */ /* 0x050fe200078e0214 */
[----:B0-----:R-:W0:Y:S02]  /*11c90*/  LDC R73, c[0x0][0x3c4] ;  /* 0x0000f100ff497b82 */ /* 0x001e240000000800 */
[----:B------:R-:W4:Y:S04]  /*11ca0*/  LDL.64 R20, [R1+0x4f8] ;  /* 0x0004f80001147983 */ /* 0x000f280000100a00 */
[----:B------:R-:W4:Y:S01]  /*11cb0*/  LDG.E.U16 R66, desc[UR8][R6.64] ;  /* 0x0000000806427981 */ /* 0x000f22000c1e1500 */
[----:B---3--:R-:W-:-:S03]  /*11cc0*/  IMAD.WIDE R10, R3, 0x2, R18 ;  /* 0x00000002030a7825 */ /* 0x008fc600078e0212 */
[----:B------:R-:W3:Y:S04]  /*11cd0*/  LDL.64 R18, [R1+0x4b8] ;  /* 0x0004b80001127983 */ /* 0x000ee80000100a00 */
[----:B------:R5:W3:Y:S01]  /*11ce0*/  LDG.E.U16 R63, desc[UR8][R10.64] ;  /* 0x000000080a3f7981 */ /* 0x000ae2000c1e1500 */
[----:B--2---:R-:W-:-:S03]  /*11cf0*/  IMAD.WIDE R12, R3, 0x2, R28 ;  /* 0x00000002030c7825 */ /* 0x004fc600078e021c */
[----:B------:R-:W2:Y:S01]  /*11d00*/  LDL.64 R28, [R1+0x478] ;  /* 0x00047800011c7983 */ /* 0x000ea20000100a00 */
[----:B-----5:R-:W-:-:S03]  /*11d10*/  IMAD.WIDE R10, R3, 0x2, R24 ;  /* 0x00000002030a7825 */ /* 0x020fc600078e0218 */
[----:B------:R-:W5:Y:S04]  /*11d20*/  LDL.64 R24, [R1+0x350] ;  /* 0x0003500001187983 */ /* 0x000f680000100a00 */
[----:B------:R1:W5:Y:S04]  /*11d30*/  LDG.E.U16 R64, desc[UR8][R12.64] ;  /* 0x000000080c407981 */ /* 0x000368000c1e1500 */
[----:B------:R-:W5:Y:S01]  /*11d40*/  LDG.E.U16 R58, desc[UR8][R10.64] ;  /* 0x000000080a3a7981 */ /* 0x000f62000c1e1500 */
[----:B------:R-:W-:-:S03]  /*11d50*/  IMAD.WIDE R8, R3, 0x2, R26 ;  /* 0x0000000203087825 */ /* 0x000fc600078e021a */
[----:B------:R-:W5:Y:S01]  /*11d60*/  LDL.64 R26, [R1+0x3d0] ;  /* 0x0003d000011a7983 */ /* 0x000f620000100a00 */
[----:B------:R-:W-:-:S03]  /*11d70*/  IMAD.WIDE R6, R3, 0x2, R16 ;  /* 0x0000000203067825 */ /* 0x000fc600078e0210 */
[----:B------:R0:W5:Y:S01]  /*11d80*/  LDG.E.U16 R62, desc[UR8][R8.64] ;  /* 0x00000008083e7981 */ /* 0x000162000c1e1500 */
[----:B-1----:R-:W-:-:S03]  /*11d90*/  IMAD.WIDE R12, R3, 0x2, R34 ;  /* 0x00000002030c7825 */ /* 0x002fc600078e0222 */
[----:B------:R1:W5:Y:S04]  /*11da0*/  LDG.E.U16 R61, desc[UR8][R6.64] ;  /* 0x00000008063d7981 */ /* 0x000368000c1e1500 */
[----:B------:R-:W5:Y:S01]  /*11db0*/  LDL.64 R34, [R1+0x390] ;  /* 0x0003900001227983 */ /* 0x000f620000100a00 */
[----:B0-----:R-:W-:-:S03]  /*11dc0*/  IMAD.WIDE R8, R3, 0x2, R22 ;  /* 0x0000000203087825 */ /* 0x001fc600078e0216 */
[----:B------:R-:W5:Y:S01]  /*11dd0*/  LDL.64 R22, [R1+0x310] ;  /* 0x0003100001167983 */ /* 0x000f620000100a00 */
[----:B-1----:R-:W-:-:S03]  /*11de0*/  IMAD.WIDE R6, R3, 0x2, R36 ;  /* 0x0000000203067825 */ /* 0x002fc600078e0224 */
[----:B------:R0:W5:Y:S04]  /*11df0*/  LDG.E.U16 R59, desc[UR8][R12.64] ;  /* 0x000000080c3b7981 */ /* 0x000168000c1e1500 */
[----:B------:R-:W5:Y:S01]  /*11e00*/  LDG.E.U16 R56, desc[UR8][R6.64] ;  /* 0x0000000806387981 */ /* 0x000f62000c1e1500 */
[----:B------:R-:W-:-:S03]  /*11e10*/  IMAD.WIDE R14, R3, 0x2, R40 ;  /* 0x00000002030e7825 */ /* 0x000fc600078e0228 */
[----:B------:R-:W5:Y:S04]  /*11e20*/  LDG.E.U16 R57, desc[UR8][R8.64] ;  /* 0x0000000808397981 */ /* 0x000f68000c1e1500 */
[----:B------:R1:W5:Y:S01]  /*11e30*/  LDG.E.U16 R65, desc[UR8][R14.64] ;  /* 0x000000080e417981 */ /* 0x000362000c1e1500 */
[----:B0-----:R-:W-:-:S03]  /*11e40*/  IMAD.WIDE R12, R3, 0x2, R30 ;  /* 0x00000002030c7825 */ /* 0x001fc600078e021e */
[----:B------:R-:W5:Y:S04]  /*11e50*/  LDL.64 R30, [R1+0x610] ;  /* 0x00061000011e7983 */ /* 0x000f680000100a00 */
[----:B------:R-:W5:Y:S01]  /*11e60*/  LDL.64 R16, [R1+0x410] ;  /* 0x0004100001107983 */ /* 0x000f620000100a00 */
[----:B-1----:R-:W-:-:S03]  /*11e70*/  IMAD.WIDE R14, R3, 0x2, R38 ;  /* 0x00000002030e7825 */ /* 0x002fc600078e0226 */
[----:B------:R-:W5:Y:S04]  /*11e80*/  LDL.64 R38, [R1+0x530] ;  /* 0x0005300001267983 */ /* 0x000f680000100a00 */
[----:B------:R0:W5:Y:S04]  /*11e90*/  LDG.E.U16 R60, desc[UR8][R14.64] ;  /* 0x000000080e3c7981 */ /* 0x000168000c1e1500 */
[----:B------:R-:W5:Y:S04]  /*11ea0*/  LDG.E.U16 R54, desc[UR8][R12.64] ;  /* 0x000000080c367981 */ /* 0x000f68000c1e1500 */
[----:B------:R-:W5:Y:S01]  /*11eb0*/  LDL.64 R40, [R1+0x568] ;  /* 0x0005680001287983 */ /* 0x000f620000100a00 */
[----:B0-----:R-:W-:-:S03]  /*11ec0*/  IMAD.WIDE R14, R3, 0x2, R32 ;  /* 0x00000002030e7825 */ /* 0x001fc600078e0220 */
[----:B------:R-:W5:Y:S04]  /*11ed0*/  LDL.64 R32, [R1+0x290] ;  /* 0x0002900001207983 */ /* 0x000f680000100a00 */
[----:B------:R-:W5:Y:S04]  /*11ee0*/  LDG.E.U16 R55, desc[UR8][R14.64] ;  /* 0x000000080e377981 */ /* 0x000f68000c1e1500 */
[----:B------:R-:W5:Y:S01]  /*11ef0*/  LDL.64 R36, [R1+0x470] ;  /* 0x0004700001247983 */ /* 0x000f620000100a00 */
[----:B----4-:R-:W-:-:S03]  /*11f00*/  IMAD.WIDE R6, R3, 0x2, R20 ;  /* 0x0000000203067825 */ /* 0x010fc600078e0214 */
[----:B------:R-:W4:Y:S04]  /*11f10*/  LDL.64 R20, [R1+0x5e0] ;  /* 0x0005e00001147983 */ /* 0x000f280000100a00 */
[----:B------:R0:W4:Y:S01]  /*11f20*/  LDG.E.U16 R7, desc[UR8][R6.64] ;  /* 0x0000000806077981 */ /* 0x000122000c1e1500 */
[----:B---3--:R-:W-:-:S03]  /*11f30*/  IMAD.WIDE R10, R3, 0x2, R18 ;  /* 0x00000002030a7825 */ /* 0x008fc600078e0212 */
[----:B------:R-:W3:Y:S04]  /*11f40*/  LDL.64 R18, [R1+0x5a8] ;  /* 0x0005a80001127983 */ /* 0x000ee80000100a00 */
[----:B------:R5:W3:Y:S01]  /*11f50*/  LDG.E.U16 R53, desc[UR8][R10.64] ;  /* 0x000000080a357981 */ /* 0x000ae2000c1e1500 */
[----:B0-----:R-:W0:Y:S01]  /*11f60*/  LDC R6, c[0x0][0x3c4] ;  /* 0x0000f100ff067b82 */ /* 0x001e220000000800 */
[C---:B--2---:R-:W-:Y:S02]  /*11f70*/  IMAD.WIDE R8, R3.reuse, 0x2, R28 ;  /* 0x0000000203087825 */ /* 0x044fe400078e021c */
[----:B------:R-:W2:Y:S02]  /*11f80*/  LDL.64 R28, [R1+0x4f0] ;  /* 0x0004f000011c7983 */ /* 0x000ea40000100a00 */
[----:B-----5:R-:W-:-:S02]  /*11f90*/  IMAD.WIDE R10, R3, 0x2, R24 ;  /* 0x00000002030a7825 */ /* 0x020fc400078e0218 */
[----:B------:R-:W5:Y:S04]  /*11fa0*/  LDL.64 R24, [R1+0x3c8] ;  /* 0x0003c80001187983 */ /* 0x000f680000100a00 */
[----:B------:R1:W5:Y:S04]  /*11fb0*/  LDG.E.U16 R52, desc[UR8][R8.64] ;  /* 0x0000000808347981 */ /* 0x000368000c1e1500 */
[----:B------:R-:W5:Y:S01]  /*11fc0*/  LDG.E.U16 R48, desc[UR8][R10.64] ;  /* 0x000000080a307981 */ /* 0x000f62000c1e1500 */
[----:B------:R-:W-:-:S03]  /*11fd0*/  IMAD.WIDE R14, R3, 0x2, R26 ;  /* 0x00000002030e7825 */ /* 0x000fc600078e021a */
[----:B------:R-:W5:Y:S04]  /*11fe0*/  LDL.64 R26, [R1+0x4b0] ;  /* 0x0004b000011a7983 */ /* 0x000f680000100a00 */
[----:B------:R-:W5:Y:S01]  /*11ff0*/  LDG.E.U16 R50, desc[UR8][R14.64] ;  /* 0x000000080e327981 */ /* 0x000f62000c1e1500 */
[----:B------:R-:W-:-:S03]  /*12000*/  IMAD.WIDE R12, R3, 0x2, R34 ;  /* 0x00000002030c7825 */ /* 0x000fc600078e0222 */
[----:B------:R-:W5:Y:S01]  /*12010*/  LDL.64 R34, [R1+0x408] ;  /* 0x0004080001227983 */ /* 0x000f620000100a00 */
[----:B-1----:R-:W-:-:S03]  /*12020*/  IMAD.WIDE R8, R3, 0x2, R22 ;  /* 0x0000000203087825 */ /* 0x002fc600078e0216 */
[----:B------:R-:W5:Y:S04]  /*12030*/  LDL.64 R22, [R1+0x388] ;  /* 0x0003880001167983 */ /* 0x000f680000100a00 */
[----:B------:R-:W5:Y:S04]  /*12040*/  LDG.E.U16 R47, desc[UR8][R8.64] ;  /* 0x00000008082f7981 */ /* 0x000f68000c1e1500 */
[----:B------:R1:W5:Y:S02]  /*12050*/  LDG.E.U16 R49, desc[UR8][R12.64] ;  /* 0x000000080c317981 */ /* 0x000364000c1e1500 */
[----:B-1----:R-:W-:-:S02]  /*12060*/  IMAD.WIDE R12, R3, 0x2, R30 ;  /* 0x00000002030c7825 */ /* 0x002fc400078e021e */
[----:B------:R-:W5:Y:S04]  /*12070*/  LDL.64 R30, [R1+0x308] ;  /* 0x00030800011e7983 */ /* 0x000f680000100a00 */
[----:B------:R-:W5:Y:S01]  /*12080*/  LDG.E.U16 R44, desc[UR8][R12.64] ;  /* 0x000000080c2c7981 */ /* 0x000f62000c1e1500 */
[----:B------:R-:W-:-:S03]  /*12090*/  IMAD.WIDE R14, R3, 0x2, R32 ;  /* 0x00000002030e7825 */ /* 0x000fc600078e0220 */
[----:B------:R-:W5:Y:S04]  /*120a0*/  LDL.64 R32, [R1+0x348] ;  /* 0x0003480001207983 */ /* 0x000f680000100a00 */
[----:B------:R1:W5:Y:S02]  /*120b0*/  LDG.E.U16 R45, desc[UR8][R14.64] ;  /* 0x000000080e2d7981 */ /* 0x000364000c1e1500 */
[----:B-1----:R-:W-:-:S04]  /*120c0*/  IMAD.WIDE R14, R3, 0x2, R38 ;  /* 0x00000002030e7825 */ /* 0x002fc800078e0226 */
[C---:B----4-:R-:W-:Y:S02]  /*120d0*/  IMAD.WIDE R10, R3.reuse, 0x2, R20 ;  /* 0x00000002030a7825 */ /* 0x050fe400078e0214 */
[----:B------:R-:W4:Y:S02]  /*120e0*/  LDL.64 R20, [R1+0x2c8] ;  /* 0x0002c80001147983 */ /* 0x000f240000100a00 */
[C---:B---3--:R-:W-:Y:S02]  /*120f0*/  IMAD.WIDE R8, R3.reuse, 0x2, R18 ;  /* 0x0000000203087825 */ /* 0x048fe400078e0212 */
[----:B------:R-:W3:Y:S02]  /*12100*/  LDL.64 R18, [R1+0x288] ;  /* 0x0002880001127983 */ /* 0x000ee40000100a00 */
[C---:B--2---:R-:W-:Y:S02]  /*12110*/  IMAD.WIDE R12, R3.reuse, 0x2, R28 ;  /* 0x00000002030c7825 */ /* 0x044fe400078e021c */
[----:B------:R-:W2:Y:S04]  /*12120*/  LDL.64 R28, [R1+0x5d8] ;  /* 0x0005d800011c7983 */ /* 0x000ea80000100a00 */
[----:B------:R5:W2:Y:S02]  /*12130*/  LDG.E.U16 R39, desc[UR8][R12.64] ;  /* 0x000000080c277981 */ /* 0x000aa4000c1e1500 */
[----:B-----5:R-:W-:-:S02]  /*12140*/  IMAD.WIDE R12, R3, 0x2, R24 ;  /* 0x00000002030c7825 */ /* 0x020fc400078e0218 */
[----:B------:R-:W5:Y:S02]  /*12150*/  LDL.64 R24, [R1+0x4a8] ;  /* 0x0004a80001187983 */ /* 0x000f640000100a00 */
[----:B------:R-:W-:-:S05]  /*12160*/  IMAD.WIDE R16, R3, 0x2, R16 ;  /* 0x0000000203107825 */ /* 0x000fca00078e0210 */
[----:B------:R1:W5:Y:S02]  /*12170*/  LDG.E.U16 R51, desc[UR8][R16.64] ;  /* 0x0000000810337981 */ /* 0x000364000c1e1500 */
[C---:B-1----:R-:W-:Y:S02]  /*12180*/  IMAD.WIDE R16, R3.reuse, 0x2, R42 ;  /* 0x0000000203107825 */ /* 0x042fe400078e022a */
[----:B------:R1:W5:Y:S04]  /*12190*/  LDG.E.U16 R43, desc[UR8][R10.64] ;  /* 0x000000080a2b7981 */ /* 0x000368000c1e1500 */
[----:B------:R0:W5:Y:S04]  /*121a0*/  LDG.E.U16 R46, desc[UR8][R16.64] ;  /* 0x00000008102e7981 */ /* 0x000168000c1e1500 */
[----:B------:R-:W5:Y:S01]  /*121b0*/  LDG.E.U16 R42, desc[UR8][R8.64] ;  /* 0x00000008082a7981 */ /* 0x000f62000c1e1500 */
[----:B-1----:R-:W-:-:S03]  /*121c0*/  IMAD.WIDE R10, R3, 0x2, R26 ;  /* 0x00000002030a7825 */ /* 0x002fc600078e021a */
[----:B------:R-:W5:Y:S01]  /*121d0*/  LDL.64 R26, [R1+0x5a0] ;  /* 0x0005a000011a7983 */ /* 0x000f620000100a00 */
[----:B0-----:R-:W-:-:S03]  /*121e0*/  IMAD.WIDE R16, R3, 0x2, R40 ;  /* 0x0000000203107825 */ /* 0x001fc600078e0228 */
[----:B------:R0:W5:Y:S04]  /*121f0*/  LDG.E.U16 R38, desc[UR8][R10.64] ;  /* 0x000000080a267981 */ /* 0x000168000c1e1500 */
[----:B------:R1:W5:Y:S04]  /*12200*/  LDG.E.U16 R40, desc[UR8][R14.64] ;  /* 0x000000080e287981 */ /* 0x000368000c1e1500 */
[----:B------:R1:W5:Y:S01]  /*12210*/  LDG.E.U16 R41, desc[UR8][R16.64] ;  /* 0x0000000810297981 */ /* 0x000362000c1e1500 */
[----:B0-----:R-:W-:-:S03]  /*12220*/  IMAD.WIDE R10, R3, 0x2, R22 ;  /* 0x00000002030a7825 */ /* 0x001fc600078e0216 */
[----:B------:R-:W5:Y:S01]  /*12230*/  LDL.64 R22, [R1+0x468] ;  /* 0x0004680001167983 */ /* 0x000f620000100a00 */
[----:B-1----:R-:W-:-:S03]  /*12240*/  IMAD.WIDE R14, R3, 0x2, R34 ;  /* 0x00000002030e7825 */ /* 0x002fc600078e0222 */
[----:B------:R-:W5:Y:S04]  /*12250*/  LDG.E.U16 R34, desc[UR8][R12.64] ;  /* 0x000000080c227981 */ /* 0x000f68000c1e1500 */
[----:B------:R-:W5:Y:S01]  /*12260*/  LDG.E.U16 R35, desc[UR8][R14.64] ;  /* 0x000000080e237981 */ /* 0x000f62000c1e1500 */
[----:B------:R-:W-:-:S03]  /*12270*/  IMAD.WIDE R16, R3, 0x2, R86 ;  /* 0x0000000203107825 */ /* 0x000fc600078e0256 */
[----:B------:R-:W5:Y:S01]  /*12280*/  LDL.64 R86, [R1+0x300] ;  /* 0x0003000001567983 */ /* 0x000f620000100a00 */
[----:B------:R-:W-:-:S03]  /*12290*/  IMAD.WIDE R8, R3, 0x2, R36 ;  /* 0x0000000203087825 */ /* 0x000fc600078e0224 */
[----:B------:R0:W5:Y:S04]  /*122a0*/  LDG.E.U16 R36, desc[UR8][R16.64] ;  /* 0x0000000810247981 */ /* 0x000168000c1e1500 */
[----:B------:R1:W5:Y:S01]  /*122b0*/  LDG.E.U16 R37, desc[UR8][R8.64] ;  /* 0x0000000808257981 */ /* 0x000362000c1e1500 */
[----:B0-----:R-:W-:-:S04]  /*122c0*/  IMAD.WIDE R16, R3, 0x2, R30 ;  /* 0x0000000203107825 */ /* 0x001fc800078e021e */
[C---:B-1----:R-:W-:Y:S01]  /*122d0*/  IMAD.WIDE R8, R3.reuse, 0x2, R32 ;  /* 0x0000000203087825 */ /* 0x042fe200078e0220 */
[----:B------:R0:W5:Y:S04]  /*122e0*/  LDG.E.U16 R31, desc[UR8][R16.64] ;  /* 0x00000008101f7981 */ /* 0x000168000c1e1500 */
[----:B------:R-:W5:Y:S04]  /*122f0*/  LDG.E.U16 R33, desc[UR8][R10.64] ;  /* 0x000000080a217981 */ /* 0x000f68000c1e1500 */
[----:B------:R-:W5:Y:S01]  /*12300*/  LDG.E.U16 R32, desc[UR8][R8.64] ;  /* 0x0000000808207981 */ /* 0x000f62000c1e1500 */
[----:B0-----:R-:W-:-:S03]  /*12310*/  IMAD.WIDE R16, R3, 0x2, R106 ;  /* 0x0000000203107825 */ /* 0x001fc600078e026a */
[----:B------:R-:W5:Y:S01]  /*12320*/  LDL.64 R106, [R1+0x4e0] ;  /* 0x0004e000016a7983 */ /* 0x000f620000100a00 */
[----:B----4-:R-:W-:-:S03]  /*12330*/  IMAD.WIDE R14, R3, 0x2, R20 ;  /* 0x00000002030e7825 */ /* 0x010fc600078e0214 */
[----:B------:R-:W4:Y:S04]  /*12340*/  LDL.64 R20, [R1+0x380] ;  /* 0x0003800001147983 */ /* 0x000f280000100a00 */
[----:B------:R0:W4:Y:S01]  /*12350*/  LDG.E.U16 R30, desc[UR8][R14.64] ;  /* 0x000000080e1e7981 */ /* 0x000122000c1e1500 */
[----:B---3--:R-:W-:-:S03]  /*12360*/  IMAD.WIDE R12, R3, 0x2, R18 ;  /* 0x00000002030c7825 */ /* 0x008fc600078e0212 */
[----:B------:R-:W3:Y:S01]  /*12370*/  LDL.64 R18, [R1+0x340] ;  /* 0x0003400001127983 */ /* 0x000ee20000100a00 */
[----:B0-----:R-:W-:-:S03]  /*12380*/  IMAD.WIDE R14, R3, 0x2, R104 ;  /* 0x00000002030e7825 */ /* 0x001fc600078e0268 */
[----:B------:R-:W3:Y:S01]  /*12390*/  LDL.64 R104, [R1+0x520] ;  /* 0x0005200001687983 */ /* 0x000ee20000100a00 */
[----:B--2---:R-:W-:-:S03]  /*123a0*/  IMAD.WIDE R10, R3, 0x2, R28 ;  /* 0x00000002030a7825 */ /* 0x004fc600078e021c */
[----:B------:R0:W2:Y:S04]  /*123b0*/  LDG.E.U16 R29, desc[UR8][R12.64] ;  /* 0x000000080c1d7981 */ /* 0x0000a8000c1e1500 */
[----:B------:R5:W2:Y:S01]  /*123c0*/  LDG.E.U16 R28, desc[UR8][R10.64] ;  /* 0x000000080a1c7981 */ /* 0x000aa2000c1e1500 */
[C---:B0-----:R-:W-:Y:S02]  /*123d0*/  IMAD.WIDE R12, R3.reuse, 0x2, R98 ;  /* 0x00000002030c7825 */ /* 0x041fe400078e0262 */
[----:B------:R-:W0:Y:S02]  /*123e0*/  LDC R98, c[0x0][0x3c4] ;  /* 0x0000f100ff627b82 */ /* 0x000e240000000800 */
[C---:B-----5:R-:W-:Y:S02]  /*123f0*/  IMAD.WIDE R10, R3.reuse, 0x2, R24 ;  /* 0x00000002030a7825 */ /* 0x060fe400078e0218 */
[----:B------:R1:W5:Y:S04]  /*12400*/  LDG.E.U16 R25, desc[UR8][R14.64] ;  /* 0x000000080e197981 */ /* 0x000368000c1e1500 */
[----:B------:R1:W2:Y:S02]  /*12410*/  LDG.E.U16 R24, desc[UR8][R12.64] ;  /* 0x000000080c187981 */ /* 0x0002a4000c1e1500 */
[----:B-1----:R-:W-:-:S02]  /*12420*/  IMAD.WIDE R14, R3, 0x2, R100 ;  /* 0x00000002030e7825 */ /* 0x002fc400078e0264 */
[----:B------:R-:W2:Y:S02]  /*12430*/  LDL.64 R100, [R1+0x598] ;  /* 0x0005980001647983 */ /* 0x000ea40000100a00 */
[C---:B------:R-:W-:Y:S02]  /*12440*/  IMAD.WIDE R12, R3.reuse, 0x2, R88 ;  /* 0x00000002030c7825 */ /* 0x040fe400078e0258 */
[----:B------:R-:W2:Y:S02]  /*12450*/  LDL.64 R88, [R1+0x558] ;  /* 0x0005580001587983 */ /* 0x000ea40000100a00 */
[C---:B------:R-:W-:Y:S02]  /*12460*/  IMAD.WIDE R8, R3.reuse, 0x2, R26 ;  /* 0x0000000203087825 */ /* 0x040fe400078e021a */
[----:B------:R-:W2:Y:S04]  /*12470*/  LDG.E.U16 R26, desc[UR8][R16.64] ;  /* 0x00000008101a7981 */ /* 0x000ea8000c1e1500 */
[----:B------:R1:W2:Y:S02]  /*12480*/  LDG.E.U16 R27, desc[UR8][R8.64] ;  /* 0x00000008081b7981 */ /* 0x0002a4000c1e1500 */
[----:B-1----:R-:W-:-:S02]  /*12490*/  IMAD.WIDE R8, R3, 0x2, R22 ;  /* 0x0000000203087825 */ /* 0x002fc400078e0216 */
[----:B------:R4:W5:Y:S02]  /*124a0*/  LDG.E.U16 R23, desc[UR8][R10.64] ;  /* 0x000000080a177981 */ /* 0x000964000c1e1500 */
[C---:B------:R-:W-:Y:S02]  /*124b0*/  IMAD.WIDE R16, R3.reuse, 0x2, R102 ;  /* 0x0000000203107825 */ /* 0x040fe400078e0266 */
[----:B------:R3:W5:Y:S02]  /*124c0*/  LDG.E.U16 R22, desc[UR8][R8.64] ;  /* 0x0000000808167981 */ /* 0x000764000c1e1500 */
[C---:B------:R-:W-:Y:S01]  /*124d0*/  IMAD.WIDE R86, R3.reuse, 0x2, R86 ;  /* 0x0000000203567825 */ /* 0x040fe200078e0256 */
[----:B0-----:R-:W-:Y:S01]  /*124e0*/  LEA R98, P1, R98, R134, 0x5 ;  /* 0x0000008662627211 */ /* 0x001fe200078228ff */
[----:B------:R-:W0:Y:S02]  /*124f0*/  LDC R102, c[0x0][0x3c4] ;  /* 0x0000f100ff667b82 */ /* 0x000e240000000800 */
[----:B----4-:R-:W-:-:S02]  /*12500*/  IMAD.WIDE R10, R3, 0x2, R20 ;  /* 0x00000002030a7825 */ /* 0x010fc400078e0214 */
[----:B------:R-:W4:Y:S04]  /*12510*/  LDG.E.U16 R21, desc[UR8][R16.64] ;  /* 0x0000000810157981 */ /* 0x000f28000c1e1500 */
[----:B------:R1:W4:Y:S01]  /*12520*/  LDG.E.U16 R20, desc[UR8][R14.64] ;  /* 0x000000080e147981 */ /* 0x000322000c1e1500 */
[----:B---3--:R-:W-:-:S03]  /*12530*/  IMAD.WIDE R8, R3, 0x2, R18 ;  /* 0x0000000203087825 */ /* 0x008fc600078e0212 */
[----:B------:R3:W4:Y:S04]  /*12540*/  LDG.E.U16 R18, desc[UR8][R10.64] ;  /* 0x000000080a127981 */ /* 0x000728000c1e1500 */
[----:B------:R0:W4:Y:S01]  /*12550*/  LDG.E.U16 R17, desc[UR8][R8.64] ;  /* 0x0000000808117981 */ /* 0x000122000c1e1500 */
[----:B-1----:R-:W-:-:S03]  /*12560*/  IMAD.WIDE R14, R3, 0x2, R96 ;  /* 0x00000002030e7825 */ /* 0x002fc600078e0260 */
[----:B------:R1:W4:Y:S01]  /*12570*/  LDG.E.U16 R19, desc[UR8][R12.64] ;  /* 0x000000080c137981 */ /* 0x000322000c1e1500 */
[----:B------:R-:W2:Y:S01]  /*12580*/  LDC R97, c[0x0][0x3c4] ;  /* 0x0000f100ff617b82 */ /* 0x000ea20000000800 */
[C---:B---3--:R-:W-:Y:S02]  /*12590*/  IMAD.WIDE R10, R3.reuse, 0x2, R92 ;  /* 0x00000002030a7825 */ /* 0x048fe400078e025c */
[----:B------:R-:W3:Y:S02]  /*125a0*/  LDG.E.U16 R15, desc[UR8][R14.64] ;  /* 0x000000080e0f7981 */ /* 0x000ee4000c1e1500 */
[C---:B0-----:R-:W-:Y:S02]  /*125b0*/  IMAD.WIDE R8, R3.reuse, 0x2, R90 ;  /* 0x0000000203087825 */ /* 0x041fe400078e025a */
[----:B------:R0:W3:Y:S01]  /*125c0*/  LDG.E.U16 R16, desc[UR8][R86.64] ;  /* 0x0000000856107981 */ /* 0x0000e2000c1e1500 */
[----:B------:R-:W2:Y:S01]  /*125d0*/  LDC R90, c[0x0][0x3c4] ;  /* 0x0000f100ff5a7b82 */ /* 0x000ea20000000800 */
[----:B-1----:R-:W-:-:S05]  /*125e0*/  IMAD.WIDE R12, R3, 0x2, R94 ;  /* 0x00000002030c7825 */ /* 0x002fca00078e025e */
[----:B------:R-:W3:Y:S02]  /*125f0*/  LDG.E.U16 R14, desc[UR8][R12.64] ;  /* 0x000000080c0e7981 */ /* 0x000ee4000c1e1500 */
[----:B------:R-:W1:Y:S08]  /*12600*/  LDC R92, c[0x0][0x3c4] ;  /* 0x0000f100ff5c7b82 */ /* 0x000e700000000800 */
[----:B------:R-:W5:Y:S01]  /*12610*/  LDC R91, c[0x0][0x3c4] ;  /* 0x0000f100ff5b7b82 */ /* 0x000f620000000800 */
[----:B------:R0:W3:Y:S02]  /*12620*/  LDG.E.U16 R12, desc[UR8][R8.64] ;  /* 0x00000008080c7981 */ /* 0x0000e4000c1e1500 */
[----:B0-----:R-:W-:-:S02]  /*12630*/  IMAD.MOV.U32 R86, RZ, RZ, R134 ;  /* 0x000000ffff567224 */ /* 0x001fc400078e0086 */
[----:B------:R-:W-:Y:S01]  /*12640*/  IMAD.MOV.U32 R87, RZ, RZ, R135 ;  /* 0x000000ffff577224 */ /* 0x000fe200078e0087 */
[----:B------:R0:W3:Y:S02]  /*12650*/  LDG.E.U16 R13, desc[UR8][R10.64] ;  /* 0x000000080a0d7981 */ /* 0x0000e4000c1e1500 */
[----:B------:R-:W5:Y:S01]  /*12660*/  LDC R95, c[0x0][0x3c4] ;  /* 0x0000f100ff5f7b82 */ /* 0x000f620000000800 */
[----:B------:R-:W-:Y:S01]  /*12670*/  IMAD.SHL.U32 R9, R6, 0x8, RZ ;  /* 0x0000000806097824 */ /* 0x000fe200078e00ff */
[----:B------:R-:W-:-:S04]  /*12680*/  LEA R8, P0, R73, R134, 0x4 ;  /* 0x0000008649087211 */ /* 0x000fc800078020ff */
[----:B------:R-:W-:Y:S01]  /*12690*/  LEA.HI.X.SX32 R9, R9, R135, 0x1, P0 ;  /* 0x0000008709097211 */ /* 0x000fe200000f0eff */
[----:B------:R-:W-:Y:S01]  /*126a0*/  IMAD.SHL.U32 R6, R85, 0x10, RZ ;  /* 0x0000001055067824 */ /* 0x000fe200078e00ff */
[----:B------:R-:W5:Y:S01]  /*126b0*/  LDC R96, c[0x0][0x3c4] ;  /* 0x0000f100ff607b82 */ /* 0x000f620000000800 */
[----:B------:R-:W-:-:S04]  /*126c0*/  IMAD.WIDE R86, R3, 0x2, R86 ;  /* 0x0000000203567825 */ /* 0x000fc800078e0256 */
[C---:B------:R-:W-:Y:S01]  /*126d0*/  IMAD.WIDE R8, R3.reuse, 0x2, R8 ;  /* 0x0000000203087825 */ /* 0x040fe200078e0208 */
[----:B------:R-:W-:Y:S01]  /*126e0*/  LEA.HI.X.SX32 R99, R6, R135, 0x1, P1 ;  /* 0x0000008706637211 */ /* 0x000fe200008f0eff */
[----:B------:R5:W3:Y:S01]  /*126f0*/  LDG.E.U16 R85, desc[UR8][R86.64] ;  /* 0x0000000856557981 */ /* 0x000ae2000c1e1500 */
[----:B------:R-:W5:Y:S01]  /*12700*/  LDC R93, c[0x0][0x3c4] ;  /* 0x0000f100ff5d7b82 */ /* 0x000f620000000800 */
[----:B--2---:R-:W-:Y:S01]  /*12710*/  IMAD.SHL.U32 R73, R90, 0x20, RZ ;  /* 0x000000205a497824 */ /* 0x004fe200078e00ff */
[----:B-1----:R-:W-:Y:S01]  /*12720*/  LEA R90, P0, R92, R134, 0x6 ;  /* 0x000000865c5a7211 */ /* 0x002fe200078030ff */
[----:B------:R1:W2:Y:S01]  /*12730*/  LDG.E.U16 R6, desc[UR8][R8.64] ;  /* 0x0000000808067981 */ /* 0x0002a2000c1e1500 */
[----:B0-----:R-:W-:-:S04]  /*12740*/  IMAD.WIDE R10, R3, 0x2, R100 ;  /* 0x00000002030a7825 */ /* 0x001fc800078e0264 */
[----:B------:R-:W-:Y:S01]  /*12750*/  IMAD.WIDE R88, R3, 0x2, R88 ;  /* 0x0000000203587825 */ /* 0x000fe200078e0258 */
[----:B------:R-:W0:Y:S01]  /*12760*/  LDC R94, c[0x0][0x3c4] ;  /* 0x0000f100ff5e7b82 */ /* 0x000e220000000800 */
[----:B------:R-:W2:Y:S02]  /*12770*/  LDG.E.U16 R11, desc[UR8][R10.64] ;  /* 0x000000080a0b7981 */ /* 0x000ea4000c1e1500 */
[----:B-----5:R-:W-:Y:S01]  /*12780*/  IMAD R86, R91, 0x82, RZ ;  /* 0x000000825b567824 */ /* 0x020fe200078e02ff */
[----:B------:R-:W-:Y:S01]  /*12790*/  LEA.HI.X.SX32 R91, R73, R135, 0x1, P0 ;  /* 0x00000087495b7211 */ /* 0x000fe200000f0eff */
[C---:B-1----:R-:W-:Y:S02]  /*127a0*/  IMAD.WIDE R8, R3.reuse, 0x2, R104 ;  /* 0x0000000203087825 */ /* 0x042fe400078e0268 */
[----:B------:R-:W5:Y:S01]  /*127b0*/  LDL.64 R104, [R1+0x4a0] ;  /* 0x0004a00001687983 */ /* 0x000f620000100a00 */
[----:B------:R-:W1:Y:S01]  /*127c0*/  LDC R92, c[0x0][0x3c4] ;  /* 0x0000f100ff5c7b82 */ /* 0x000e620000000800 */
[----:B------:R-:W-:-:S02]  /*127d0*/  IMAD.WIDE R90, R3, 0x2, R90 ;  /* 0x00000002035a7825 */ /* 0x000fc400078e025a */
[----:B------:R-:W2:Y:S02]  /*127e0*/  LDG.E.U16 R10, desc[UR8][R88.64] ;  /* 0x00000008580a7981 */ /* 0x000ea4000c1e1500 */
[----:B------:R-:W-:Y:S02]  /*127f0*/  IMAD R87, R97, 0x41, RZ ;  /* 0x0000004161577824 */ /* 0x000fe400078e02ff */
[----:B------:R0:W2:Y:S01]  /*12800*/  LDG.E.U16 R97, desc[UR8][R90.64] ;  /* 0x000000085a617981 */ /* 0x0000a2000c1e1500 */
[----:B------:R-:W-:Y:S01]  /*12810*/  IMAD.SHL.U32 R73, R95, 0x40, RZ ;  /* 0x000000405f497824 */ /* 0x000fe200078e00ff */
[-C--:B------:R-:W-:Y:S01]  /*12820*/  IADD3 R86, P1, PT, R86, R134.reuse, RZ ;  /* 0x0000008656567210 */ /* 0x080fe20007f3e0ff */
[C---:B------:R-:W-:Y:S01]  /*12830*/  IMAD.WIDE R98, R3.reuse, 0x2, R98 ;  /* 0x0000000203627825 */ /* 0x040fe200078e0262 */
[----:B------:R-:W1:Y:S01]  /*12840*/  LDC R101, c[0x0][0x3c4] ;  /* 0x0000f100ff657b82 */ /* 0x000e620000000800 */
[----:B------:R-:W2:Y:S02]  /*12850*/  LDG.E.U16 R9, desc[UR8][R8.64] ;  /* 0x0000000808097981 */ /* 0x000ea4000c1e1500 */
[----:B0-----:R-:W-:Y:S01]  /*12860*/  IMAD.WIDE R90, R3, 0x2, R106 ;  /* 0x00000002035a7825 */ /* 0x001fe200078e026a */
[----:B------:R-:W-:Y:S01]  /*12870*/  LEA R88, P0, R96, R134, 0x7 ;  /* 0x0000008660587211 */ /* 0x000fe200078038ff */
[----:B------:R-:W2:Y:S03]  /*12880*/  LDL.64 R106, [R1+0x460] ;  /* 0x00046000016a7983 */ /* 0x000ea60000100a00 */
[----:B------:R-:W0:Y:S01]  /*12890*/  LDC R100, c[0x0][0x3c4] ;  /* 0x0000f100ff647b82 */ /* 0x000e220000000800 */
[-C--:B------:R-:W-:Y:S01]  /*128a0*/  LEA.HI.X.SX32 R89, R73, R135.reuse, 0x1, P0 ;  /* 0x0000008749597211 */ /* 0x080fe200000f0eff */
[----:B------:R1:W3:Y:S01]  /*128b0*/  LDG.E.U16 R98, desc[UR8][R98.64] ;  /* 0x0000000862627981 */ /* 0x0002e2000c1e1500 */
[----:B------:R-:W-:Y:S01]  /*128c0*/  LEA.HI.X.SX32 R87, R87, R135, 0x1, P1 ;  /* 0x0000008757577211 */ /* 0x000fe200008f0eff */
[----:B------:R-:W-:-:S02]  /*128d0*/  IMAD.WIDE R88, R3, 0x2, R88 ;  /* 0x0000000203587825 */ /* 0x000fc400078e0258 */
[----:B------:R-:W3:Y:S02]  /*128e0*/  LDG.E.U16 R8, desc[UR8][R90.64] ;  /* 0x000000085a087981 */ /* 0x000ee4000c1e1500 */
[----:B------:R-:W-:Y:S02]  /*128f0*/  IMAD.WIDE R86, R3, 0x2, R86 ;  /* 0x0000000203567825 */ /* 0x000fe400078e0256 */
[----:B------:R1:W3:Y:S02]  /*12900*/  LDG.E.U16 R96, desc[UR8][R88.64] ;  /* 0x0000000858607981 */ /* 0x0002e4000c1e1500 */
[----:B-1----:R-:W1:Y:S02]  /*12910*/  LDC R99, c[0x0][0x3c4] ;  /* 0x0000f100ff637b82 */ /* 0x002e640000000800 */
[----:B------:R0:W3:Y:S01]  /*12920*/  LDG.E.U16 R73, desc[UR8][R86.64] ;  /* 0x0000000856497981 */ /* 0x0000e2000c1e1500 */
[----:B------:R-:W-:Y:S01]  /*12930*/  IMAD.SHL.U32 R88, R93, 0x2, RZ ;  /* 0x000000025d587824 */ /* 0x000fe200078e00ff */
[----:B0-----:R-:W-:-:S04]  /*12940*/  LEA R86, P1, R94, R134, 0x2 ;  /* 0x000000865e567211 */ /* 0x001fc800078210ff */
[----:B------:R-:W-:-:S04]  /*12950*/  IADD3 R94, P0, PT, R88, R134, RZ ;  /* 0x00000086585e7210 */ /* 0x000fc80007f1e0ff */
[-C--:B------:R-:W-:Y:S02]  /*12960*/  LEA.HI.X.SX32 R95, R102, R135.reuse, 0x1, P0 ;  /* 0x00000087665f7211 */ /* 0x080fe400000f0eff */
[----:B------:R-:W3:Y:S01]  /*12970*/  LDL.64 R102, [R1+0x2f8] ;  /* 0x0002f80001667983 */ /* 0x000ee20000100a00 */
[----:B------:R-:W-:Y:S02]  /*12980*/  LEA.HI.X.SX32 R87, R88, R135, 0x1, P1 ;  /* 0x0000008758577211 */ /* 0x000fe400008f0eff */
[----:B------:R-:W-:Y:S01]  /*12990*/  LEA R88, P0, R92, R134, 0x3 ;  /* 0x000000865c587211 */ /* 0x000fe200078018ff */
[----:B------:R-:W-:-:S04]  /*129a0*/  IMAD.WIDE R94, R3, 0x2, R94 ;  /* 0x00000002035e7825 */ /* 0x000fc800078e025e */
[----:B------:R-:W-:Y:S02]  /*129b0*/  IMAD R90, R101, 0x84, RZ ;  /* 0x00000084655a7824 */ /* 0x000fe400078e02ff */
[----:B------:R-:W-:Y:S01]  /*129c0*/  IMAD.WIDE R86, R3, 0x2, R86 ;  /* 0x0000000203567825 */ /* 0x000fe200078e0256 */
[----:B------:R-:W3:Y:S02]  /*129d0*/  LDG.E.U16 R94, desc[UR8][R94.64] ;  /* 0x000000085e5e7981 */ /* 0x000ee4000c1e1500 */
[----:B------:R-:W-:Y:S01]  /*129e0*/  IADD3 R90, P1, PT, R90, R134, RZ ;  /* 0x000000865a5a7210 */ /* 0x000fe20007f3e0ff */
[----:B-1----:R-:W-:Y:S02]  /*129f0*/  IMAD R91, R99, 0x42, RZ ;  /* 0x00000042635b7824 */ /* 0x002fe400078e02ff */
[----:B------:R-:W-:Y:S01]  /*12a00*/  IMAD.SHL.U32 R89, R100, 0x4, RZ ;  /* 0x0000000464597824 */ /* 0x000fe200078e00ff */
[----:B------:R-:W3:Y:S02]  /*12a10*/  LDG.E.U16 R95, desc[UR8][R86.64] ;  /* 0x00000008565f7981 */ /* 0x000ee4000c1e1500 */
[----:B------:R-:W-:-:S02]  /*12a20*/  LEA.HI.X.SX32 R91, R91, R135, 0x1, P1 ;  /* 0x000000875b5b7211 */ /* 0x000fc400008f0eff */
[----:B------:R-:W-:Y:S01]  /*12a30*/  LEA.HI.X.SX32 R89, R89, R135, 0x1, P0 ;  /* 0x0000008759597211 */ /* 0x000fe200000f0eff */
[----:B------:R-:W-:-:S04]  /*12a40*/  IMAD.WIDE R90, R3, 0x2, R90 ;  /* 0x00000002035a7825 */ /* 0x000fc800078e025a */
[C---:B------:R-:W-:Y:S02]  /*12a50*/  IMAD.WIDE R88, R3.reuse, 0x2, R88 ;  /* 0x0000000203587825 */ /* 0x040fe400078e0258 */
[----:B------:R-:W4:Y:S04]  /*12a60*/  LDG.E.U16 R90, desc[UR8][R90.64] ;  /* 0x000000085a5a7981 */ /* 0x000f28000c1e1500 */
[----:B------:R0:W4:Y:S02]  /*12a70*/  LDG.E.U16 R91, desc[UR8][R88.64] ;  /* 0x00000008585b7981 */ /* 0x000124000c1e1500 */
[C---:B0-----:R-:W-:Y:S02]  /*12a80*/  IMAD.WIDE R88, R3.reuse, 0x2, R118 ;  /* 0x0000000203587825 */ /* 0x041fe400078e0276 */
[----:B------:R-:W4:Y:S04]  /*12a90*/  LDL.64 R118, [R1+0x498] ;  /* 0x0004980001767983 */ /* 0x000f280000100a00 */
[----:B------:R-:W4:Y:S01]  /*12aa0*/  LDG.E.U16 R88, desc[UR8][R88.64] ;  /* 0x0000000858587981 */ /* 0x000f22000c1e1500 */
[----:B-----5:R-:W-:-:S03]  /*12ab0*/  IMAD.WIDE R92, R3, 0x2, R104 ;  /* 0x00000002035c7825 */ /* 0x020fc600078e0268 */
[----:B------:R-:W5:Y:S04]  /*12ac0*/  LDL.64 R104, [R1+0x278] ;  /* 0x0002780001687983 */ /* 0x000f680000100a00 */
[----:B------:R0:W4:Y:S01]  /*12ad0*/  LDG.E.U16 R99, desc[UR8][R92.64] ;  /* 0x000000085c637981 */ /* 0x000122000c1e1500 */
[----:B--2---:R-:W-:-:S03]  /*12ae0*/  IMAD.WIDE R86, R3, 0x2, R106 ;  /* 0x0000000203567825 */ /* 0x004fc600078e026a */
[----:B------:R-:W2:Y:S01]  /*12af0*/  LDL.64 R106, [R1+0x5c8] ;  /* 0x0005c800016a7983 */ /* 0x000ea20000100a00 */
[----:B0-----:R-:W-:-:S03]  /*12b00*/  IMAD.WIDE R92, R3, 0x2, R120 ;  /* 0x00000002035c7825 */ /* 0x001fc600078e0278 */
[----:B------:R0:W2:Y:S04]  /*12b10*/  LDG.E.U16 R100, desc[UR8][R86.64] ;  /* 0x0000000856647981 */ /* 0x0000a8000c1e1500 */
[----:B------:R-:W2:Y:S04]  /*12b20*/  LDG.E.U16 R92, desc[UR8][R92.64] ;  /* 0x000000085c5c7981 */ /* 0x000ea8000c1e1500 */
[----:B------:R-:W4:Y:S01]  /*12b30*/  LDL.64 R120, [R1+0x430] ;  /* 0x0004300001787983 */ /* 0x000f220000100a00 */
[----:B0-----:R-:W-:-:S03]  /*12b40*/  IMAD.WIDE R86, R3, 0x2, R108 ;  /* 0x0000000203567825 */ /* 0x001fc600078e026c */
[----:B------:R-:W4:Y:S04]  /*12b50*/  LDL.64 R108, [R1+0x550] ;  /* 0x00055000016c7983 */ /* 0x000f280000100a00 */
[----:B------:R0:W4:Y:S02]  /*12b60*/  LDG.E.U16 R93, desc[UR8][R86.64] ;  /* 0x00000008565d7981 */ /* 0x000124000c1e1500 */
[C---:B0-----:R-:W-:Y:S02]  /*12b70*/  IMAD.WIDE R86, R3.reuse, 0x2, R116 ;  /* 0x0000000203567825 */ /* 0x041fe400078e0274 */
[----:B------:R-:W4:Y:S04]  /*12b80*/  LDL.64 R116, [R1+0x518] ;  /* 0x0005180001747983 */ /* 0x000f280000100a00 */
[----:B------:R0:W4:Y:S02]  /*12b90*/  LDG.E.U16 R89, desc[UR8][R86.64] ;  /* 0x0000000856597981 */ /* 0x000124000c1e1500 */
[----:B0-----:R-:W-:-:S02]  /*12ba0*/  IMAD.WIDE R86, R3, 0x2, R110 ;  /* 0x0000000203567825 */ /* 0x001fc400078e026e */
[----:B------:R-:W4:Y:S04]  /*12bb0*/  LDL.64 R110, [R1+0x4d8] ;  /* 0x0004d800016e7983 */ /* 0x000f280000100a00 */
[----:B------:R3:W4:Y:S02]  /*12bc0*/  LDG.E.U16 R101, desc[UR8][R86.64] ;  /* 0x0000000856657981 */ /* 0x000724000c1e1500 */
[----:B---3--:R-:W-:-:S05]  /*12bd0*/  IMAD.WIDE R86, R3, 0x2, R102 ;  /* 0x0000000203567825 */ /* 0x008fca00078e0266 */
[----:B------:R0:W3:Y:S02]  /*12be0*/  LDG.E.U16 R102, desc[UR8][R86.64] ;  /* 0x0000000856667981 */ /* 0x0000e4000c1e1500 */
[C---:B0-----:R-:W-:Y:S02]  /*12bf0*/  IMAD.WIDE R86, R3.reuse, 0x2, R112 ;  /* 0x0000000203567825 */ /* 0x041fe400078e0270 */
[----:B------:R-:W3:Y:S04]  /*12c00*/  LDL.64 R112, [R1+0x458] ;  /* 0x0004580001707983 */ /* 0x000ee80000100a00 */
[----:B------:R5:W3:Y:S02]  /*12c10*/  LDG.E.U16 R103, desc[UR8][R86.64] ;  /* 0x0000000856677981 */ /* 0x000ae4000c1e1500 */
[----:B-----5:R-:W-:-:S05]  /*12c20*/  IMAD.WIDE R86, R3, 0x2, R104 ;  /* 0x0000000203567825 */ /* 0x020fca00078e0268 */
[----:B------:R0:W5:Y:S02]  /*12c30*/  LDG.E.U16 R104, desc[UR8][R86.64] ;  /* 0x0000000856687981 */ /* 0x000164000c1e1500 */
[C---:B0-----:R-:W-:Y:S02]  /*12c40*/  IMAD.WIDE R86, R3.reuse, 0x2, R114 ;  /* 0x0000000203567825 */ /* 0x041fe400078e0272 */
[----:B------:R-:W5:Y:S04]  /*12c50*/  LDL.64 R114, [R1+0x3f0] ;  /* 0x0003f00001727983 */ /* 0x000f680000100a00 */
[----:B------:R2:W5:Y:S02]  /*12c60*/  LDG.E.U16 R105, desc[UR8][R86.64] ;  /* 0x0000000856697981 */ /* 0x000564000c1e1500 */
[----:B--2---:R-:W-:-:S05]  /*12c70*/  IMAD.WIDE R86, R3, 0x2, R106 ;  /* 0x0000000203567825 */ /* 0x004fca00078e026a */
[----:B------:R0:W2:Y:S02]  /*12c80*/  LDG.E.U16 R106, desc[UR8][R86.64] ;  /* 0x00000008566a7981 */ /* 0x0000a4000c1e1500 */
[C---:B0-----:R-:W-:Y:S02]  /*12c90*/  IMAD.WIDE R86, R3.reuse, 0x2, R122 ;  /* 0x0000000203567825 */ /* 0x041fe400078e027a */
[----:B------:R-:W2:Y:S04]  /*12ca0*/  LDL.64 R122, [R1+0x3b0] ;  /* 0x0003b000017a7983 */ /* 0x000ea80000100a00 */
[----:B------:R4:W2:Y:S02]  /*12cb0*/  LDG.E.U16 R107, desc[UR8][R86.64] ;  /* 0x00000008566b7981 */ /* 0x0008a4000c1e1500 */
[----:B----4-:R-:W-:-:S05]  /*12cc0*/  IMAD.WIDE R86, R3, 0x2, R108 ;  /* 0x0000000203567825 */ /* 0x010fca00078e026c */
[----:B------:R0:W4:Y:S02]  /*12cd0*/  LDG.E.U16 R108, desc[UR8][R86.64] ;  /* 0x00000008566c7981 */ /* 0x000124000c1e1500 */
[C---:B0-----:R-:W-:Y:S02]  /*12ce0*/  IMAD.WIDE R86, R3.reuse, 0x2, R116 ;  /* 0x0000000203567825 */ /* 0x041fe400078e0274 */
[----:B------:R-:W4:Y:S04]  /*12cf0*/  LDL.64 R116, [R1+0x370] ;  /* 0x0003700001747983 */ /* 0x000f280000100a00 */
[----:B------:R0:W4:Y:S02]  /*12d00*/  LDG.E.U16 R109, desc[UR8][R86.64] ;  /* 0x00000008566d7981 */ /* 0x000124000c1e1500 */
[----:B0-----:R-:W-:-:S05]  /*12d10*/  IMAD.WIDE R86, R3, 0x2, R110 ;  /* 0x0000000203567825 */ /* 0x001fca00078e026e */
[----:B------:R0:W4:Y:S02]  /*12d20*/  LDG.E.U16 R110, desc[UR8][R86.64] ;  /* 0x00000008566e7981 */ /* 0x000124000c1e1500 */
[C---:B0-----:R-:W-:Y:S02]  /*12d30*/  IMAD.WIDE R86, R3.reuse, 0x2, R118 ;  /* 0x0000000203567825 */ /* 0x041fe400078e0276 */
        /* <DEDUP_REMOVED lines=9> */
[C---:B--2---:R-:W-:Y:S02]  /*12dd0*/  IMAD.WIDE R86, R3.reuse, 0x2, R122 ;  /* 0x0000000203567825 */ /* 0x044fe400078e027a */
[----:B------:R-:W2:Y:S04]  /*12de0*/  LDL.64 R122, [R1+0x5c0] ;  /* 0x0005c000017a7983 */ /* 0x000ea80000100a00 */
[----:B------:R4:W5:Y:S02]  /*12df0*/  LDG.E.U16 R115, desc[UR8][R86.64] ;  /* 0x0000000856737981 */ /* 0x000964000c1e1500 */
[----:B----4-:R-:W-:-:S05]  /*12e00*/  IMAD.WIDE R86, R3, 0x2, R116 ;  /* 0x0000000203567825 */ /* 0x010fca00078e0274 */
[----:B------:R0:W4:Y:S02]  /*12e10*/  LDG.E.U16 R116, desc[UR8][R86.64] ;  /* 0x0000000856747981 */ /* 0x000124000c1e1500 */
[C---:B0-----:R-:W-:Y:S02]  /*12e20*/  IMAD.WIDE R86, R3.reuse, 0x2, R124 ;  /* 0x0000000203567825 */ /* 0x041fe400078e027c */
[----:B------:R-:W4:Y:S04]  /*12e30*/  LDL.64 R124, [R1+0x548] ;  /* 0x00054800017c7983 */ /* 0x000f280000100a00 */
[----:B------:R0:W5:Y:S02]  /*12e40*/  LDG.E.U16 R117, desc[UR8][R86.64] ;  /* 0x0000000856757981 */ /* 0x000164000c1e1500 */
[----:B0-----:R-:W-:-:S05]  /*12e50*/  IMAD.WIDE R86, R3, 0x2, R118 ;  /* 0x0000000203567825 */ /* 0x001fca00078e0276 */
[----:B------:R0:W5:Y:S02]  /*12e60*/  LDG.E.U16 R118, desc[UR8][R86.64] ;  /* 0x0000000856767981 */ /* 0x000164000c1e1500 */
[C---:B0-----:R-:W-:Y:S02]  /*12e70*/  IMAD.WIDE R86, R3.reuse, 0x2, R126 ;  /* 0x0000000203567825 */ /* 0x041fe400078e027e */
[----:B------:R-:W5:Y:S04]  /*12e80*/  LDL.64 R126, [R1+0x4d0] ;  /* 0x0004d000017e7983 */ /* 0x000f680000100a00 */
[----:B------:R3:W5:Y:S02]  /*12e90*/  LDG.E.U16 R119, desc[UR8][R86.64] ;  /* 0x0000000856777981 */ /* 0x000764000c1e1500 */
[----:B---3--:R-:W-:-:S05]  /*12ea0*/  IMAD.WIDE R86, R3, 0x2, R120 ;  /* 0x0000000203567825 */ /* 0x008fca00078e0278 */
[----:B------:R0:W3:Y:S02]  /*12eb0*/  LDG.E.U16 R120, desc[UR8][R86.64] ;  /* 0x0000000856787981 */ /* 0x0000e4000c1e1500 */
[C---:B0-----:R-:W-:Y:S02]  /*12ec0*/  IMAD.WIDE R86, R3.reuse, 0x2, R128 ;  /* 0x0000000203567825 */ /* 0x041fe400078e0280 */
[----:B------:R-:W3:Y:S04]  /*12ed0*/  LDL.64 R128, [R1+0x450] ;  /* 0x0004500001807983 */ /* 0x000ee80000100a00 */
[----:B------:R2:W3:Y:S02]  /*12ee0*/  LDG.E.U16 R121, desc[UR8][R86.64] ;  /* 0x0000000856797981 */ /* 0x0004e4000c1e1500 */
        /* <DEDUP_REMOVED lines=8> */
[----:B------:R-:W2:Y:S04]  /*12f70*/  LDL.64 R132, [R1+0x368] ;  /* 0x0003680001847983 */ /* 0x000ea80000100a00 */
[----:B------:R5:W2:Y:S02]  /*12f80*/  LDG.E.U16 R125, desc[UR8][R86.64] ;  /* 0x00000008567d7981 */ /* 0x000aa4000c1e1500 */
[----:B-----5:R-:W-:-:S05]  /*12f90*/  IMAD.WIDE R86, R3, 0x2, R126 ;  /* 0x0000000203567825 */ /* 0x020fca00078e027e */
[----:B------:R0:W5:Y:S02]  /*12fa0*/  LDG.E.U16 R126, desc[UR8][R86.64] ;  /* 0x00000008567e7981 */ /* 0x000164000c1e1500 */
[C---:B0-----:R-:W-:Y:S02]  /*12fb0*/  IMAD.WIDE R86, R3.reuse, 0x2, R140 ;  /* 0x0000000203567825 */ /* 0x041fe400078e028c */
[----:B------:R-:W2:Y:S04]  /*12fc0*/  LDL.64 R140, [R1+0x2a8] ;  /* 0x0002a800018c7983 */ /* 0x000ea80000100a00 */
[----:B------:R3:W2:Y:S02]  /*12fd0*/  LDG.E.U16 R127, desc[UR8][R86.64] ;  /* 0x00000008567f7981 */ /* 0x0006a4000c1e1500 */
[----:B---3--:R-:W-:-:S05]  /*12fe0*/  IMAD.WIDE R86, R3, 0x2, R128 ;  /* 0x0000000203567825 */ /* 0x008fca00078e0280 */
[----:B------:R0:W3:Y:S04]  /*12ff0*/  LDG.E.U16 R128, desc[UR8][R86.64] ;  /* 0x0000000856807981 */ /* 0x0000e8000c1e1500 */
[----:B------:R-:W0:Y:S02]  /*13000*/  LDL.64 R86, [R1+0x428] ;  /* 0x0004280001567983 */ /* 0x000e240000100a00 */
[----:B0-----:R-:W-:-:S05]  /*13010*/  IMAD.WIDE R86, R3, 0x2, R86 ;  /* 0x0000000203567825 */ /* 0x001fca00078e0256 */
[----:B------:R2:W3:Y:S02]  /*13020*/  LDG.E.U16 R129, desc[UR8][R86.64] ;  /* 0x0000000856817981 */ /* 0x0004e4000c1e1500 */
[----:B--2---:R-:W-:-:S05]  /*13030*/  IMAD.WIDE R86, R3, 0x2, R130 ;  /* 0x0000000203567825 */ /* 0x004fca00078e0282 */
[----:B------:R0:W2:Y:S04]  /*13040*/  LDG.E.U16 R130, desc[UR8][R86.64] ;  /* 0x0000000856827981 */ /* 0x0000a8000c1e1500 */
[----:B------:R-:W0:Y:S02]  /*13050*/  LDL.64 R86, [R1+0x3a8] ;  /* 0x0003a80001567983 */ /* 0x000e240000100a00 */
[----:B0-----:R-:W-:-:S05]  /*13060*/  IMAD.WIDE R86, R3, 0x2, R86 ;  /* 0x0000000203567825 */ /* 0x001fca00078e0256 */
[----:B------:R0:W2:Y:S02]  /*13070*/  LDG.E.U16 R131, desc[UR8][R86.64] ;  /* 0x0000000856837981 */ /* 0x0000a4000c1e1500 */
[----:B0-----:R-:W-:-:S05]  /*13080*/  IMAD.WIDE R86, R3, 0x2, R132 ;  /* 0x0000000203567825 */ /* 0x001fca00078e0284 */
[----:B------:R0:W2:Y:S04]  /*13090*/  LDG.E.U16 R132, desc[UR8][R86.64] ;  /* 0x0000000856847981 */ /* 0x0000a8000c1e1500 */
[----:B------:R-:W0:Y:S04]  /*130a0*/  LDL.64 R86, [R1+0x328] ;  /* 0x0003280001567983 */ /* 0x000e280000100a00 */
        /* <DEDUP_REMOVED lines=16> */
[----:B0-----:R-:W-:-:S05]  /*131b0*/  IMAD.WIDE R86, R3, 0x2, R86 ;  /* 0x0000000203567825 */ /* 0x001fca00078e0256 */
[----:B------:R0:W2:Y:S02]  /*131c0*/  LDG.E.U16 R133, desc[UR8][R86.64] ;  /* 0x0000000856857981 */ /* 0x0000a4000c1e1500 */
[----:B0-----:R-:W-:-:S05]  /*131d0*/  IMAD.WIDE R86, R3, 0x2, R222 ;  /* 0x0000000203567825 */ /* 0x001fca00078e02de */
[----:B------:R0:W2:Y:S02]  /*131e0*/  LDG.E.U16 R136, desc[UR8][R86.64] ;  /* 0x0000000856887981 */ /* 0x0000a4000c1e1500 */
[----:B0-----:R-:W-:-:S05]  /*131f0*/  IMAD.WIDE R86, R3, 0x2, R140 ;  /* 0x0000000203567825 */ /* 0x001fca00078e028c */
[----:B------:R0:W2:Y:S02]  /*13200*/  LDG.E.U16 R140, desc[UR8][R86.64] ;  /* 0x00000008568c7981 */ /* 0x0000a4000c1e1500 */
[----:B0-----:R-:W-:-:S06]  /*13210*/  IMAD.WIDE R86, R3, 0x2, R208 ;  /* 0x0000000203567825 */ /* 0x001fcc00078e02d0 */
[----:B------:R-:W2:Y:S01]  /*13220*/  LDG.E.U16 R86, desc[UR8][R86.64] ;  /* 0x0000000856567981 */ /* 0x000ea2000c1e1500 */
[----:B------:R-:W-:-:S05]  /*13230*/  LOP3.LUT R141, R139, 0x10, RZ, 0x3c, !PT ;  /* 0x000000108b8d7812 */ /* 0x000fca00078e3cff */
        /* <DEDUP_REMOVED lines=8> */
[C---:B------:R-:W-:Y:S01]  /*132c0*/  LOP3.LUT R208, R139.reuse, 0x20, RZ, 0x3c, !PT ;  /* 0x000000208bd07812 */ /* 0x040fe200078e3cff */
[----:B0-----:R-:W0:Y:S02]  /*132d0*/  LDC R69, c[0x0][0x3a8] ;  /* 0x0000ea00ff457b82 */ /* 0x001e240000000800 */
[----:B------:R-:W-:Y:S04]  /*132e0*/  STS.U16 [R141+UR4+0x21c80], R65 ;  /* 0x021c80418d007988 */ /* 0x000fe80008000404 */
[----:B------:R-:W-:Y:S04]  /*132f0*/  STS.U16 [R141+UR4+0x22480], R64 ;  /* 0x022480408d007988 */ /* 0x000fe80008000404 */
[----:B------:R-:W-:Y:S04]  /*13300*/  STS.U16 [R141+UR4+0x22880], R63 ;  /* 0x0228803f8d007988 */ /* 0x000fe80008000404 */
[----:B------:R-:W-:Y:S04]  /*13310*/  STS.U16 [R141+UR4+0x22c80], R62 ;  /* 0x022c803e8d007988 */ /* 0x000fe80008000404 */
[----:B------:R-:W-:Y:S04]  /*13320*/  STS.U16 [R141+UR4+0x23080], R61 ;  /* 0x0230803d8d007988 */ /* 0x000fe80008000404 */
[----:B------:R-:W-:Y:S04]  /*13330*/  STS.U16 [R141+UR4+0x23480], R60 ;  /* 0x0234803c8d007988 */ /* 0x000fe80008000404 */
[----:B------:R1:W-:Y:S04]  /*13340*/  STS.U16 [R141+UR4+0x23880], R59 ;  /* 0x0238803b8d007988 */ /* 0x0003e80008000404 */
        /* <DEDUP_REMOVED lines=36> */
[----:B------:R-:W-:Y:S01]  /*13590*/  STS.U16 [R59+UR4+0x20600], R28 ;  /* 0x0206001c3b007988 */ /* 0x000fe20008000404 */
[----:B0-----:R-:W0:Y:S03]  /*135a0*/  S2R R141, SR_TID.X ;  /* 0x00000000008d7919 */ /* 0x001e260000002100 */
        /* <DEDUP_REMOVED lines=30> */
[----:B------:R-:W-:Y:S01]  /*13790*/  STS.U16 [R46+UR4+0x23a80], R103 ;  /* 0x023a80672e007988 */ /* 0x000fe20008000404 */
[----:B0-----:R-:W-:-:S03]  /*137a0*/  IMAD.SHL.U32 R54, R141, 0x2, RZ ;  /* 0x000000028d367824 */ /* 0x001fc600078e00ff */
[----:B------:R-:W-:Y:S01]  /*137b0*/  STS.U16 [R46+UR4+0x23e80], R104 ;  /* 0x023e80682e007988 */ /* 0x000fe20008000404 */
[----:B------:R-:W-:-:S03]  /*137c0*/  IMAD.SHL.U32 R6, R141, 0x100, RZ ;  /* 0x000001008d067824 */ /* 0x000fc600078e00ff */
[----:B------:R-:W-:Y:S04]  /*137d0*/  STS.U16 [R30+UR4+0x20300], R105 ;  /* 0x020300691e007988 */ /* 0x000fe80008000404 */
[----:B------:R-:W-:Y:S01]  /*137e0*/  STS.U16 [R30+UR4+0x20700], R106 ;  /* 0x0207006a1e007988 */ /* 0x000fe20008000404 */
[----:B------:R-:W-:-:S03]  /*137f0*/  IMAD.SHL.U32 R84, R141, 0x4, RZ ;  /* 0x000000048d547824 */ /* 0x000fc600078e00ff */
[----:B------:R-:W-:Y:S04]  /*13800*/  STS.U16 [R30+UR4+0x20b00], R107 ;  /* 0x020b006b1e007988 */ /* 0x000fe80008000404 */
[----:B------:R-:W-:Y:S01]  /*13810*/  STS.U16 [R30+UR4+0x20f00], R108 ;  /* 0x020f006c1e007988 */ /* 0x000fe20008000404 */
[----:B------:R-:W-:-:S03]  /*13820*/  LOP3.LUT R6, R6, 0xc07e, R54, 0xc8, !PT ;  /* 0x0000c07e06067812 */ /* 0x000fc600078ec836 */
[----:B------:R-:W-:Y:S04]  /*13830*/  STS.U16 [R30+UR4+0x21300], R109 ;  /* 0x0213006d1e007988 */ /* 0x000fe80008000404 */
[----:B------:R-:W-:Y:S04]  /*13840*/  STS.U16 [R30+UR4+0x21700], R110 ;  /* 0x0217006e1e007988 */ /* 0x000fe80008000404 */
[----:B------:R-:W-:Y:S01]  /*13850*/  STS.U16 [R30+UR4+0x21b00], R111 ;  /* 0x021b006f1e007988 */ /* 0x000fe20008000404 */
[----:B------:R-:W-:-:S03]  /*13860*/  LOP3.LUT R84, R84, 0x40, RZ, 0xc0, !PT ;  /* 0x0000004054547812 */ /* 0x000fc600078ec0ff */
[----:B------:R-:W-:Y:S01]  /*13870*/  STS.U16 [R30+UR4+0x21f00], R112 ;  /* 0x021f00701e007988 */ /* 0x000fe20008000404 */
[----:B------:R-:W-:-:S03]  /*13880*/  LOP3.LUT R6, R6, 0x70, RZ, 0x3c, !PT ;  /* 0x0000007006067812 */ /* 0x000fc600078e3cff */
[----:B------:R-:W-:Y:S04]  /*13890*/  STS.U16 [R30+UR4+0x22300], R113 ;  /* 0x022300711e007988 */ /* 0x000fe80008000404 */
[----:B------:R-:W-:Y:S04]  /*138a0*/  STS.U16 [R30+UR4+0x22700], R114 ;  /* 0x022700721e007988 */ /* 0x000fe80008000404 */
[----:B------:R-:W-:Y:S01]  /*138b0*/  STS.U16 [R30+UR4+0x22b00], R115 ;  /* 0x022b00731e007988 */ /* 0x000fe20008000404 */
[----:B------:R-:W-:-:S03]  /*138c0*/  IADD3 R84, P1, PT, R84, R4, RZ ;  /* 0x0000000454547210 */ /* 0x000fc60007f3e0ff */
[----:B------:R-:W-:Y:S04]  /*138d0*/  STS.U16 [R30+UR4+0x22f00], R116 ;  /* 0x022f00741e007988 */ /* 0x000fe80008000404 */
[----:B------:R-:W-:Y:S04]  /*138e0*/  STS.U16 [R30+UR4+0x23300], R117 ;  /* 0x023300751e007988 */ /* 0x000fe80008000404 */
[----:B------:R-:W-:Y:S04]  /*138f0*/  STS.U16 [R30+UR4+0x23700], R118 ;  /* 0x023700761e007988 */ /* 0x000fe80008000404 */
[----:B------:R-:W-:Y:S01]  /*13900*/  STS.U16 [R30+UR4+0x23b00], R119 ;  /* 0x023b00771e007988 */ /* 0x000fe20008000404 */
[----:B------:R-:W-:-:S03]  /*13910*/  IADD3 R8, P2, PT, R84, 0x83, RZ ;  /* 0x0000008354087810 */ /* 0x000fc60007f5e0ff */
[----:B------:R-:W-:Y:S01]  /*13920*/  STS.U16 [R30+UR4+0x23f00], R120 ;  /* 0x023f00781e007988 */ /* 0x000fe20008000404 */
[----:B------:R-:W-:-:S03]  /*13930*/  IMAD.X R85, RZ, RZ, R5, P1 ;  /* 0x000000ffff557224 */ /* 0x000fc600008e0605 */
[----:B--2---:R0:W-:Y:S01]  /*13940*/  STS.U16 [R6+UR4+0x23380], R133 ;  /* 0x0233808506007988 */ /* 0x0041e20008000404 */
[----:B------:R-:W-:-:S03]  /*13950*/  IADD3 R9, P3, PT, R84, 0x82, RZ ;  /* 0x0000008254097810 */ /* 0x000fc60007f7e0ff */
[----:B------:R1:W-:Y:S01]  /*13960*/  STS.U16 [R6+UR4+0x23780], R136 ;  /* 0x0237808806007988 */ /* 0x0003e20008000404 */
[----:B0-----:R-:W-:-:S03]  /*13970*/  IADD3 R133, P0, PT, R4, 0x80, RZ ;  /* 0x0000008004857810 */ /* 0x001fc60007f1e0ff */
[----:B----4-:R0:W-:Y:S04]  /*13980*/  STS.U16 [R6+UR4+0x20f80], R124 ;  /* 0x020f807c06007988 */ /* 0x0101e80008000404 */
[----:B---3--:R2:W-:Y:S01]  /*13990*/  STS.U16 [R6+UR4+0x22380], R129 ;  /* 0x0223808106007988 */ /* 0x0085e20008000404 */
[----:B-1----:R-:W-:-:S03]  /*139a0*/  IMAD.X R136, RZ, RZ, R5, P0 ;  /* 0x000000ffff887224 */ /* 0x002fc600000e0605 */
[----:B------:R1:W-:Y:S01]  /*139b0*/  STS.U16 [R6+UR4+0x20b80], R123 ;  /* 0x020b807b06007988 */ /* 0x0003e20008000404 */
[----:B0-----:R-:W-:Y:S01]  /*139c0*/  IMAD.X R124, RZ, RZ, R85, P2 ;  /* 0x000000ffff7c7224 */ /* 0x001fe200010e0655 */
[C---:B--2---:R-:W-:Y:S02]  /*139d0*/  IADD3 R129, P0, PT, R84.reuse, 0x80, RZ ;  /* 0x0000008054817810 */ /* 0x044fe40007f1e0ff */
[----:B------:R0:W-:Y:S01]  /*139e0*/  STS.U16 [R6+UR4+0x21b80], R127 ;  /* 0x021b807f06007988 */ /* 0x0001e20008000404 */
[----:B-1----:R-:W-:-:S03]  /*139f0*/  IADD3 R123, P2, PT, R84, 0x87, RZ ;  /* 0x00000087547b7810 */ /* 0x002fc60007f5e0ff */
[----:B------:R1:W-:Y:S01]  /*13a00*/  STS.U16 [R6+UR4+0x21f80], R128 ;  /* 0x021f808006007988 */ /* 0x0003e20008000404 */
[----:B------:R-:W-:Y:S01]  /*13a10*/  UMOV UR70, 0x1 ;  /* 0x0000000100467882 */ /* 0x000fe20000000000 */
[C---:B------:R-:W-:Y:S02]  /*13a20*/  IADD3 R70, P1, PT, R84.reuse, 0x84, RZ ;  /* 0x0000008454467810 */ /* 0x040fe40007f3e0ff */
[----:B-----5:R2:W-:Y:S01]  /*13a30*/  STS.U16 [R6+UR4+0x21780], R126 ;  /* 0x0217807e06007988 */ /* 0x0205e20008000404 */
[--C-:B------:R-:W-:Y:S02]  /*13a40*/  IMAD.X R118, RZ, RZ, R85.reuse, P2 ;  /* 0x000000ffff767224 */ /* 0x100fe400010e0655 */
[--C-:B0-----:R-:W-:Y:S01]  /*13a50*/  IMAD.X R127, RZ, RZ, R85.reuse, P0 ;  /* 0x000000ffff7f7224 */ /* 0x101fe200000e0655 */
[C---:B------:R-:W-:Y:S01]  /*13a60*/  IADD3 R117, P2, PT, R84.reuse, 0x8b, RZ ;  /* 0x0000008b54757810 */ /* 0x040fe20007f5e0ff */
[----:B-1----:R-:W-:Y:S01]  /*13a70*/  IMAD.X R128, RZ, RZ, R85, P3 ;  /* 0x000000ffff807224 */ /* 0x002fe200018e0655 */
[----:B------:R-:W-:-:S02]  /*13a80*/  IADD3 R71, P3, PT, R84, 0x86, RZ ;  /* 0x0000008654477810 */ /* 0x000fc40007f7e0ff */
[----:B--2---:R-:W-:Y:S01]  /*13a90*/  IADD3 R126, P0, PT, R84, 0x85, RZ ;  /* 0x00000085547e7810 */ /* 0x004fe20007f1e0ff */
[----:B------:R-:W-:-:S04]  /*13aa0*/  @!UP0 UIADD3 UR70, UPT, UPT, -UR70, 0x100000, URZ ;  /* 0x0010000046468890 */ /* 0x000fc8000fffe1ff */
[----:B------:R-:W-:Y:S02]  /*13ab0*/  @!UP0 USHF.L.U32 UR71, UR70, 0xb, URZ ;  /* 0x0000000b46478899 */ /* 0x000fe400080006ff */
[----:B------:R-:W-:Y:S01]  /*13ac0*/  @!UP0 USHF.L.U32 UR70, UR70, 0x1, URZ ;  /* 0x0000000146468899 */ /* 0x000fe200080006ff */
[----:B------:R0:W-:Y:S01]  /*13ad0*/  STS.U16 [R6+UR4+0x20380], R121 ;  /* 0x0203807906007988 */ /* 0x0001e20008000404 */
[----:B------:R-:W-:-:S03]  /*13ae0*/  IMAD.X R112, RZ, RZ, R85, P2 ;  /* 0x000000ffff707224 */ /* 0x000fc600010e0655 */
[----:B------:R1:W-:Y:S01]  /*13af0*/  STS.U16 [R6+UR4+0x20780], R122 ;  /* 0x0207807a06007988 */ /* 0x0003e20008000404 */
[----:B------:R-:W-:-:S03]  /*13b00*/  IADD3 R110, P2, PT, R84, 0x8f, RZ ;  /* 0x0000008f546e7810 */ /* 0x000fc60007f5e0ff */
[----:B------:R2:W-:Y:S01]  /*13b10*/  STS.U16 [R6+UR4+0x21380], R125 ;  /* 0x0213807d06007988 */ /* 0x0005e20008000404 */
[--C-:B0-----:R-:W-:Y:S01]  /*13b20*/  IMAD.X R121, RZ, RZ, R85.reuse, P0 ;  /* 0x000000ffff797224 */ /* 0x101fe200000e0655 */
[C---:B------:R-:W-:Y:S01]  /*13b30*/  IADD3 R120, P0, PT, R84.reuse, 0x89, RZ ;  /* 0x0000008954787810 */ /* 0x040fe20007f1e0ff */
[--C-:B-1----:R-:W-:Y:S01]  /*13b40*/  IMAD.X R122, RZ, RZ, R85.reuse, P3 ;  /* 0x000000ffff7a7224 */ /* 0x102fe200018e0655 */
[C---:B------:R-:W-:Y:S01]  /*13b50*/  IADD3 R73, P3, PT, R84.reuse, 0x8a, RZ ;  /* 0x0000008a54497810 */ /* 0x040fe20007f7e0ff */
[--C-:B--2---:R-:W-:Y:S01]  /*13b60*/  IMAD.X R125, RZ, RZ, R85.reuse, P1 ;  /* 0x000000ffff7d7224 */ /* 0x104fe200008e0655 */
[C---:B------:R-:W-:Y:S01]  /*13b70*/  IADD3 R72, P1, PT, R84.reuse, 0x88, RZ ;  /* 0x0000008854487810 */ /* 0x040fe20007f3e0ff */
[----:B------:R-:W-:Y:S01]  /*13b80*/  VOTEU.ALL UP1, P5 ;  /* 0x0000000000ff7886 */ /* 0x000fe20002820000 */
[--C-:B------:R-:W-:Y:S01]  /*13b90*/  IMAD.X R115, RZ, RZ, R85.reuse, P0 ;  /* 0x000000ffff737224 */ /* 0x100fe200000e0655 */
[----:B------:R0:W-:Y:S01]  /*13ba0*/  STS.U16 [R6+UR4+0x22780], R130 ;  /* 0x0227808206007988 */ /* 0x0001e20008000404 */
[--C-:B------:R-:W-:Y:S01]  /*13bb0*/  IMAD.X R116, RZ, RZ, R85.reuse, P3 ;  /* 0x000000ffff747224 */ /* 0x100fe200018e0655 */
[C---:B------:R-:W-:Y:S01]  /*13bc0*/  IADD3 R114, P0, PT, R84.reuse, 0x8d, RZ ;  /* 0x0000008d54727810 */ /* 0x040fe20007f1e0ff */
[--C-:B------:R-:W-:Y:S01]  /*13bd0*/  IMAD.X R119, RZ, RZ, R85.reuse, P1 ;  /* 0x000000ffff777224 */ /* 0x100fe200008e0655 */
[----:B------:R0:W-:Y:S01]  /*13be0*/  STS.U16 [R6+UR4+0x22b80], R131 ;  /* 0x022b808306007988 */ /* 0x0001e20008000404 */
[C---:B------:R-:W-:Y:S01]  /*13bf0*/  IADD3 R74, P1, PT, R84.reuse, 0x8c, RZ ;  /* 0x0000008c544a7810 */ /* 0x040fe20007f3e0ff */
[----:B------:R-:W-:Y:S01]  /*13c00*/  IMAD.X R105, RZ, RZ, R85, P2 ;  /* 0x000000ffff697224 */ /* 0x000fe200010e0655 */
[C---:B------:R-:W-:Y:S01]  /*13c10*/  IADD3 R111, P3, PT, R84.reuse, 0x8e, RZ ;  /* 0x0000008e546f7810 */ /* 0x040fe20007f7e0ff */
[----:B------:R0:W-:Y:S01]  /*13c20*/  STS.U16 [R6+UR4+0x22f80], R132 ;  /* 0x022f808406007988 */ /* 0x0001e20008000404 */
[----:B------:R-:W-:-:S03]  /*13c30*/  IADD3 R109, P2, PT, R84, 0x90, RZ ;  /* 0x00000090546d7810 */ /* 0x000fc60007f5e0ff */
[----:B------:R0:W-:Y:S04]  /*13c40*/  STS.U16 [R6+UR4+0x23b80], R140 ;  /* 0x023b808c06007988 */ /* 0x0001e80008000404 */
[----:B------:R0:W-:Y:S01]  /*13c50*/  STS.U16 [R6+UR4+0x23f80], R86 ;  /* 0x023f805606007988 */ /* 0x0001e20008000404 */
[----:B------:R1:W-:Y:S06]  /*13c60*/  MEMBAR.ALL.CTA ;  /* 0x0000000000007992 */ /* 0x0003ec0000008000 */
[----:B-1----:R-:W-:Y:S04]  /*13c70*/  FENCE.VIEW.ASYNC.S ;  /* 0x00000000000073c6 */ /* 0x002fe80000000000 */
[----:B------:R-:W1:Y:S02]  /*13c80*/  FENCE.VIEW.ASYNC.S ;  /* 0x00000000000073c6 */ /* 0x000e640000000000 */
[----:B-1----:R0:W1:Y:S01]  /*13c90*/  @!UP1 SYNCS.EXCH.64 URZ, [UR4+0x40010], UR70 ;  /* 0x0400104604ff95b2 */ /* 0x0020620008000100 */
[--C-:B------:R-:W-:Y:S01]  /*13ca0*/  IMAD.X R113, RZ, RZ, R85.reuse, P1 ;  /* 0x000000ffff717224 */ /* 0x100fe200008e0655 */
[----:B-1----:R-:W-:Y:S01]  /*13cb0*/  BAR.SYNC.DEFER_BLOCKING 0x0 ;  /* 0x0000000000007b1d */ /* 0x002fe20000010000 */
[--C-:B------:R-:W-:Y:S01]  /*13cc0*/  IMAD.X R75, RZ, RZ, R85.reuse, P0 ;  /* 0x000000ffff4b7224 */ /* 0x100fe200000e0655 */
[C---:B------:R-:W-:Y:S01]  /*13cd0*/  IADD3 R107, P1, PT, R84.reuse, 0x91, RZ ;  /* 0x00000091546b7810 */ /* 0x040fe20007f3e0ff */
[--C-:B------:R-:W-:Y:S01]  /*13ce0*/  IMAD.X R108, RZ, RZ, R85.reuse, P3 ;  /* 0x000000ffff6c7224 */ /* 0x100fe200018e0655 */
[C---:B------:R-:W-:Y:S01]  /*13cf0*/  IADD3 R76, P0, PT, R84.reuse, 0x92, RZ ;  /* 0x00000092544c7810 */ /* 0x040fe20007f1e0ff */
[----:B------:R-:W-:Y:S01]  /*13d00*/  IMAD.X R106, RZ, RZ, R85, P2 ;  /* 0x000000ffff6a7224 */ /* 0x000fe200010e0655 */
[----:B------:R-:W-:Y:S01]  /*13d10*/  IADD3 R104, P3, PT, R84, 0x93, RZ ;  /* 0x0000009354687810 */ /* 0x000fe20007f7e0ff */
[----:B0-----:R-:W-:-:S12]  /*13d20*/  @P6 BRA `(.L_x_13) ;  /* 0x0000000000b86947 */ /* 0x001fd80003800000 */
[----:B------:R-:W2:Y:S04]  /*13d30*/  LDL R12, [R1+0x648] ;  /* 0x00064800010c7983 */ /* 0x000ea80000100800 */
[----:B------:R-:W3:Y:S01]  /*13d40*/  LDL R6, [R1+0x650] ;  /* 0x0006500001067983 */ /* 0x000ee20000100800 */
[----:B------:R-:W-:Y:S02]  /*13d50*/  ELECT P2, URZ, PT ;  /* 0x0000000000ff782f */ /* 0x000fe40003840000 */
[----:B------:R-:W-:Y:S02]  /*13d60*/  MOV.SPILL R10, UR5 ;  /* 0x00000005000a7c02 */ /* 0x000fe40009000f00 */
[----:B------:R-:W-:-:S09]  /*13d70*/  MOV.SPILL R11, UR4 ;  /* 0x00000004000b7c02 */ /* 0x000fd20009000f00 */
[----:B------:R-:W-:Y:S02]  /*13d80*/  @P2 IMAD.MOV.U32 R5, RZ, RZ, 0x40004040 ;  /* 0x40004040ff052424 */ /* 0x000fe400078e00ff */
[----:B------:R-:W-:Y:S01]  /*13d90*/  @P2 IMAD.MOV.U32 R7, RZ, RZ, 0x40004040 ;  /* 0x40004040ff072424 */ /* 0x000fe200078e00ff */
[----:B--2---:R-:W-:Y:S02]  /*13da0*/  R2UR UR70, R12 ;  /* 0x000000000c4672ca */ /* 0x004fe400000e0000 */
[----:B------:R-:W2:Y:S11]  /*13db0*/  LDL R12, [R1+0x71c] ;  /* 0x00071c00010c7983 */ /* 0x000eb60000100800 */
[----:B------:R-:W-:Y:S01]  /*13dc0*/  IMAD.U32 R4, RZ, RZ, UR70 ;  /* 0x00000046ff047e24 */ /* 0x000fe2000f8e00ff */
[----:B---3--:R-:W-:-:S02]  /*13dd0*/  R2UR UR70, R6 ;  /* 0x00000000064672ca */ /* 0x008fc400000e0000 */
[----:B------:R-:W-:Y:S02]  /*13de0*/  @P2 R2UR UR71, R5 ;  /* 0x00000000054722ca */ /* 0x000fe400000e0000 */
[----:B------:R-:W-:-:S09]  /*13df0*/  @P2 R2UR UR73, R7 ;  /* 0x00000000074922ca */ /* 0x000fd200000e0000 */
[----:B------:R-:W-:Y:S01]  /*13e00*/  IMAD.U32 R6, RZ, RZ, UR70 ;  /* 0x00000046ff067e24 */ /* 0x000fe2000f8e00ff */
[----:B------:R-:W-:-:S04]  /*13e10*/  @P2 R2UR UR70, R4 ;  /* 0x00000000044622ca */ /* 0x000fc800000e0000 */
[----:B------:R-:W-:Y:S01]  /*13e20*/  @P2 R2UR UR72, R6 ;  /* 0x00000000064822ca */ /* 0x000fe200000e0000 */
[----:B------:R-:W-:Y:S01]  /*13e30*/  UMOV UR4, 0x0 ;  /* 0x0000000000047882 */ /* 0x000fe20000000000 */
[----:B------:R-:W-:Y:S01]  /*13e40*/  UMOV UR5, 0x8208490 ;  /* 0x0820849000057882 */ /* 0x000fe20000000000 */
[----:B------:R-:W-:-:S10]  /*13e50*/  IMAD.MOV.U32 R5, RZ, RZ, RZ ;  /* 0x000000ffff057224 */ /* 0x000fd400078e00ff */
[----:B------:R0:W-:Y:S02]  /*13e60*/  UTCHMMA gdesc[UR70], gdesc[UR72], tmem[UR74], tmem[UR4], idesc[UR5], !UPT ;  /* 0x00ff0448460075ea */ /* 0x0001e4000f80004a */
[----:B0-----:R-:W-:Y:S01]  /*13e70*/  UMOV UR70, 0x0 ;  /* 0x0000000000467882 */ /* 0x001fe20000000000 */
[----:B------:R-:W-:Y:S01]  /*13e80*/  UMOV UR71, 0x8208490 ;  /* 0x0820849000477882 */ /* 0x000fe20000000000 */
[----:B------:R-:W-:Y:S01]  /*13e90*/  UMOV UR72, 0x0 ;  /* 0x0000000000487882 */ /* 0x000fe20000000000 */
[----:B------:R-:W-:Y:S01]  /*13ea0*/  UMOV UR73, 0x8208490 ;  /* 0x0820849000497882 */ /* 0x000fe20000000000 */
[----:B------:R-:W-:Y:S01]  /*13eb0*/  UTCHMMA gdesc[UR38], gdesc[UR10], tmem[UR74], tmem[UR70], idesc[UR71], UPT ;  /* 0x00ff460a260075ea */ /* 0x000fe2000b80004a */
        /* <DEDUP_REMOVED lines=13> */
[----:B------:R0:W-:Y:S01]  /*13f90*/  UTCHMMA gdesc[UR40], gdesc[UR68], tmem[UR74], tmem[UR70], idesc[UR71], UPT ;  /* 0x00ff4644280075ea */ /* 0x0001e2000b80004a */
[----:B------:R-:W-:-:S02]  /*13fa0*/  R2UR.FILL UR5, R10 ;  /* 0x000000000a0572ca */ /* 0x000fc400004e0000 */
[----:B------:R-:W-:Y:S01]  /*13fb0*/  R2UR.FILL UR4, R11 ;  /* 0x000000000b0472ca */ /* 0x000fe200004e0000 */
[----:B--2---:R-:W-:-:S05]  /*13fc0*/  VIADD R4, R12, 0x40010 ;  /* 0x000400100c047836 */ /* 0x004fca0000000000 */
[----:B------:R-:W-:-:S04]  /*13fd0*/  @P2 MOV R4, R4 ;  /* 0x0000000400042202 */ /* 0x000fc80000000f00 */
[----:B0-----:R-:W-:-:S13]  /*13fe0*/  @P2 R2UR UR70, R4 ;  /* 0x00000000044622ca */ /* 0x001fda00000e0000 */
[----:B------:R0:W-:Y:S01]  /*13ff0*/  UTCBAR [UR70], URZ ;  /* 0x000000ff460073e9 */ /* 0x0001e200080000ff */
[----:B------:R-:W-:Y:S01]  /*14000*/  NOP ;  /* 0x0000000000007918 */ /* 0x000fe20000000000 */
.L_x_13:
[----:B------:R-:W1:Y:S01]  /*14010*/  SYNCS.PHASECHK.TRANS64.TRYWAIT P2, [UR4+0x40010], RZ ;  /* 0x040010ffff0075a7 */ /* 0x000e620008041104 */
[--C-:B------:R-:W-:Y:S01]  /*14020*/  IMAD.X R102, RZ, RZ, R85.reuse, P1 ;  /* 0x000000ffff667224 */ /* 0x100fe200008e0655 */
[C---:B------:R-:W-:Y:S01]  /*14030*/  IADD3 R103, P1, PT, R84.reuse, 0x94, RZ ;  /* 0x0000009454677810 */ /* 0x040fe20007f3e0ff */
        /* <DEDUP_REMOVED lines=19> */
[----:B------:R-:W-:Y:S01]  /*14170*/  IADD3 R86, P0, PT, R84, 0x9e, RZ ;  /* 0x0000009e54567810 */ /* 0x000fe20007f1e0ff */
[--C-:B------:R-:W-:Y:S01]  /*14180*/  IMAD.X R88, RZ, RZ, R85.reuse, P3 ;  /* 0x000000ffff587224 */ /* 0x100fe200018e0655 */
[-C--:B------:R-:W-:Y:S01]  /*14190*/  ISETP.GT.U32.AND P3, PT, R9, R137.reuse, PT ;  /* 0x000000890900720c */ /* 0x080fe20003f64070 */
[--C-:B------:R-:W-:Y:S01]  /*141a0*/  IMAD.X R89, RZ, RZ, R85.reuse, P1 ;  /* 0x000000ffff597224 */ /* 0x100fe200008e0655 */
[----:B------:R-:W-:Y:S01]  /*141b0*/  ISETP.GT.U32.AND P1, PT, R8, R137, PT ;  /* 0x000000890800720c */ /* 0x000fe20003f24070 */
[----:B------:R-:W-:Y:S01]  /*141c0*/  IMAD.X R79, RZ, RZ, R85, P0 ;  /* 0x000000ffff4f7224 */ /* 0x000fe200000e0655 */
[----:B------:R-:W-:Y:S01]  /*141d0*/  IADD3 R84, P0, PT, R84, 0x9f, RZ ;  /* 0x0000009f54547810 */ /* 0x000fe20007f1e0ff */
[----:B-1----:R-:W-:-:S12]  /*141e0*/  @!P2 BRA `(.L_x_14) ;  /* 0x000000a40020a947 */ /* 0x002fd80003800000 */
.L_x_23:
[----:B------:R-:W2:Y:S01]  /*141f0*/  LDL R4, [R1+0x65c] ;  /* 0x00065c0001047983 */ /* 0x000ea20000100800 */
[----:B------:R-:W-:Y:S01]  /*14200*/  BAR.SYNC.DEFER_BLOCKING 0x0 ;  /* 0x0000000000007b1d */ /* 0x000fe20000010000 */
[CC--:B------:R-:W-:Y:S01]  /*14210*/  ISETP.GT.U32.AND P2, PT, R129.reuse, R137.reuse, PT ;  /* 0x000000898100720c */ /* 0x0c0fe20003f44070 */
[----:B------:R-:W-:Y:S01]  /*14220*/  IMAD.X R85, RZ, RZ, R85, P0 ;  /* 0x000000ffff557224 */ /* 0x000fe200000e0655 */
[----:B------:R-:W-:Y:S02]  /*14230*/  ISETP.GE.U32.AND P0, PT, R129, R137, PT ;  /* 0x000000898100720c */ /* 0x000fe40003f06070 */
[C---:B------:R-:W-:Y:S02]  /*14240*/  ISETP.GT.U32.AND.EX P2, PT, R127.reuse, RZ, PT, P2 ;  /* 0x000000ff7f00720c */ /* 0x040fe40003f44120 */
[----:B------:R-:W-:Y:S01]  /*14250*/  ISETP.GE.U32.AND.EX P0, PT, R127, RZ, PT, P0 ;  /* 0x000000ff7f00720c */ /* 0x000fe20003f06100 */
[----:B------:R-:W1:Y:S01]  /*14260*/  S2R R130, SR_TID.X ;  /* 0x0000000000827919 */ /* 0x000e620000002100 */
[----:B------:R-:W-:-:S02]  /*14270*/  ISETP.GT.U32.AND.EX P3, PT, R128, RZ, PT, P3 ;  /* 0x000000ff8000720c */ /* 0x000fc40003f64130 */
[----:B------:R-:W-:Y:S01]  /*14280*/  ISETP.GT.U32.AND.EX P1, PT, R124, RZ, PT, P1 ;  /* 0x000000ff7c00720c */ /* 0x000fe20003f24110 */
[----:B------:R-:W3:Y:S01]  /*14290*/  @!P5 SYNCS.CCTL.IV [UR4+0x40010] ;  /* 0x04001000ff00d9b1 */ /* 0x000ee20008000004 */
[----:B0-2---:R-:W-:-:S13]  /*142a0*/  R2UR UR70, R4 ;  /* 0x00000000044672ca */ /* 0x005fda00000e0000 */
[----:B------:R-:W-:Y:S01]  /*142b0*/  LDTM.16dp32bit_t0_t15.x64 R4, tmem[UR70] ;  /* 0x00000046000479ee */ /* 0x000fe20008b00000 */
[----:B------:R-:W0:Y:S01]  /*142c0*/  LDTM.16dp32bit_t16_t31.x64 R4, tmem[UR70+0x40] ;  /* 0x00004046000479ee */ /* 0x000e220008b20000 */
[----:B------:R-:W-:Y:S01]  /*142d0*/  NOP ;  /* 0x0000000000007918 */ /* 0x000fe20000000000 */
[-C--:B0-----:R-:W-:Y:S01]  /*142e0*/  FMUL R4, R4, R69.reuse ;  /* 0x0000004504047220 */ /* 0x081fe20000400000 */
[-C--:B------:R-:W-:Y:S01]  /*142f0*/  FMUL R5, R5, R69.reuse ;  /* 0x0000004505057220 */ /* 0x080fe20000400000 */
[-C--:B------:R-:W-:Y:S01]  /*14300*/  FMUL R6, R6, R69.reuse ;  /* 0x0000004506067220 */ /* 0x080fe20000400000 */
[-C--:B------:R-:W-:Y:S01]  /*14310*/  FMUL R7, R7, R69.reuse ;  /* 0x0000004507077220 */ /* 0x080fe20000400000 */
[-C--:B------:R-:W-:Y:S01]  /*14320*/  FMUL R9, R9, R69.reuse ;  /* 0x0000004509097220 */ /* 0x080fe20000400000 */
[----:B------:R-:W-:Y:S01]  /*14330*/  FSEL R4, R4, -INF , !P2 ;  /* 0xff80000004047808 */ /* 0x000fe20005000000 */
[----:B------:R-:W-:Y:S01]  /*14340*/  FMUL R11, R11, R69 ;  /* 0x000000450b0b7220 */ /* 0x000fe20000400000 */
[----:B------:R-:W-:Y:S01]  /*14350*/  ISETP.GT.U32.AND P2, PT, R70, R137, PT ;  /* 0x000000894600720c */ /* 0x000fe20003f44070 */
[-C--:B------:R-:W-:Y:S01]  /*14360*/  FMUL R13, R13, R69.reuse ;  /* 0x000000450d0d7220 */ /* 0x080fe20000400000 */
[----:B------:R-:W-:Y:S01]  /*14370*/  FSEL R70, R5, -INF , !P0 ;  /* 0xff80000005467808 */ /* 0x000fe20004000000 */
[----:B------:R-:W-:Y:S01]  /*14380*/  FMUL R15, R15, R69 ;  /* 0x000000450f0f7220 */ /* 0x000fe20000400000 */
[----:B------:R-:W-:Y:S01]  /*14390*/  ISETP.GT.U32.AND P0, PT, R126, R137, PT ;  /* 0x000000897e00720c */ /* 0x000fe20003f04070 */
[-C--:B------:R-:W-:Y:S01]  /*143a0*/  FMUL R17, R17, R69.reuse ;  /* 0x0000004511117220 */ /* 0x080fe20000400000 */
[----:B------:R-:W-:Y:S01]  /*143b0*/  FSEL R5, R6, -INF , !P3 ;  /* 0xff80000006057808 */ /* 0x000fe20005800000 */
[-C--:B------:R-:W-:Y:S01]  /*143c0*/  FMUL R6, R8, R69.reuse ;  /* 0x0000004508067220 */ /* 0x080fe20000400000 */
[----:B------:R-:W-:Y:S01]  /*143d0*/  ISETP.GT.U32.AND.EX P2, PT, R125, RZ, PT, P2 ;  /* 0x000000ff7d00720c */ /* 0x000fe20003f44120 */
[-C--:B------:R-:W-:Y:S01]  /*143e0*/  FMUL R8, R12, R69.reuse ;  /* 0x000000450c087220 */ /* 0x080fe20000400000 */
[----:B------:R-:W-:Y:S01]  /*143f0*/  ISETP.GT.U32.AND.EX P0, PT, R121, RZ, PT, P0 ;  /* 0x000000ff7900720c */ /* 0x000fe20003f04100 */
[-C--:B------:R-:W-:Y:S01]  /*14400*/  FMUL R19, R19, R69.reuse ;  /* 0x0000004513137220 */ /* 0x080fe20000400000 */
[----:B------:R-:W-:Y:S01]  /*14410*/  FSEL R6, R6, -INF , !P2 ;  /* 0xff80000006067808 */ /* 0x000fe20005000000 */
[----:B------:R-:W-:Y:S01]  /*14420*/  FMUL R12, R20, R69 ;  /* 0x00000045140c7220 */ /* 0x000fe20000400000 */
[----:B------:R-:W-:Y:S01]  /*14430*/  ISETP.GT.U32.AND P3, PT, R71, R137, PT ;  /* 0x000000894700720c */ /* 0x000fe20003f64070 */
[----:B------:R-:W-:Y:S01]  /*14440*/  FMUL R22, R22, R69 ;  /* 0x0000004516167220 */ /* 0x000fe20000400000 */
[----:B------:R-:W-:Y:S01]  /*14450*/  ISETP.GT.U32.AND P2, PT, R72, R137, PT ;  /* 0x000000894800720c */ /* 0x000fe20003f44070 */
[-C--:B------:R-:W-:Y:S01]  /*14460*/  FMUL R23, R23, R69.reuse ;  /* 0x0000004517177220 */ /* 0x080fe20000400000 */
[----:B------:R-:W-:Y:S01]  /*14470*/  FSEL R71, R7, -INF , !P1 ;  /* 0xff80000007477808 */ /* 0x000fe20004800000 */
[-C--:B------:R-:W-:Y:S01]  /*14480*/  FMUL R7, R10, R69.reuse ;  /* 0x000000450a077220 */ /* 0x080fe20000400000 */
[----:B------:R-:W-:Y:S01]  /*14490*/  FSEL R72, R9, -INF , !P0 ;  /* 0xff80000009487808 */ /* 0x000fe20004000000 */
[----:B------:R-:W-:Y:S01]  /*144a0*/  FMUL R9, R14, R69 ;  /* 0x000000450e097220 */ /* 0x000fe20000400000 */
[----:B------:R-:W-:Y:S01]  /*144b0*/  ISETP.GT.U32.AND P1, PT, R123, R137, PT ;  /* 0x000000897b00720c */ /* 0x000fe20003f24070 */
[----:B------:R-:W-:Y:S01]  /*144c0*/  FMUL R10, R16, R69 ;  /* 0x00000045100a7220 */ /* 0x000fe20000400000 */
[----:B------:R-:W-:Y:S01]  /*144d0*/  ISETP.GT.U32.AND P0, PT, R120, R137, PT ;  /* 0x000000897800720c */ /* 0x000fe20003f04070 */
[-C--:B------:R-:W-:Y:S01]  /*144e0*/  FMUL R25, R25, R69.reuse ;  /* 0x0000004519197220 */ /* 0x080fe20000400000 */
[----:B------:R-:W-:Y:S01]  /*144f0*/  ISETP.GT.U32.AND.EX P3, PT, R122, RZ, PT, P3 ;  /* 0x000000ff7a00720c */ /* 0x000fe20003f64130 */
[-C--:B------:R-:W-:Y:S01]  /*14500*/  FMUL R26, R26, R69.reuse ;  /* 0x000000451a1a7220 */ /* 0x080fe20000400000 */
[----:B------:R-:W-:Y:S01]  /*14510*/  ISETP.GT.U32.AND.EX P2, PT, R119, RZ, PT, P2 ;  /* 0x000000ff7700720c */ /* 0x000fe20003f44120 */
[-C--:B------:R-:W-:Y:S01]  /*14520*/  FMUL R28, R28, R69.reuse ;  /* 0x000000451c1c7220 */ /* 0x080fe20000400000 */
[----:B------:R-:W-:Y:S01]  /*14530*/  ISETP.GT.U32.AND.EX P1, PT, R118, RZ, PT, P1 ;  /* 0x000000ff7600720c */ /* 0x000fe20003f24110 */
[-C--:B------:R-:W-:Y:S01]  /*14540*/  FMUL R29, R29, R69.reuse ;  /* 0x000000451d1d7220 */ /* 0x080fe20000400000 */
[----:B------:R-:W-:Y:S01]  /*14550*/  ISETP.GT.U32.AND.EX P0, PT, R115, RZ, PT, P0 ;  /* 0x000000ff7300720c */ /* 0x000fe20003f04100 */
        /* <DEDUP_REMOVED lines=10> */
[----:B------:R-:W-:Y:S01]  /*14600*/  FMUL R11, R18, R69 ;  /* 0x00000045120b7220 */ /* 0x000fe20000400000 */
[----:B------:R-:W-:Y:S01]  /*14610*/  FSEL R74, R13, -INF , !P0 ;  /* 0xff8000000d4a7808 */ /* 0x000fe20004000000 */
[----:B-1----:R-:W-:Y:S01]  /*14620*/  IMAD.SHL.U32 R13, R130, 0x4, RZ ;  /* 0x00000004820d7824 */ /* 0x002fe200078e00ff */
        /* <DEDUP_REMOVED lines=12> */
[----:B------:R-:W-:Y:S01]  /*146f0*/  ISETP.GT.U32.AND.EX P2, PT, R113, RZ, PT, P2 ;  /* 0x000000ff7100720c */ /* 0x000fe20003f44120 */
        /* <DEDUP_REMOVED lines=21> */
[----:B------:R-:W-:Y:S01]  /*14850*/  LOP3.LUT R102, R13, 0x40, RZ, 0xc0, !PT ;  /* 0x000000400d667812 */ /* 0x000fe200078ec0ff */
[-C--:B------:R-:W-:Y:S01]  /*14860*/  FMUL R13, R21, R69.reuse ;  /* 0x00000045150d7220 */ /* 0x080fe20000400000 */
[----:B------:R-:W-:Y:S01]  /*14870*/  FSEL R11, R11, -INF , !P3 ;  /* 0xff8000000b0b7808 */ /* 0x000fe20005800000 */
[-C--:B------:R-:W-:Y:S01]  /*14880*/  FMUL R64, R64, R69.reuse ;  /* 0x0000004540407220 */ /* 0x080fe20000400000 */
[----:B------:R-:W-:Y:S01]  /*14890*/  ISETP.GT.U32.AND.EX P2, PT, R106, RZ, PT, P2 ;  /* 0x000000ff6a00720c */ /* 0x000fe20003f44120 */
[----:B------:R-:W-:Y:S01]  /*148a0*/  FMUL R67, R67, R69 ;  /* 0x0000004543437220 */ /* 0x000fe20000400000 */
[----:B------:R-:W-:-:S02]  /*148b0*/  ISETP.GT.U32.AND P3, PT, R76, R137, PT ;  /* 0x000000894c00720c */ /* 0x000fc40003f64070 */
[----:B------:R-:W-:Y:S02]  /*148c0*/  FSEL R76, R19, -INF , !P1 ;  /* 0xff800000134c7808 */ /* 0x000fe40004800000 */
[-C--:B------:R-:W-:Y:S02]  /*148d0*/  ISETP.GT.U32.AND P1, PT, R104, R137.reuse, PT ;  /* 0x000000896800720c */ /* 0x080fe40003f24070 */
[----:B------:R-:W-:Y:S02]  /*148e0*/  LOP3.LUT R14, R133, 0x37, R102, 0xfe, !PT ;  /* 0x00000037850e7812 */ /* 0x000fe400078efe66 */
[----:B------:R-:W-:Y:S02]  /*148f0*/  FSEL R12, R12, -INF , !P2 ;  /* 0xff8000000c0c7808 */ /* 0x000fe40005000000 */
[----:B------:R-:W-:Y:S02]  /*14900*/  ISETP.GT.U32.AND P2, PT, R103, R137, PT ;  /* 0x000000896700720c */ /* 0x000fe40003f44070 */
[----:B------:R-:W-:-:S02]  /*14910*/  ISETP.GT.U32.AND.EX P3, PT, R80, RZ, PT, P3 ;  /* 0x000000ff5000720c */ /* 0x000fc40003f64130 */
[----:B------:R-:W-:Y:S02]  /*14920*/  FSEL R13, R13, -INF , !P0 ;  /* 0xff8000000d0d7808 */ /* 0x000fe40004000000 */
[----:B------:R-:W-:Y:S01]  /*14930*/  ISETP.GT.U32.AND P0, PT, R14, R137, PT ;  /* 0x000000890e00720c */ /* 0x000fe20003f04070 */
[----:B------:R-:W-:Y:S01]  /*14940*/  FMUL R14, R24, R69 ;  /* 0x00000045180e7220 */ /* 0x000fe20000400000 */
[----:B------:R-:W-:Y:S02]  /*14950*/  ISETP.GT.U32.AND.EX P1, PT, R100, RZ, PT, P1 ;  /* 0x000000ff6400720c */ /* 0x000fe40003f24110 */
[----:B------:R-:W-:Y:S02]  /*14960*/  ISETP.GT.U32.AND.EX P2, PT, R101, RZ, PT, P2 ;  /* 0x000000ff6500720c */ /* 0x000fe40003f44120 */
[----:B------:R-:W-:Y:S02]  /*14970*/  FSEL R80, R22, -INF , !P3 ;  /* 0xff80000016507808 */ /* 0x000fe40005800000 */
[----:B------:R-:W-:-:S02]  /*14980*/  ISETP.GT.U32.AND P3, PT, R77, R137, PT ;  /* 0x000000894d00720c */ /* 0x000fc40003f64070 */
[----:B------:R-:W-:Y:S02]  /*14990*/  FSEL R77, R23, -INF , !P1 ;  /* 0xff800000174d7808 */ /* 0x000fe40004800000 */
[-C--:B------:R-:W-:Y:S02]  /*149a0*/  ISETP.GT.U32.AND P1, PT, R99, R137.reuse, PT ;  /* 0x000000896300720c */ /* 0x080fe40003f24070 */
[----:B------:R-:W-:Y:S02]  /*149b0*/  FSEL R14, R14, -INF , !P2 ;  /* 0xff8000000e0e7808 */ /* 0x000fe40005000000 */
[----:B------:R-:W-:Y:S02]  /*149c0*/  ISETP.GT.U32.AND P2, PT, R81, R137, PT ;  /* 0x000000895100720c */ /* 0x000fe40003f44070 */
[----:B------:R-:W-:Y:S02]  /*149d0*/  ISETP.GT.U32.AND.EX P3, PT, R96, RZ, PT, P3 ;  /* 0x000000ff6000720c */ /* 0x000fe40003f64130 */
[----:B------:R-:W-:-:S02]  /*149e0*/  ISETP.GT.U32.AND.EX P1, PT, R97, RZ, PT, P1 ;  /* 0x000000ff6100720c */ /* 0x000fc40003f24110 */
[----:B------:R-:W-:Y:S02]  /*149f0*/  ISETP.GT.U32.AND.EX P2, PT, R98, RZ, PT, P2 ;  /* 0x000000ff6200720c */ /* 0x000fe40003f44120 */
[----:B------:R-:W-:Y:S02]  /*14a00*/  FSEL R81, R25, -INF , !P3 ;  /* 0xff80000019517808 */ /* 0x000fe40005800000 */
[-C--:B------:R-:W-:Y:S02]  /*14a10*/  ISETP.GT.U32.AND P3, PT, R78, R137.reuse, PT ;  /* 0x000000894e00720c */ /* 0x080fe40003f64070 */
[----:B------:R-:W-:Y:S02]  /*14a20*/  FSEL R78, R26, -INF , !P1 ;  /* 0xff8000001a4e7808 */ /* 0x000fe40004800000 */
[----:B------:R-:W-:Y:S02]  /*14a30*/  ISETP.GT.U32.AND P1, PT, R95, R137, PT ;  /* 0x000000895f00720c */ /* 0x000fe40003f24070 */
[----:B------:R-:W-:-:S02]  /*14a40*/  FSEL R15, R15, -INF , !P2 ;  /* 0xff8000000f0f7808 */ /* 0x000fc40005000000 */
[----:B------:R-:W-:Y:S02]  /*14a50*/  ISETP.GT.U32.AND P2, PT, R82, R137, PT ;  /* 0x000000895200720c */ /* 0x000fe40003f44070 */
[----:B------:R-:W-:Y:S02]  /*14a60*/  ISETP.GT.U32.AND.EX P3, PT, R92, RZ, PT, P3 ;  /* 0x000000ff5c00720c */ /* 0x000fe40003f64130 */
[----:B------:R-:W-:Y:S02]  /*14a70*/  ISETP.GT.U32.AND.EX P1, PT, R93, RZ, PT, P1 ;  /* 0x000000ff5d00720c */ /* 0x000fe40003f24110 */
[----:B------:R-:W-:Y:S02]  /*14a80*/  ISETP.GT.U32.AND.EX P2, PT, R94, RZ, PT, P2 ;  /* 0x000000ff5e00720c */ /* 0x000fe40003f44120 */
[----:B------:R-:W-:Y:S02]  /*14a90*/  FSEL R82, R28, -INF , !P3 ;  /* 0xff8000001c527808 */ /* 0x000fe40005800000 */
[----:B------:R-:W-:-:S02]  /*14aa0*/  FSEL R29, R29, -INF , !P1 ;  /* 0xff8000001d1d7808 */ /* 0x000fc40004800000 */
[-C--:B------:R-:W-:Y:S02]  /*14ab0*/  ISETP.GT.U32.AND P3, PT, R91, R137.reuse, PT ;  /* 0x000000895b00720c */ /* 0x080fe40003f64070 */
[-C--:B------:R-:W-:Y:S02]  /*14ac0*/  ISETP.GT.U32.AND P1, PT, R90, R137.reuse, PT ;  /* 0x000000895a00720c */ /* 0x080fe40003f24070 */
[----:B------:R-:W-:Y:S02]  /*14ad0*/  FSEL R17, R17, -INF , !P2 ;  /* 0xff80000011117808 */ /* 0x000fe40005000000 */
[----:B------:R-:W-:Y:S02]  /*14ae0*/  ISETP.GT.U32.AND P2, PT, R83, R137, PT ;  /* 0x000000895300720c */ /* 0x000fe40003f44070 */
[----:B------:R-:W-:Y:S02]  /*14af0*/  ISETP.GT.U32.AND.EX P3, PT, R87, RZ, PT, P3 ;  /* 0x000000ff5700720c */ /* 0x000fe40003f64130 */
[----:B------:R-:W-:-:S02]  /*14b00*/  ISETP.GT.U32.AND.EX P1, PT, R88, RZ, PT, P1 ;  /* 0x000000ff5800720c */ /* 0x000fc40003f24110 */
[----:B------:R-:W-:Y:S02]  /*14b10*/  LOP3.LUT R18, R133, 0x36, R102, 0xfe, !PT ;  /* 0x0000003685127812 */ /* 0x000fe400078efe66 */
[----:B------:R-:W-:Y:S02]  /*14b20*/  ISETP.GT.U32.AND.EX P2, PT, R89, RZ, PT, P2 ;  /* 0x000000ff5900720c */ /* 0x000fe40003f44120 */
[----:B------:R-:W-:Y:S01]  /*14b30*/  FSEL R83, R31, -INF , !P3 ;  /* 0xff8000001f537808 */ /* 0x000fe20005800000 */
[-C--:B------:R-:W-:Y:S01]  /*14b40*/  FMUL R31, R34, R69.reuse ;  /* 0x00000045221f7220 */ /* 0x080fe20000400000 */
[----:B------:R-:W-:Y:S01]  /*14b50*/  FSEL R30, R30, -INF , !P1 ;  /* 0xff8000001e1e7808 */ /* 0x000fe20004800000 */
[----:B------:R-:W-:Y:S01]  /*14b60*/  FMUL R34, R43, R69 ;  /* 0x000000452b227220 */ /* 0x000fe20000400000 */
[-C--:B------:R-:W-:Y:S02]  /*14b70*/  ISETP.GT.U32.AND P3, PT, R86, R137.reuse, PT ;  /* 0x000000895600720c */ /* 0x080fe40003f64070 */
[----:B------:R-:W-:-:S02]  /*14b80*/  ISETP.GT.U32.AND P1, PT, R18, R137, PT ;  /* 0x000000891200720c */ /* 0x000fc40003f24070 */
[----:B------:R-:W-:Y:S01]  /*14b90*/  FSEL R18, R33, -INF , !P2 ;  /* 0xff80000021127808 */ /* 0x000fe20005000000 */
[----:B------:R-:W-:Y:S01]  /*14ba0*/  FMUL R33, R41, R69 ;  /* 0x0000004529217220 */ /* 0x000fe20000400000 */
[----:B------:R-:W-:Y:S02]  /*14bb0*/  ISETP.GT.U32.AND P2, PT, R84, R137, PT ;  /* 0x000000895400720c */ /* 0x000fe40003f44070 */
[----:B------:R-:W-:Y:S02]  /*14bc0*/  ISETP.GT.U32.AND.EX P3, PT, R79, RZ, PT, P3 ;  /* 0x000000ff4f00720c */ /* 0x000fe40003f64130 */
[--C-:B------:R-:W-:Y:S02]  /*14bd0*/  LOP3.LUT R19, R133, 0x35, R102.reuse, 0xfe, !PT ;  /* 0x0000003585137812 */ /* 0x100fe400078efe66 */
[----:B------:R-:W-:Y:S02]  /*14be0*/  ISETP.GT.U32.AND.EX P2, PT, R85, RZ, PT, P2 ;  /* 0x000000ff5500720c */ /* 0x000fe40003f44120 */
[----:B------:R-:W-:-:S02]  /*14bf0*/  LOP3.LUT R20, R133, 0x34, R102, 0xfe, !PT ;  /* 0x0000003485147812 */ /* 0x000fc400078efe66 */
[----:B------:R-:W-:Y:S02]  /*14c00*/  FSEL R31, R31, -INF , !P3 ;  /* 0xff8000001f1f7808 */ /* 0x000fe40005800000 */
[-C--:B------:R-:W-:Y:S02]  /*14c10*/  ISETP.GT.U32.AND P3, PT, R19, R137.reuse, PT ;  /* 0x000000891300720c */ /* 0x080fe40003f64070 */
[----:B------:R-:W-:Y:S02]  /*14c20*/  FSEL R19, R35, -INF , !P2 ;  /* 0xff80000023137808 */ /* 0x000fe40005000000 */
[----:B------:R-:W-:Y:S02]  /*14c30*/  ISETP.GT.U32.AND.EX P0, PT, R136, RZ, PT, P0 ;  /* 0x000000ff8800720c */ /* 0x000fe40003f04100 */
[----:B------:R-:W-:Y:S02]  /*14c40*/  ISETP.GT.U32.AND P2, PT, R20, R137, PT ;  /* 0x000000891400720c */ /* 0x000fe40003f44070 */
[----:B------:R-:W-:-:S02]  /*14c50*/  LOP3.LUT R21, R133, 0x33, R102, 0xfe, !PT ;  /* 0x0000003385157812 */ /* 0x000fc400078efe66 */
[C---:B------:R-:W-:Y:S02]  /*14c60*/  ISETP.GT.U32.AND.EX P1, PT, R136.reuse, RZ, PT, P1 ;  /* 0x000000ff8800720c */ /* 0x040fe40003f24110 */
[----:B------:R-:W-:Y:S02]  /*14c70*/  LOP3.LUT R20, R133, 0x32, R102, 0xfe, !PT ;  /* 0x0000003285147812 */ /* 0x000fe400078efe66 */
[----:B------:R-:W-:Y:S02]  /*14c80*/  SEL R26, RZ, 0x1, !P0 ;  /* 0x00000001ff1a7807 */ /* 0x000fe40004000000 */
[----:B------:R-:W-:Y:S02]  /*14c90*/  ISETP.GT.U32.AND P0, PT, R21, R137, PT ;  /* 0x000000891500720c */ /* 0x000fe40003f04070 */
[----:B------:R-:W-:Y:S02]  /*14ca0*/  SEL R27, RZ, 0x1fffe, !P1 ;  /* 0x0001fffeff1b7807 */ /* 0x000fe40004800000 */
[----:B------:R-:W-:-:S02]  /*14cb0*/  ISETP.GT.U32.AND.EX P3, PT, R136, RZ, PT, P3 ;  /* 0x000000ff8800720c */ /* 0x000fc40003f64130 */
[-C--:B------:R-:W-:Y:S01]  /*14cc0*/  ISETP.GT.U32.AND P1, PT, R20, R137.reuse, PT ;  /* 0x000000891400720c */ /* 0x080fe20003f24070 */
[----:B------:R-:W-:Y:S01]  /*14cd0*/  IMAD.IADD R26, R26, 0x1, R27 ;  /* 0x000000011a1a7824 */ /* 0x000fe200078e021b */
[C-C-:B------:R-:W-:Y:S02]  /*14ce0*/  LOP3.LUT R21, R133.reuse, 0x31, R102.reuse, 0xfe, !PT ;  /* 0x0000003185157812 */ /* 0x140fe400078efe66 */
[----:B------:R-:W-:Y:S02]  /*14cf0*/  ISETP.GT.U32.AND.EX P2, PT, R136, RZ, PT, P2 ;  /* 0x000000ff8800720c */ /* 0x000fe40003f44120 */
[----:B------:R-:W-:Y:S02]  /*14d00*/  LOP3.LUT R20, R133, 0x30, R102, 0xfe, !PT ;  /* 0x0000003085147812 */ /* 0x000fe400078efe66 */
[----:B------:R-:W-:Y:S02]  /*14d10*/  SEL R28, RZ, 0x4, !P3 ;  /* 0x00000004ff1c7807 */ /* 0x000fe40005800000 */
[----:B------:R-:W-:-:S02]  /*14d20*/  ISETP.GT.U32.AND P3, PT, R21, R137, PT ;  /* 0x000000891500720c */ /* 0x000fc40003f64070 */
[----:B------:R-:W-:Y:S02]  /*14d30*/  SEL R35, RZ, 0x7fff8, !P2 ;  /* 0x0007fff8ff237807 */ /* 0x000fe40005000000 */
[----:B------:R-:W-:Y:S02]  /*14d40*/  ISETP.GT.U32.AND.EX P0, PT, R136, RZ, PT, P0 ;  /* 0x000000ff8800720c */ /* 0x000fe40003f04100 */
[----:B------:R-:W-:Y:S02]  /*14d50*/  ISETP.GT.U32.AND P2, PT, R20, R137, PT ;  /* 0x000000891400720c */ /* 0x000fe40003f44070 */
[C-C-:B------:R-:W-:Y:S02]  /*14d60*/  LOP3.LUT R21, R133.reuse, 0x3d, R102.reuse, 0xfe, !PT ;  /* 0x0000003d85157812 */ /* 0x140fe400078efe66 */
[----:B------:R-:W-:Y:S02]  /*14d70*/  ISETP.GT.U32.AND.EX P1, PT, R136, RZ, PT, P1 ;  /* 0x000000ff8800720c */ /* 0x000fe40003f24110 */
[----:B------:R-:W-:-:S02]  /*14d80*/  LOP3.LUT R20, R133, 0x3c, R102, 0xfe, !PT ;  /* 0x0000003c85147812 */ /* 0x000fc400078efe66 */
[----:B------:R-:W-:Y:S02]  /*14d90*/  SEL R84, RZ, 0x1, !P0 ;  /* 0x00000001ff547807 */ /* 0x000fe40004000000 */
[-C--:B------:R-:W-:Y:S02]  /*14da0*/  ISETP.GT.U32.AND P0, PT, R21, R137.reuse, PT ;  /* 0x000000891500720c */ /* 0x080fe40003f04070 */
[----:B------:R-:W-:Y:S02]  /*14db0*/  SEL R85, RZ, 0x1fffe, !P1 ;  /* 0x0001fffeff557807 */ /* 0x000fe40004800000 */
[----:B------:R-:W-:Y:S02]  /*14dc0*/  ISETP.GT.U32.AND.EX P3, PT, R136, RZ, PT, P3 ;  /* 0x000000ff8800720c */ /* 0x000fe40003f64130 */
[----:B------:R-:W-:Y:S01]  /*14dd0*/  ISETP.GT.U32.AND P1, PT, R20, R137, PT ;  /* 0x000000891400720c */ /* 0x000fe20003f24070 */
[----:B------:R-:W-:Y:S01]  /*14de0*/  IMAD.IADD R84, R84, 0x1, R85 ;  /* 0x0000000154547824 */ /* 0x000fe200078e0255 */
[----:B------:R-:W-:-:S02]  /*14df0*/  LOP3.LUT R21, R133, 0x3f, R102, 0xfe, !PT ;  /* 0x0000003f85157812 */ /* 0x000fc400078efe66 */
[C---:B------:R-:W-:Y:S02]  /*14e00*/  ISETP.GT.U32.AND.EX P2, PT, R136.reuse, RZ, PT, P2 ;  /* 0x000000ff8800720c */ /* 0x040fe40003f44120 */
[----:B------:R-:W-:Y:S02]  /*14e10*/  LOP3.LUT R20, R133, 0x3e, R102, 0xfe, !PT ;  /* 0x0000003e85147812 */ /* 0x000fe400078efe66 */
[----:B------:R-:W-:Y:S02]  /*14e20*/  SEL R86, RZ, 0x4, !P3 ;  /* 0x00000004ff567807 */ /* 0x000fe40005800000 */
[----:B------:R-:W-:Y:S02]  /*14e30*/  ISETP.GT.U32.AND P3, PT, R21, R137, PT ;  /* 0x000000891500720c */ /* 0x000fe40003f64070 */
[----:B------:R-:W-:Y:S02]  /*14e40*/  SEL R87, RZ, 0x7fff8, !P2 ;  /* 0x0007fff8ff577807 */ /* 0x000fe40005000000 */
[----:B------:R-:W-:-:S02]  /*14e50*/  ISETP.GT.U32.AND.EX P0, PT, R136, RZ, PT, P0 ;  /* 0x000000ff8800720c */ /* 0x000fc40003f04100 */
[-C--:B------:R-:W-:Y:S02]  /*14e60*/  ISETP.GT.U32.AND P2, PT, R20, R137.reuse, PT ;  /* 0x000000891400720c */ /* 0x080fe40003f44070 */
[C-C-:B------:R-:W-:Y:S02]  /*14e70*/  LOP3.LUT R21, R133.reuse, 0x3b, R102.reuse, 0xfe, !PT ;  /* 0x0000003b85157812 */ /* 0x140fe400078efe66 */
[----:B------:R-:W-:Y:S02]  /*14e80*/  ISETP.GT.U32.AND.EX P1, PT, R136, RZ, PT, P1 ;  /* 0x000000ff8800720c */ /* 0x000fe40003f24110 */
[----:B------:R-:W-:Y:S02]  /*14e90*/  LOP3.LUT R20, R133, 0x3a, R102, 0xfe, !PT ;  /* 0x0000003a85147812 */ /* 0x000fe400078efe66 */
[----:B------:R-:W-:Y:S02]  /*14ea0*/  SEL R88, RZ, 0x4, !P0 ;  /* 0x00000004ff587807 */ /* 0x000fe40004000000 */
[----:B------:R-:W-:-:S02]  /*14eb0*/  ISETP.GT.U32.AND P0, PT, R21, R137, PT ;  /* 0x000000891500720c */ /* 0x000fc40003f04070 */
[----:B------:R-:W-:Y:S02]  /*14ec0*/  ISETP.GT.U32.AND.EX P2, PT, R136, RZ, PT, P2 ;  /* 0x000000ff8800720c */ /* 0x000fe40003f44120 */
[----:B------:R-:W-:Y:S02]  /*14ed0*/  LOP3.LUT R21, R133, 0x39, R102, 0xfe, !PT ;  /* 0x0000003985157812 */ /* 0x000fe400078efe66 */
[----:B------:R-:W-:Y:S02]  /*14ee0*/  SEL R89, RZ, 0x7fff8, !P1 ;  /* 0x0007fff8ff597807 */ /* 0x000fe40004800000 */
[----:B------:R-:W-:Y:S02]  /*14ef0*/  ISETP.GT.U32.AND P1, PT, R20, R137, PT ;  /* 0x000000891400720c */ /* 0x000fe40003f24070 */
[----:B------:R-:W-:Y:S02]  /*14f00*/  ISETP.GT.U32.AND.EX P0, PT, R136, RZ, PT, P0 ;  /* 0x000000ff8800720c */ /* 0x000fe40003f04100 */
[----:B------:R-:W-:-:S02]  /*14f10*/  SEL R25, RZ, 0x1fffe, !P2 ;  /* 0x0001fffeff197807 */ /* 0x000fc40005000000 */
[--C-:B------:R-:W-:Y:S02]  /*14f20*/  LOP3.LUT R20, R133, 0x38, R102.reuse, 0xfe, !PT ;  /* 0x0000003885147812 */ /* 0x100fe400078efe66 */
[-C--:B------:R-:W-:Y:S02]  /*14f30*/  ISETP.GT.U32.AND P2, PT, R21, R137.reuse, PT ;  /* 0x000000891500720c */ /* 0x080fe40003f44070 */
[----:B------:R-:W-:Y:S02]  /*14f40*/  ISETP.GT.U32.AND.EX P1, PT, R136, RZ, PT, P1 ;  /* 0x000000ff8800720c */ /* 0x000fe40003f24110 */
[----:B------:R-:W-:Y:S02]  /*14f50*/  SEL R90, RZ, 0x1, !P0 ;  /* 0x00000001ff5a7807 */ /* 0x000fe40004000000 */
[----:B------:R-:W-:Y:S02]  /*14f60*/  LOP3.LUT R21, R133, 0x20, R102, 0xfe, !PT ;  /* 0x0000002085157812 */ /* 0x000fe400078efe66 */
[----:B------:R-:W-:-:S02]  /*14f70*/  ISETP.GT.U32.AND P0, PT, R20, R137, PT ;  /* 0x000000891400720c */ /* 0x000fc40003f04070 */
[----:B------:R-:W-:Y:S02]  /*14f80*/  ISETP.GT.U32.AND.EX P2, PT, R136, RZ, PT, P2 ;  /* 0x000000ff8800720c */ /* 0x000fe40003f44120 */
[----:B------:R-:W-:Y:S02]  /*14f90*/  LOP3.LUT R20, R133, 0x21, R102, 0xfe, !PT ;  /* 0x0000002185147812 */ /* 0x000fe400078efe66 */
[----:B------:R-:W-:Y:S02]  /*14fa0*/  SEL R91, RZ, 0x1fffe, !P1 ;  /* 0x0001fffeff5b7807 */ /* 0x000fe40004800000 */
[-C--:B------:R-:W-:Y:S02]  /*14fb0*/  ISETP.GT.U32.AND P1, PT, R21, R137.reuse, PT ;  /* 0x000000891500720c */ /* 0x080fe40003f24070 */
[----:B------:R-:W-:Y:S01]  /*14fc0*/  SEL R92, RZ, 0x4, !P2 ;  /* 0x00000004ff5c7807 */ /* 0x000fe20005000000 */
[----:B------:R-:W-:Y:S01]  /*14fd0*/  IMAD.IADD R90, R90, 0x1, R91 ;  /* 0x000000015a5a7824 */ /* 0x000fe200078e025b */
[----:B------:R-:W-:-:S02]  /*14fe0*/  ISETP.GT.U32.AND P2, PT, R20, R137, PT ;  /* 0x000000891400720c */ /* 0x000fc40003f44070 */
[C---:B------:R-:W-:Y:S02]  /*14ff0*/  ISETP.GT.U32.AND.EX P0, PT, R136.reuse, RZ, PT, P0 ;  /* 0x000000ff8800720c */ /* 0x040fe40003f04100 */
[C-C-:B------:R-:W-:Y:S02]  /*15000*/  LOP3.LUT R20, R133.reuse, 0x22, R102.reuse, 0xfe, !PT ;  /* 0x0000002285147812 */ /* 0x140fe400078efe66 */
[----:B------:R-:W-:Y:S02]  /*15010*/  ISETP.GT.U32.AND.EX P1, PT, R136, RZ, PT, P1 ;  /* 0x000000ff8800720c */ /* 0x000fe40003f24110 */
[----:B------:R-:W-:Y:S02]  /*15020*/  LOP3.LUT R21, R133, 0x23, R102, 0xfe, !PT ;  /* 0x0000002385157812 */ /* 0x000fe400078efe66 */
[----:B------:R-:W-:Y:S02]  /*15030*/  SEL R93, RZ, 0x7fff8, !P0 ;  /* 0x0007fff8ff5d7807 */ /* 0x000fe40004000000 */
[----:B------:R-:W-:-:S02]  /*15040*/  ISETP.GT.U32.AND P0, PT, R20, R137, PT ;  /* 0x000000891400720c */ /* 0x000fc40003f04070 */
[----:B------:R-:W-:Y:S02]  /*15050*/  FSEL R20, R36, -INF , !P1 ;  /* 0xff80000024147808 */ /* 0x000fe40004800000 */
[----:B------:R-:W-:Y:S02]  /*15060*/  ISETP.GT.U32.AND P1, PT, R21, R137, PT ;  /* 0x000000891500720c */ /* 0x000fe40003f24070 */
[C---:B------:R-:W-:Y:S02]  /*15070*/  ISETP.GT.U32.AND.EX P2, PT, R136.reuse, RZ, PT, P2 ;  /* 0x000000ff8800720c */ /* 0x040fe40003f44120 */
[C-C-:B------:R-:W-:Y:S02]  /*15080*/  LOP3.LUT R21, R133.reuse, 0x24, R102.reuse, 0xfe, !PT ;  /* 0x0000002485157812 */ /* 0x140fe400078efe66 */
[----:B------:R-:W-:Y:S02]  /*15090*/  ISETP.GT.U32.AND.EX P0, PT, R136, RZ, PT, P0 ;  /* 0x000000ff8800720c */ /* 0x000fe40003f04100 */
[----:B------:R-:W-:-:S02]  /*150a0*/  LOP3.LUT R22, R133, 0x25, R102, 0xfe, !PT ;  /* 0x0000002585167812 */ /* 0x000fc400078efe66 */
[----:B------:R-:W-:Y:S02]  /*150b0*/  FSEL R32, R32, -INF , !P2 ;  /* 0xff80000020207808 */ /* 0x000fe40005000000 */
[-C--:B------:R-:W-:Y:S02]  /*150c0*/  ISETP.GT.U32.AND P2, PT, R21, R137.reuse, PT ;  /* 0x000000891500720c */ /* 0x080fe40003f44070 */
[----:B------:R-:W-:Y:S02]  /*150d0*/  FSEL R21, R38, -INF , !P0 ;  /* 0xff80000026157808 */ /* 0x000fe40004000000 */
[----:B------:R-:W-:Y:S02]  /*150e0*/  ISETP.GT.U32.AND P0, PT, R22, R137, PT ;  /* 0x000000891600720c */ /* 0x000fe40003f04070 */
[----:B------:R-:W-:Y:S02]  /*150f0*/  ISETP.GT.U32.AND.EX P1, PT, R136, RZ, PT, P1 ;  /* 0x000000ff8800720c */ /* 0x000fe40003f24110 */
[----:B------:R-:W-:-:S02]  /*15100*/  LOP3.LUT R22, R133, 0x26, R102, 0xfe, !PT ;  /* 0x0000002685167812 */ /* 0x000fc400078efe66 */
[----:B------:R-:W-:Y:S02]  /*15110*/  ISETP.GT.U32.AND.EX P2, PT, R136, RZ, PT, P2 ;  /* 0x000000ff8800720c */ /* 0x000fe40003f44120 */
[----:B------:R-:W-:Y:S02]  /*15120*/  LOP3.LUT R23, R133, 0x27, R102, 0xfe, !PT ;  /* 0x0000002785177812 */ /* 0x000fe400078efe66 */
[----:B------:R-:W-:Y:S02]  /*15130*/  FSEL R79, R39, -INF , !P1 ;  /* 0xff800000274f7808 */ /* 0x000fe40004800000 */
[-C--:B------:R-:W-:Y:S02]  /*15140*/  ISETP.GT.U32.AND P1, PT, R22, R137.reuse, PT ;  /* 0x000000891600720c */ /* 0x080fe40003f24070 */
[----:B------:R-:W-:Y:S02]  /*15150*/  FSEL R22, R40, -INF , !P2 ;  /* 0xff80000028167808 */ /* 0x000fe40005000000 */
[----:B------:R-:W-:-:S02]  /*15160*/  ISETP.GT.U32.AND P2, PT, R23, R137, PT ;  /* 0x000000891700720c */ /* 0x000fc40003f44070 */
[----:B------:R-:W-:Y:S02]  /*15170*/  ISETP.GT.U32.AND.EX P0, PT, R136, RZ, PT, P0 ;  /* 0x000000ff8800720c */ /* 0x000fe40003f04100 */
[C-C-:B------:R-:W-:Y:S02]  /*15180*/  LOP3.LUT R23, R133.reuse, 0x28, R102.reuse, 0xfe, !PT ;  /* 0x0000002885177812 */ /* 0x140fe400078efe66 */
[----:B------:R-:W-:Y:S02]  /*15190*/  LOP3.LUT R26, R26, 0x3, RZ, 0xc0, !PT ;  /* 0x000000031a1a7812 */ /* 0x000fe400078ec0ff */
[----:B------:R-:W-:Y:S02]  /*151a0*/  ISETP.GT.U32.AND.EX P1, PT, R136, RZ, PT, P1 ;  /* 0x000000ff8800720c */ /* 0x000fe40003f24110 */
[----:B------:R-:W-:Y:S02]  /*151b0*/  FMNMX3 R27, R4, R70, R5, !PT ;  /* 0x00000046041b7276 */ /* 0x000fe40007800005 */
[----:B------:R-:W-:-:S02]  /*151c0*/  LOP3.LUT R24, R133, 0x29, R102, 0xfe, !PT ;  /* 0x0000002985187812 */ /* 0x000fc400078efe66 */
[----:B------:R-:W-:Y:S02]  /*151d0*/  FSEL R33, R33, -INF , !P0 ;  /* 0xff80000021217808 */ /* 0x000fe40004000000 */
[----:B------:R-:W-:Y:S02]  /*151e0*/  ISETP.GT.U32.AND P0, PT, R23, R137, PT ;  /* 0x000000891700720c */ /* 0x000fe40003f04070 */
[----:B------:R-:W-:Y:S02]  /*151f0*/  IADD3 R26, PT, PT, R26, R35, R28 ;  /* 0x000000231a1a7210 */ /* 0x000fe40007ffe01c */
[----:B------:R-:W-:Y:S02]  /*15200*/  FSEL R23, R42, -INF , !P1 ;  /* 0xff8000002a177808 */ /* 0x000fe40004800000 */
[----:B------:R-:W-:Y:S01]  /*15210*/  FMNMX3 R35, R27, R71, R6, !PT ;  /* 0x000000471b237276 */ /* 0x000fe20007800006 */
[----:B------:R-:W-:Y:S01]  /*15220*/  IMAD.SHL.U32 R26, R26, 0x100, RZ ;  /* 0x000001001a1a7824 */ /* 0x000fe200078e00ff */
[----:B------:R-:W-:-:S02]  /*15230*/  ISETP.GT.U32.AND P1, PT, R24, R137, PT ;  /* 0x000000891800720c */ /* 0x000fc40003f24070 */
[C---:B------:R-:W-:Y:S02]  /*15240*/  ISETP.GT.U32.AND.EX P2, PT, R136.reuse, RZ, PT, P2 ;  /* 0x000000ff8800720c */ /* 0x040fe40003f44120 */
[----:B------:R-:W-:Y:S02]  /*15250*/  LOP3.LUT R24, R133, 0x2a, R102, 0xfe, !PT ;  /* 0x0000002a85187812 */ /* 0x000fe400078efe66 */
[----:B------:R-:W-:Y:S02]  /*15260*/  ISETP.GT.U32.AND.EX P3, PT, R136, RZ, PT, P3 ;  /* 0x000000ff8800720c */ /* 0x000fe40003f64130 */
[----:B------:R-:W-:Y:S02]  /*15270*/  FMNMX3 R35, R35, R72, R7, !PT ;  /* 0x0000004823237276 */ /* 0x000fe40007800007 */
[----:B------:R-:W-:Y:S02]  /*15280*/  FSEL R34, R34, -INF , !P2 ;  /* 0xff80000022227808 */ /* 0x000fe40005000000 */
[----:B------:R-:W-:-:S02]  /*15290*/  ISETP.GT.U32.AND P2, PT, R24, R137, PT ;  /* 0x000000891800720c */ /* 0x000fc40003f44070 */
[C---:B------:R-:W-:Y:S02]  /*152a0*/  ISETP.GT.U32.AND.EX P0, PT, R136.reuse, RZ, PT, P0 ;  /* 0x000000ff8800720c */ /* 0x040fe40003f04100 */
[----:B------:R-:W-:Y:S02]  /*152b0*/  SEL R39, RZ, 0x1, !P3 ;  /* 0x00000001ff277807 */ /* 0x000fe40005800000 */
[----:B------:R-:W-:Y:S02]  /*152c0*/  LOP3.LUT R36, R133, 0x2b, R102, 0xfe, !PT ;  /* 0x0000002b85247812 */ /* 0x000fe400078efe66 */
[----:B------:R-:W-:Y:S01]  /*152d0*/  FMNMX3 R35, R35, R73, R8, !PT ;  /* 0x0000004923237276 */ /* 0x000fe20007800008 */
[----:B------:R-:W-:Y:S01]  /*152e0*/  IMAD.IADD R39, R39, 0x1, R25 ;  /* 0x0000000127277824 */ /* 0x000fe200078e0219 */
[----:B------:R-:W-:Y:S02]  /*152f0*/  ISETP.GT.U32.AND.EX P2, PT, R136, RZ, PT, P2 ;  /* 0x000000ff8800720c */ /* 0x000fe40003f44120 */
[----:B------:R-:W-:-:S02]  /*15300*/  FSEL R24, R44, -INF , !P0 ;  /* 0xff8000002c187808 */ /* 0x000fc40004000000 */
[--C-:B------:R-:W-:Y:S02]  /*15310*/  LOP3.LUT R37, R133, 0x2d, R102.reuse, 0xfe, !PT ;  /* 0x0000002d85257812 */ /* 0x100fe400078efe66 */
[----:B------:R-:W-:Y:S01]  /*15320*/  ISETP.GT.U32.AND P0, PT, R36, R137, PT ;  /* 0x000000892400720c */ /* 0x000fe20003f04070 */
[----:B------:R-:W-:Y:S01]  /*15330*/  FMUL R36, R45, R69 ;  /* 0x000000452d247220 */ /* 0x000fe20000400000 */
[----:B------:R-:W-:Y:S02]  /*15340*/  FMNMX3 R35, R35, R74, R9, !PT ;  /* 0x0000004a23237276 */ /* 0x000fe40007800009 */
[----:B------:R-:W-:Y:S02]  /*15350*/  ISETP.GT.U32.AND.EX P1, PT, R136, RZ, PT, P1 ;  /* 0x000000ff8800720c */ /* 0x000fe40003f24110 */
[----:B------:R-:W-:Y:S02]  /*15360*/  FSEL R25, R46, -INF , !P2 ;  /* 0xff8000002e197808 */ /* 0x000fe40005000000 */
[----:B------:R-:W-:-:S02]  /*15370*/  LOP3.LUT R38, R133, 0x2c, R102, 0xfe, !PT ;  /* 0x0000002c85267812 */ /* 0x000fc400078efe66 */
[-C--:B------:R-:W-:Y:S02]  /*15380*/  ISETP.GT.U32.AND P2, PT, R37, R137.reuse, PT ;  /* 0x000000892500720c */ /* 0x080fe40003f44070 */
[----:B------:R-:W-:Y:S02]  /*15390*/  FMNMX3 R37, R35, R16, R10, !PT ;  /* 0x0000001023257276 */ /* 0x000fe4000780000a */
[----:B------:R-:W-:Y:S02]  /*153a0*/  LOP3.LUT R39, R39, 0x3, RZ, 0xc0, !PT ;  /* 0x0000000327277812 */ /* 0x000fe400078ec0ff */
[----:B------:R-:W-:Y:S02]  /*153b0*/  FSEL R36, R36, -INF , !P1 ;  /* 0xff80000024247808 */ /* 0x000fe40004800000 */
[----:B------:R-:W-:Y:S02]  /*153c0*/  ISETP.GT.U32.AND P1, PT, R38, R137, PT ;  /* 0x000000892600720c */ /* 0x000fe40003f24070 */
[----:B------:R-:W-:Y:S01]  /*153d0*/  FMNMX3 R38, R37, R75, R11, !PT ;  /* 0x0000004b25267276 */ /* 0x000fe2000780000b */
[----:B------:R-:W-:Y:S01]  /*153e0*/  FMUL R37, R49, R69 ;  /* 0x0000004531257220 */ /* 0x000fe20000400000 */
[----:B------:R-:W-:-:S02]  /*153f0*/  LOP3.LUT R90, R90, 0x3, RZ, 0xc0, !PT ;  /* 0x000000035a5a7812 */ /* 0x000fc400078ec0ff */
[----:B------:R-:W-:Y:S02]  /*15400*/  IADD3 R39, PT, PT, R39, R89, R88 ;  /* 0x0000005927277210 */ /* 0x000fe40007ffe058 */
[----:B------:R-:W-:Y:S02]  /*15410*/  FMNMX3 R38, R38, R76, R12, !PT ;  /* 0x0000004c26267276 */ /* 0x000fe4000780000c */
[----:B------:R-:W-:Y:S02]  /*15420*/  IADD3 R90, PT, PT, R90, R93, R92 ;  /* 0x0000005d5a5a7210 */ /* 0x000fe40007ffe05c */
[----:B------:R-:W-:Y:S02]  /*15430*/  LOP3.LUT R39, R39, 0xf, RZ, 0xc0, !PT ;  /* 0x0000000f27277812 */ /* 0x000fe400078ec0ff */
[----:B------:R-:W-:Y:S02]  /*15440*/  LOP3.LUT R84, R84, 0x3, RZ, 0xc0, !PT ;  /* 0x0000000354547812 */ /* 0x000fe400078ec0ff */
[----:B------:R-:W-:Y:S01]  /*15450*/  FMNMX3 R38, R38, R13, R80, !PT ;  /* 0x0000000d26267276 */ /* 0x000fe20007800050 */
[----:B------:R-:W-:Y:S01]  /*15460*/  IMAD R39, R90, 0x10, R39 ;  /* 0x000000105a277824 */ /* 0x000fe200078e0227 */
[----:B------:R-:W-:-:S02]  /*15470*/  IADD3 R84, PT, PT, R84, R87, R86 ;  /* 0x0000005754547210 */ /* 0x000fc40007ffe056 */
[----:B------:R-:W-:Y:S02]  /*15480*/  LOP3.LUT R28, R26, 0xf00, RZ, 0xe2, !PT ;  /* 0x00000f001a1c7812 */ /* 0x000fe400078ee2ff */
[----:B------:R-:W-:Y:S01]  /*15490*/  FMNMX3 R45, R38, R77, R14, !PT ;  /* 0x0000004d262d7276 */ /* 0x000fe2000780000e */
[----:B------:R-:W-:Y:S01]  /*154a0*/  FMUL R38, R51, R69 ;  /* 0x0000004533267220 */ /* 0x000fe20000400000 */
[----:B------:R-:W-:Y:S01]  /*154b0*/  LOP3.LUT R39, R39, 0xff, RZ, 0xc0, !PT ;  /* 0x000000ff27277812 */ /* 0x000fe200078ec0ff */
[----:B------:R-:W-:Y:S01]  /*154c0*/  IMAD R28, R84, 0x1000, R28 ;  /* 0x00001000541c7824 */ /* 0x000fe200078e021c */
[----:B------:R-:W-:Y:S02]  /*154d0*/  ISETP.GT.U32.AND.EX P0, PT, R136, RZ, PT, P0 ;  /* 0x000000ff8800720c */ /* 0x000fe40003f04100 */
[----:B------:R-:W-:Y:S01]  /*154e0*/  FMNMX3 R45, R45, R81, R78, !PT ;  /* 0x000000512d2d7276 */ /* 0x000fe2000780004e */
[----:B------:R-:W-:Y:S01]  /*154f0*/  IMAD.IADD R28, R28, 0x1, R39 ;  /* 0x000000011c1c7824 */ /* 0x000fe200078e0227 */
[----:B------:R-:W-:-:S02]  /*15500*/  LOP3.LUT R27, R133, 0x2e, R102, 0xfe, !PT ;  /* 0x0000002e851b7812 */ /* 0x000fc400078efe66 */
[----:B------:R-:W-:Y:S02]  /*15510*/  FSEL R26, R47, -INF , !P0 ;  /* 0xff8000002f1a7808 */ /* 0x000fe40004000000 */
[----:B------:R-:W-:Y:S02]  /*15520*/  FMNMX3 R45, R45, R15, R82, !PT ;  /* 0x0000000f2d2d7276 */ /* 0x000fe40007800052 */
[----:B------:R-:W-:Y:S01]  /*15530*/  ISETP.GT.U32.AND P0, PT, R27, R137, PT ;  /* 0x000000891b00720c */ /* 0x000fe20003f04070 */
[----:B------:R-:W-:Y:S01]  /*15540*/  FMUL R27, R48, R69 ;  /* 0x00000045301b7220 */ /* 0x000fe20000400000 */
[----:B------:R-:W-:Y:S02]  /*15550*/  ISETP.GT.U32.AND.EX P1, PT, R136, RZ, PT, P1 ;  /* 0x000000ff8800720c */ /* 0x000fe40003f24110 */
[----:B------:R-:W-:Y:S02]  /*15560*/  LOP3.LUT R102, R133, 0x2f, R102, 0xfe, !PT ;  /* 0x0000002f85667812 */ /* 0x000fe400078efe66 */
[----:B------:R-:W-:-:S02]  /*15570*/  FMNMX3 R45, R45, R29, R17, !PT ;  /* 0x0000001d2d2d7276 */ /* 0x000fc40007800011 */
[----:B------:R-:W-:Y:S02]  /*15580*/  LOP3.LUT R35, R28, 0xffff, RZ, 0xc0, !PT ;  /* 0x0000ffff1c237812 */ /* 0x000fe400078ec0ff */
[----:B------:R-:W-:Y:S02]  /*15590*/  FSEL R27, R27, -INF , !P1 ;  /* 0xff8000001b1b7808 */ /* 0x000fe40004800000 */
[----:B------:R-:W-:Y:S02]  /*155a0*/  ISETP.GT.U32.AND P1, PT, R102, R137, PT ;  /* 0x000000896600720c */ /* 0x000fe40003f24070 */
[----:B------:R-:W-:Y:S02]  /*155b0*/  ISETP.GT.U32.AND.EX P2, PT, R136, RZ, PT, P2 ;  /* 0x000000ff8800720c */ /* 0x000fe40003f44120 */
[----:B------:R-:W-:Y:S02]  /*155c0*/  FMNMX3 R45, R45, R83, R30, !PT ;  /* 0x000000532d2d7276 */ /* 0x000fe4000780001e */
[----:B------:R-:W-:-:S02]  /*155d0*/  SHF.R.U32.HI R28, RZ, 0xf, R35 ;  /* 0x0000000fff1c7819 */ /* 0x000fc40000011623 */
[C---:B------:R-:W-:Y:S02]  /*155e0*/  ISETP.GT.U32.AND.EX P0, PT, R136.reuse, RZ, PT, P0 ;  /* 0x000000ff8800720c */ /* 0x040fe40003f04100 */
[----:B------:R-:W-:Y:S02]  /*155f0*/  SHF.R.U32.HI R39, RZ, 0xe, R35 ;  /* 0x0000000eff277819 */ /* 0x000fe40000011623 */
[----:B------:R-:W-:Y:S02]  /*15600*/  FSEL R37, R37, -INF , !P2 ;  /* 0xff80000025257808 */ /* 0x000fe40005000000 */
[----:B------:R-:W-:Y:S02]  /*15610*/  ISETP.GT.U32.AND.EX P1, PT, R136, RZ, PT, P1 ;  /* 0x000000ff8800720c */ /* 0x000fe40003f24110 */
[----:B------:R-:W-:Y:S02]  /*15620*/  FMNMX3 R45, R45, R18, R31, !PT ;  /* 0x000000122d2d7276 */ /* 0x000fe4000780001f */
[----:B------:R-:W-:-:S02]  /*15630*/  LOP3.LUT P2, RZ, R28, 0x1, RZ, 0xc0, !PT ;  /* 0x000000011cff7812 */ /* 0x000fc4000784c0ff */
[--C-:B------:R-:W-:Y:S02]  /*15640*/  SHF.R.U32.HI R40, RZ, 0xd, R35.reuse ;  /* 0x0000000dff287819 */ /* 0x100fe40000011623 */
[----:B------:R-:W-:Y:S01]  /*15650*/  FSEL R28, R50, -INF , !P0 ;  /* 0xff800000321c7808 */ /* 0x000fe20004000000 */
[-C--:B------:R-:W-:Y:S01]  /*15660*/  FMUL R50, R61, R69.reuse ;  /* 0x000000453d327220 */ /* 0x080fe20000400000 */
[----:B------:R-:W-:Y:S01]  /*15670*/  LOP3.LUT P0, RZ, R39, 0x1, RZ, 0xc0, !PT ;  /* 0x0000000127ff7812 */ /* 0x000fe2000780c0ff */
[-C--:B------:R-:W-:Y:S01]  /*15680*/  FMUL R39, R52, R69.reuse ;  /* 0x0000004534277220 */ /* 0x080fe20000400000 */
[----:B------:R-:W-:Y:S01]  /*15690*/  FSEL R38, R38, -INF , !P1 ;  /* 0xff80000026267808 */ /* 0x000fe20004800000 */
[----:B------:R-:W-:Y:S01]  /*156a0*/  FMUL R52, R66, R69 ;  /* 0x0000004542347220 */ /* 0x000fe20000400000 */
[----:B------:R-:W-:Y:S02]  /*156b0*/  FMNMX3 R45, R45, R19, R20, !PT ;  /* 0x000000132d2d7276 */ /* 0x000fe40007800014 */
[----:B------:R-:W-:Y:S01]  /*156c0*/  LOP3.LUT P1, RZ, R40, 0x1, RZ, 0xc0, !PT ;  /* 0x0000000128ff7812 */ /* 0x000fe2000782c0ff */
[-C--:B------:R-:W-:Y:S01]  /*156d0*/  FMUL R40, R53, R69.reuse ;  /* 0x0000004535287220 */ /* 0x080fe20000400000 */
[--C-:B------:R-:W-:Y:S01]  /*156e0*/  SHF.R.U32.HI R41, RZ, 0xc, R35.reuse ;  /* 0x0000000cff297819 */ /* 0x100fe20000011623 */
[----:B------:R-:W-:Y:S01]  /*156f0*/  FMUL R53, R65, R69 ;  /* 0x0000004541357220 */ /* 0x000fe20000400000 */
[----:B------:R-:W-:-:S02]  /*15700*/  SHF.R.U32.HI R42, RZ, 0xb, R35 ;  /* 0x0000000bff2a7819 */ /* 0x000fc40000011623 */
[----:B------:R-:W-:Y:S02]  /*15710*/  FMNMX3 R45, R45, R32, R21, !PT ;  /* 0x000000202d2d7276 */ /* 0x000fe40007800015 */
[----:B------:R-:W-:Y:S02]  /*15720*/  FSEL R39, R39, -INF , !P2 ;  /* 0xff80000027277808 */ /* 0x000fe40005000000 */
[----:B------:R-:W-:Y:S01]  /*15730*/  LOP3.LUT P2, RZ, R41, 0x1, RZ, 0xc0, !PT ;  /* 0x0000000129ff7812 */ /* 0x000fe2000784c0ff */
[-C--:B------:R-:W-:Y:S01]  /*15740*/  FMUL R41, R54, R69.reuse ;  /* 0x0000004536297220 */ /* 0x080fe20000400000 */
[----:B------:R-:W-:Y:S02]  /*15750*/  FSEL R40, R40, -INF , !P0 ;  /* 0xff80000028287808 */ /* 0x000fe40004000000 */
[----:B------:R-:W-:Y:S01]  /*15760*/  LOP3.LUT P0, RZ, R42, 0x1, RZ, 0xc0, !PT ;  /* 0x000000012aff7812 */ /* 0x000fe2000780c0ff */
[----:B------:R-:W-:Y:S01]  /*15770*/  FMUL R42, R55, R69 ;  /* 0x00000045372a7220 */ /* 0x000fe20000400000 */
[----:B------:R-:W-:-:S02]  /*15780*/  FMNMX3 R45, R45, R79, R22, !PT ;  /* 0x0000004f2d2d7276 */ /* 0x000fc40007800016 */
[--C-:B------:R-:W-:Y:S02]  /*15790*/  SHF.R.U32.HI R43, RZ, 0xa, R35.reuse ;  /* 0x0000000aff2b7819 */ /* 0x100fe40000011623 */
[----:B------:R-:W-:Y:S02]  /*157a0*/  SHF.R.U32.HI R44, RZ, 0x9, R35 ;  /* 0x00000009ff2c7819 */ /* 0x000fe40000011623 */
[----:B------:R-:W-:Y:S02]  /*157b0*/  FSEL R41, R41, -INF , !P1 ;  /* 0xff80000029297808 */ /* 0x000fe40004800000 */
[----:B------:R-:W-:Y:S02]  /*157c0*/  FMNMX3 R45, R45, R33, R23, !PT ;  /* 0x000000212d2d7276 */ /* 0x000fe40007800017 */
[----:B------:R-:W-:Y:S01]  /*157d0*/  LOP3.LUT P1, RZ, R43, 0x1, RZ, 0xc0, !PT ;  /* 0x000000012bff7812 */ /* 0x000fe2000782c0ff */
[----:B------:R-:W-:Y:S01]  /*157e0*/  FMUL R43, R56, R69 ;  /* 0x00000045382b7220 */ /* 0x000fe20000400000 */
[----:B------:R-:W-:-:S02]  /*157f0*/  FSEL R42, R42, -INF , !P2 ;  /* 0xff8000002a2a7808 */ /* 0x000fc40005000000 */
[----:B------:R-:W-:Y:S02]  /*15800*/  LOP3.LUT P2, RZ, R44, 0x1, RZ, 0xc0, !PT ;  /* 0x000000012cff7812 */ /* 0x000fe4000784c0ff */
[--C-:B------:R-:W-:Y:S02]  /*15810*/  SHF.R.U32.HI R44, RZ, 0x8, R35.reuse ;  /* 0x00000008ff2c7819 */ /* 0x100fe40000011623 */
[----:B------:R-:W-:Y:S02]  /*15820*/  FMNMX3 R47, R45, R34, R24, !PT ;  /* 0x000000222d2f7276 */ /* 0x000fe40007800018 */
[----:B------:R-:W-:Y:S02]  /*15830*/  SHF.R.U32.HI R46, RZ, 0x7, R35 ;  /* 0x00000007ff2e7819 */ /* 0x000fe40000011623 */
[----:B------:R-:W-:Y:S02]  /*15840*/  FSEL R43, R43, -INF , !P0 ;  /* 0xff8000002b2b7808 */ /* 0x000fe40004000000 */
[----:B------:R-:W-:-:S02]  /*15850*/  LOP3.LUT P0, RZ, R44, 0x1, RZ, 0xc0, !PT ;  /* 0x000000012cff7812 */ /* 0x000fc4000780c0ff */
[----:B------:R-:W-:Y:S02]  /*15860*/  FMNMX3 R48, R47, R36, R25, !PT ;  /* 0x000000242f307276 */ /* 0x000fe40007800019 */
[----:B------:R-:W-:Y:S02]  /*15870*/  FSEL R44, R57, -INF , !P1 ;  /* 0xff800000392c7808 */ /* 0x000fe40004800000 */
[----:B------:R-:W-:Y:S02]  /*15880*/  LOP3.LUT P1, RZ, R46, 0x1, RZ, 0xc0, !PT ;  /* 0x000000012eff7812 */ /* 0x000fe4000782c0ff */
[----:B------:R-:W-:Y:S02]  /*15890*/  SHF.R.U32.HI R46, RZ, 0x6, R35 ;  /* 0x00000006ff2e7819 */ /* 0x000fe40000011623 */
[----:B------:R-:W-:Y:S02]  /*158a0*/  FMNMX3 R48, R48, R26, R27, !PT ;  /* 0x0000001a30307276 */ /* 0x000fe4000780001b */
[----:B------:R-:W-:-:S02]  /*158b0*/  SHF.R.U32.HI R47, RZ, 0x5, R35 ;  /* 0x00000005ff2f7819 */ /* 0x000fc40000011623 */
[----:B------:R-:W-:Y:S02]  /*158c0*/  FSEL R45, R58, -INF , !P2 ;  /* 0xff8000003a2d7808 */ /* 0x000fe40005000000 */
[----:B------:R-:W-:Y:S02]  /*158d0*/  LOP3.LUT P2, RZ, R46, 0x1, RZ, 0xc0, !PT ;  /* 0x000000012eff7812 */ /* 0x000fe4000784c0ff */
[----:B------:R-:W-:Y:S02]  /*158e0*/  SHF.R.U32.HI R49, RZ, 0x4, R35 ;  /* 0x00000004ff317819 */ /* 0x000fe40000011623 */
[----:B------:R-:W-:Y:S02]  /*158f0*/  FSEL R46, R59, -INF , !P0 ;  /* 0xff8000003b2e7808 */ /* 0x000fe40004000000 */
[----:B------:R-:W-:Y:S02]  /*15900*/  FMNMX3 R48, R48, R37, R28, !PT ;  /* 0x0000002530307276 */ /* 0x000fe4000780001c */
[----:B------:R-:W-:-:S02]  /*15910*/  LOP3.LUT P0, RZ, R47, 0x1, RZ, 0xc0, !PT ;  /* 0x000000012fff7812 */ /* 0x000fc4000780c0ff */
[----:B------:R-:W-:Y:S02]  /*15920*/  FSEL R47, R60, -INF , !P1 ;  /* 0xff8000003c2f7808 */ /* 0x000fe40004800000 */
[----:B------:R-:W-:Y:S02]  /*15930*/  LOP3.LUT P1, RZ, R49, 0x1, RZ, 0xc0, !PT ;  /* 0x0000000131ff7812 */ /* 0x000fe4000782c0ff */
[----:B------:R-:W-:Y:S02]  /*15940*/  FMNMX3 R49, R48, R38, R39, !PT ;  /* 0x0000002630317276 */ /* 0x000fe40007800027 */
[----:B------:R-:W-:Y:S02]  /*15950*/  SHF.R.U32.HI R48, RZ, 0x3, R35 ;  /* 0x00000003ff307819 */ /* 0x000fe40000011623 */
[----:B------:R-:W-:Y:S02]  /*15960*/  FMNMX3 R49, R49, R40, R41, !PT ;  /* 0x0000002831317276 */ /* 0x000fe40007800029 */
[----:B------:R-:W-:-:S02]  /*15970*/  FSEL R50, R50, -INF , !P2 ;  /* 0xff80000032327808 */ /* 0x000fc40005000000 */
[----:B------:R-:W-:Y:S02]  /*15980*/  LOP3.LUT P2, RZ, R48, 0x1, RZ, 0xc0, !PT ;  /* 0x0000000130ff7812 */ /* 0x000fe4000784c0ff */
[----:B------:R-:W-:Y:S02]  /*15990*/  FMNMX3 R51, R49, R42, R43, !PT ;  /* 0x0000002a31337276 */ /* 0x000fe4000780002b */
[--C-:B------:R-:W-:Y:S02]  /*159a0*/  SHF.R.U32.HI R48, RZ, 0x2, R35.reuse ;  /* 0x00000002ff307819 */ /* 0x100fe40000011623 */
[----:B------:R-:W-:Y:S02]  /*159b0*/  SHF.R.U32.HI R35, RZ, 0x1, R35 ;  /* 0x00000001ff237819 */ /* 0x000fe40000011623 */
[----:B------:R-:W-:Y:S02]  /*159c0*/  FSEL R49, R62, -INF , !P0 ;  /* 0xff8000003e317808 */ /* 0x000fe40004000000 */
[----:B------:R-:W-:-:S02]  /*159d0*/  FMNMX3 R51, R51, R44, R45, !PT ;  /* 0x0000002c33337276 */ /* 0x000fc4000780002d */
[----:B------:R-:W-:Y:S02]  /*159e0*/  LOP3.LUT P0, RZ, R48, 0x1, RZ, 0xc0, !PT ;  /* 0x0000000130ff7812 */ /* 0x000fe4000780c0ff */
[----:B------:R-:W-:Y:S02]  /*159f0*/  FSEL R48, R63, -INF , !P1 ;  /* 0xff8000003f307808 */ /* 0x000fe40004800000 */
[----:B------:R-:W-:Y:S02]  /*15a00*/  LOP3.LUT P1, RZ, R35, 0x1, RZ, 0xc0, !PT ;  /* 0x0000000123ff7812 */ /* 0x000fe4000782c0ff */
[----:B------:R-:W-:Y:S02]  /*15a10*/  FMNMX3 R35, R51, R46, R47, !PT ;  /* 0x0000002e33237276 */ /* 0x000fe4000780002f */
[----:B------:R-:W-:Y:S02]  /*15a20*/  FSEL R51, R64, -INF , !P2 ;  /* 0xff80000040337808 */ /* 0x000fe40005000000 */
[----:B------:R-:W-:-:S02]  /*15a30*/  FMNMX3 R35, R35, R50, R49, !PT ;  /* 0x0000003223237276 */ /* 0x000fc40007800031 */
[----:B------:R-:W-:Y:S02]  /*15a40*/  FSEL R53, R53, -INF , !P0 ;  /* 0xff80000035357808 */ /* 0x000fe40004000000 */
[----:B------:R-:W-:Y:S02]  /*15a50*/  FSEL R52, R52, -INF , !P1 ;  /* 0xff80000034347808 */ /* 0x000fe40004800000 */
[----:B------:R-:W-:Y:S02]  /*15a60*/  FMNMX3 R54, R35, R48, R51, !PT ;  /* 0x0000003023367276 */ /* 0x000fe40007800033 */
[----:B------:R-:W-:Y:S02]  /*15a70*/  FSEL R35, R67, -INF , !P3 ;  /* 0xff80000043237808 */ /* 0x000fe40005800000 */
[----:B------:R-:W-:-:S04]  /*15a80*/  FMNMX3 R54, R54, R53, R52, !PT ;  /* 0x0000003536367276 */ /* 0x000fc80007800034 */
[----:B------:R-:W-:-:S05]  /*15a90*/  FMNMX R132, R35, R54, !PT ;  /* 0x0000003623847209 */ /* 0x000fca0007800000 */
[----:B------:R-:W0:Y:S02]  /*15aa0*/  SHFL.BFLY PT, R54, R132, 0x10, 0x1f ;  /* 0x0e001f0084367f89 */ /* 0x000e2400000e0000 */
[----:B0-----:R-:W-:-:S05]  /*15ab0*/  FMNMX3 R132, R132, R54, R68, !PT ;  /* 0x0000003684847276 */ /* 0x001fca0007800044 */
[--C-:B------:R-:W-:Y:S01]  /*15ac0*/  FADD R4, R4, -R132.reuse ;  /* 0x8000008404047221 */ /* 0x100fe20000000000 */
[--C-:B------:R-:W-:Y:S01]  /*15ad0*/  FADD R70, R70, -R132.reuse ;  /* 0x8000008446467221 */ /* 0x100fe20000000000 */
[--C-:B------:R-:W-:Y:S01]  /*15ae0*/  FADD R5, R5, -R132.reuse ;  /* 0x8000008405057221 */ /* 0x100fe20000000000 */
[--C-:B------:R-:W-:Y:S01]  /*15af0*/  FADD R71, R71, -R132.reuse ;  /* 0x8000008447477221 */ /* 0x100fe20000000000 */
[----:B------:R-:W-:Y:S01]  /*15b00*/  FMUL R4, R4, 1.4426950216293334961 ;  /* 0x3fb8aa3b04047820 */ /* 0x000fe20000400000 */
[----:B------:R-:W-:Y:S01]  /*15b10*/  FMUL R70, R70, 1.4426950216293334961 ;  /* 0x3fb8aa3b46467820 */ /* 0x000fe20000400000 */
[----:B------:R-:W-:Y:S01]  /*15b20*/  FMUL R5, R5, 1.4426950216293334961 ;  /* 0x3fb8aa3b05057820 */ /* 0x000fe20000400000 */
[--C-:B------:R-:W-:Y:S01]  /*15b30*/  FADD R6, R6, -R132.reuse ;  /* 0x8000008406067221 */ /* 0x100fe20000000000 */
[----:B------:R0:W-:Y:S01]  /*15b40*/  MUFU.EX2 R106, R4 ;  /* 0x00000004006a7308 */ /* 0x0001e20000000800 */
[----:B------:R-:W-:Y:S01]  /*15b50*/  FMUL R71, R71, 1.4426950216293334961 ;  /* 0x3fb8aa3b47477820 */ /* 0x000fe20000400000 */
[--C-:B------:R-:W-:Y:S01]  /*15b60*/  FADD R72, R72, -R132.reuse ;  /* 0x8000008448487221 */ /* 0x100fe20000000000 */
[----:B------:R-:W-:Y:S01]  /*15b70*/  FMUL R6, R6, 1.4426950216293334961 ;  /* 0x3fb8aa3b06067820 */ /* 0x000fe20000400000 */
[--C-:B------:R-:W-:Y:S01]  /*15b80*/  FADD R7, R7, -R132.reuse ;  /* 0x8000008407077221 */ /* 0x100fe20000000000 */
[--C-:B------:R-:W-:Y:S01]  /*15b90*/  FADD R73, R73, -R132.reuse ;  /* 0x8000008449497221 */ /* 0x100fe20000000000 */
[----:B------:R-:W-:Y:S01]  /*15ba0*/  FMUL R72, R72, 1.4426950216293334961 ;  /* 0x3fb8aa3b48487820 */ /* 0x000fe20000400000 */
[--C-:B------:R-:W-:Y:S01]  /*15bb0*/  FADD R8, R8, -R132.reuse ;  /* 0x8000008408087221 */ /* 0x100fe20000000000 */
[----:B------:R-:W1:Y:S01]  /*15bc0*/  MUFU.EX2 R105, R70 ;  /* 0x0000004600697308 */ /* 0x000e620000000800 */
[--C-:B0-----:R-:W-:Y:S01]  /*15bd0*/  FADD R4, R15, -R132.reuse ;  /* 0x800000840f047221 */ /* 0x101fe20000000000 */
[----:B------:R-:W-:Y:S01]  /*15be0*/  FMUL R7, R7, 1.4426950216293334961 ;  /* 0x3fb8aa3b07077820 */ /* 0x000fe20000400000 */
[----:B------:R-:W-:Y:S01]  /*15bf0*/  FMUL R73, R73, 1.4426950216293334961 ;  /* 0x3fb8aa3b49497820 */ /* 0x000fe20000400000 */
[----:B------:R-:W-:Y:S01]  /*15c00*/  FMUL R8, R8, 1.4426950216293334961 ;  /* 0x3fb8aa3b08087820 */ /* 0x000fe20000400000 */
[----:B------:R-:W-:Y:S01]  /*15c10*/  FMUL R4, R4, 1.4426950216293334961 ;  /* 0x3fb8aa3b04047820 */ /* 0x000fe20000400000 */
[--C-:B------:R-:W-:Y:S01]  /*15c20*/  FADD R74, R74, -R132.reuse ;  /* 0x800000844a4a7221 */ /* 0x100fe20000000000 */
[--C-:B------:R-:W-:Y:S01]  /*15c30*/  FADD R9, R9, -R132.reuse ;  /* 0x8000008409097221 */ /* 0x100fe20000000000 */
[----:B------:R-:W0:Y:S01]  /*15c40*/  MUFU.EX2 R103, R5 ;  /* 0x0000000500677308 */ /* 0x000e220000000800 */
[--C-:B------:R-:W-:Y:S01]  /*15c50*/  FADD R16, R16, -R132.reuse ;  /* 0x8000008410107221 */ /* 0x100fe20000000000 */
[----:B------:R-:W-:Y:S01]  /*15c60*/  FMUL R74, R74, 1.4426950216293334961 ;  /* 0x3fb8aa3b4a4a7820 */ /* 0x000fe20000400000 */
[----:B------:R-:W-:Y:S01]  /*15c70*/  FMUL R9, R9, 1.4426950216293334961 ;  /* 0x3fb8aa3b09097820 */ /* 0x000fe20000400000 */
[--C-:B------:R-:W-:Y:S01]  /*15c80*/  FADD R10, R10, -R132.reuse ;  /* 0x800000840a0a7221 */ /* 0x100fe20000000000 */
[----:B------:R-:W-:Y:S01]  /*15c90*/  FMUL R16, R16, 1.4426950216293334961 ;  /* 0x3fb8aa3b10107820 */ /* 0x000fe20000400000 */
[--C-:B------:R-:W-:Y:S01]  /*15ca0*/  FADD R75, R75, -R132.reuse ;  /* 0x800000844b4b7221 */ /* 0x100fe20000000000 */
[--C-:B------:R-:W-:Y:S01]  /*15cb0*/  FADD R11, R11, -R132.reuse ;  /* 0x800000840b0b7221 */ /* 0x100fe20000000000 */
[----:B------:R2:W-:Y:S01]  /*15cc0*/  MUFU.EX2 R93, R4 ;  /* 0x00000004005d7308 */ /* 0x0005e20000000800 */
[----:B------:R-:W-:Y:S01]  /*15cd0*/  FMUL R10, R10, 1.4426950216293334961 ;  /* 0x3fb8aa3b0a0a7820 */ /* 0x000fe20000400000 */
[----:B------:R-:W-:Y:S01]  /*15ce0*/  FMUL R75, R75, 1.4426950216293334961 ;  /* 0x3fb8aa3b4b4b7820 */ /* 0x000fe20000400000 */
[----:B------:R-:W-:Y:S01]  /*15cf0*/  FMUL R11, R11, 1.4426950216293334961 ;  /* 0x3fb8aa3b0b0b7820 */ /* 0x000fe20000400000 */
[--C-:B------:R-:W-:Y:S01]  /*15d00*/  FADD R76, R76, -R132.reuse ;  /* 0x800000844c4c7221 */ /* 0x100fe20000000000 */
[--C-:B------:R-:W-:Y:S01]  /*15d10*/  FADD R12, R12, -R132.reuse ;  /* 0x800000840c0c7221 */ /* 0x100fe20000000000 */
[--C-:B------:R-:W-:Y:S01]  /*15d20*/  FADD R13, R13, -R132.reuse ;  /* 0x800000840d0d7221 */ /* 0x100fe20000000000 */
[--C-:B------:R-:W-:Y:S01]  /*15d30*/  FADD R80, R80, -R132.reuse ;  /* 0x8000008450507221 */ /* 0x100fe20000000000 */
[----:B------:R-:W4:Y:S01]  /*15d40*/  MUFU.EX2 R104, R71 ;  /* 0x0000004700687308 */ /* 0x000f220000000800 */
[--C-:B--2---:R-:W-:Y:S01]  /*15d50*/  FADD R4, R18, -R132.reuse ;  /* 0x8000008412047221 */ /* 0x104fe20000000000 */
[----:B------:R-:W-:Y:S01]  /*15d60*/  FMUL R76, R76, 1.4426950216293334961 ;  /* 0x3fb8aa3b4c4c7820 */ /* 0x000fe20000400000 */
[----:B------:R-:W-:Y:S01]  /*15d70*/  FMUL R12, R12, 1.4426950216293334961 ;  /* 0x3fb8aa3b0c0c7820 */ /* 0x000fe20000400000 */
[----:B------:R-:W-:Y:S01]  /*15d80*/  FMUL R13, R13, 1.4426950216293334961 ;  /* 0x3fb8aa3b0d0d7820 */ /* 0x000fe20000400000 */
[----:B------:R-:W-:Y:S01]  /*15d90*/  FMUL R4, R4, 1.4426950216293334961 ;  /* 0x3fb8aa3b04047820 */ /* 0x000fe20000400000 */
[--C-:B------:R-:W-:Y:S01]  /*15da0*/  FADD R77, R77, -R132.reuse ;  /* 0x800000844d4d7221 */ /* 0x100fe20000000000 */
[--C-:B------:R-:W-:Y:S01]  /*15db0*/  FADD R14, R14, -R132.reuse ;  /* 0x800000840e0e7221 */ /* 0x100fe20000000000 */
[----:B------:R-:W2:Y:S01]  /*15dc0*/  MUFU.EX2 R6, R6 ;  /* 0x0000000600067308 */ /* 0x000ea20000000800 */
        /* <DEDUP_REMOVED lines=15> */
[----:B------:R-:W0:Y:S01]  /*15ec0*/  MUFU.EX2 R102, R72 ;  /* 0x0000004800667308 */ /* 0x000e220000000800 */
[--C-:B-----5:R-:W-:Y:S01]  /*15ed0*/  FADD R4, R19, -R132.reuse ;  /* 0x8000008413047221 */ /* 0x120fe20000000000 */
[----:B------:R-:W-:Y:S01]  /*15ee0*/  FMUL R83, R83, 1.4426950216293334961 ;  /* 0x3fb8aa3b53537820 */ /* 0x000fe20000400000 */
[----:B------:R-:W-:Y:S01]  /*15ef0*/  FMUL R30, R30, 1.4426950216293334961 ;  /* 0x3fb8aa3b1e1e7820 */ /* 0x000fe20000400000 */
[----:B------:R-:W-:Y:S01]  /*15f00*/  FMUL R31, R31, 1.4426950216293334961 ;  /* 0x3fb8aa3b1f1f7820 */ /* 0x000fe20000400000 */
[----:B------:R-:W-:Y:S01]  /*15f10*/  FMUL R4, R4, 1.4426950216293334961 ;  /* 0x3fb8aa3b04047820 */ /* 0x000fe20000400000 */
[--C-:B------:R-:W-:Y:S01]  /*15f20*/  FADD R20, R20, -R132.reuse ;  /* 0x8000008414147221 */ /* 0x100fe20000000000 */
[--C-:B------:R-:W-:Y:S01]  /*15f30*/  FADD R32, R32, -R132.reuse ;  /* 0x8000008420207221 */ /* 0x100fe20000000000 */
[----:B------:R-:W5:Y:S01]  /*15f40*/  MUFU.EX2 R7, R7 ;  /* 0x0000000700077308 */ /* 0x000f620000000800 */
        /* <DEDUP_REMOVED lines=10> */
[--C-:B------:R-:W-:Y:S01]  /*15ff0*/  FADD R23, R23, -R132.reuse ;  /* 0x8000008417177221 */ /* 0x100fe20000000000 */
[----:B------:R-:W-:Y:S01]  /*16000*/  FMUL R33, R33, 1.4426950216293334961 ;  /* 0x3fb8aa3b21217820 */ /* 0x000fe20000400000 */
[--C-:B------:R-:W-:Y:S01]  /*16010*/  FADD R34, R34, -R132.reuse ;  /* 0x8000008422227221 */ /* 0x100fe20000000000 */
[--C-:B------:R-:W-:Y:S01]  /*16020*/  FADD R24, R24, -R132.reuse ;  /* 0x8000008418187221 */ /* 0x100fe20000000000 */
[----:B------:R-:W-:Y:S01]  /*16030*/  FMUL R23, R23, 1.4426950216293334961 ;  /* 0x3fb8aa3b17177820 */ /* 0x000fe20000400000 */
[----:B------:R-:W3:Y:S01]  /*16040*/  MUFU.EX2 R101, R73 ;  /* 0x0000004900657308 */ /* 0x000ee20000000800 */
[----:B-1----:R-:W-:Y:S01]  /*16050*/  FADD R4, R106, R105 ;  /* 0x000000696a047221 */ /* 0x002fe20000000000 */
[----:B------:R-:W-:Y:S01]  /*16060*/  FMUL R34, R34, 1.4426950216293334961 ;  /* 0x3fb8aa3b22227820 */ /* 0x000fe20000400000 */
[----:B------:R-:W-:Y:S01]  /*16070*/  FMUL R24, R24, 1.4426950216293334961 ;  /* 0x3fb8aa3b18187820 */ /* 0x000fe20000400000 */
[----:B------:R-:W-:Y:S01]  /*16080*/  FADD R36, R36, -R132 ;  /* 0x8000008424247221 */ /* 0x000fe20000000000 */
[----:B0-----:R-:W-:Y:S01]  /*16090*/  FADD R4, R103, R4 ;  /* 0x0000000467047221 */ /* 0x001fe20000000000 */
[--C-:B------:R-:W-:Y:S01]  /*160a0*/  FADD R25, R25, -R132.reuse ;  /* 0x8000008419197221 */ /* 0x100fe20000000000 */
[----:B------:R-:W-:Y:S01]  /*160b0*/  FADD R26, R26, -R132 ;  /* 0x800000841a1a7221 */ /* 0x000fe20000000000 */
[----:B------:R-:W0:Y:S01]  /*160c0*/  MUFU.EX2 R8, R8 ;  /* 0x0000000800087308 */ /* 0x000e220000000800 */
[----:B----4-:R-:W-:Y:S01]  /*160d0*/  FADD R4, R104, R4 ;  /* 0x0000000468047221 */ /* 0x010fe20000000000 */
[----:B------:R-:W-:Y:S01]  /*160e0*/  FMUL R36, R36, 1.4426950216293334961 ;  /* 0x3fb8aa3b24247820 */ /* 0x000fe20000400000 */
[----:B------:R-:W-:Y:S01]  /*160f0*/  FMUL R25, R25, 1.4426950216293334961 ;  /* 0x3fb8aa3b19197820 */ /* 0x000fe20000400000 */
[----:B------:R-:W-:Y:S01]  /*16100*/  FMUL R26, R26, 1.4426950216293334961 ;  /* 0x3fb8aa3b1a1a7820 */ /* 0x000fe20000400000 */
[----:B--2---:R-:W-:Y:S01]  /*16110*/  FADD R4, R6, R4 ;  /* 0x0000000406047221 */ /* 0x004fe20000000000 */
[--C-:B------:R-:W-:Y:S01]  /*16120*/  FADD R27, R27, -R132.reuse ;  /* 0x800000841b1b7221 */ /* 0x100fe20000000000 */
[----:B------:R-:W-:Y:S01]  /*16130*/  FADD R37, R37, -R132 ;  /* 0x8000008425257221 */ /* 0x000fe20000000000 */
[----:B------:R-:W1:Y:S01]  /*16140*/  MUFU.EX2 R100, R74 ;  /* 0x0000004a00647308 */ /* 0x000e620000000800 */
[----:B------:R-:W-:Y:S01]  /*16150*/  FADD R4, R102, R4 ;  /* 0x0000000466047221 */ /* 0x000fe20000000000 */
[--C-:B------:R-:W-:Y:S01]  /*16160*/  FADD R28, R28, -R132.reuse ;  /* 0x800000841c1c7221 */ /* 0x100fe20000000000 */
[----:B------:R-:W-:Y:S01]  /*16170*/  FMUL R37, R37, 1.4426950216293334961 ;  /* 0x3fb8aa3b25257820 */ /* 0x000fe20000400000 */
[----:B------:R-:W-:Y:S01]  /*16180*/  FADD R38, R38, -R132 ;  /* 0x8000008426267221 */ /* 0x000fe20000000000 */
[----:B-----5:R-:W-:Y:S01]  /*16190*/  FADD R4, R7, R4 ;  /* 0x0000000407047221 */ /* 0x020fe20000000000 */
[----:B------:R-:W-:Y:S01]  /*161a0*/  SHF.R.U32.HI R5, RZ, 0x2, R130 ;  /* 0x00000002ff057819 */ /* 0x000fe20000011682 */
[----:B------:R-:W-:Y:S01]  /*161b0*/  FADD R39, R39, -R132 ;  /* 0x8000008427277221 */ /* 0x000fe20000000000 */
[----:B------:R-:W2:Y:S01]  /*161c0*/  MUFU.EX2 R9, R9 ;  /* 0x0000000900097308 */ /* 0x000ea20000000800 */
[----:B---3--:R-:W-:Y:S01]  /*161d0*/  FADD R4, R101, R4 ;  /* 0x0000000465047221 */ /* 0x008fe20000000000 */
[----:B------:R-:W-:Y:S01]  /*161e0*/  FMUL R38, R38, 1.4426950216293334961 ;  /* 0x3fb8aa3b26267820 */ /* 0x000fe20000400000 */
[----:B------:R-:W-:Y:S01]  /*161f0*/  LOP3.LUT R5, R5, 0x38, RZ, 0xc0, !PT ;  /* 0x0000003805057812 */ /* 0x000fe200078ec0ff */
[----:B------:R-:W-:Y:S01]  /*16200*/  FADD R140, -R132, R68 ;  /* 0x00000044848c7221 */ /* 0x000fe20000000100 */
[----:B0-----:R-:W-:Y:S01]  /*16210*/  FADD R4, R8, R4 ;  /* 0x0000000408047221 */ /* 0x001fe20000000000 */
[----:B------:R-:W-:Y:S01]  /*16220*/  FADD R40, R40, -R132 ;  /* 0x8000008428287221 */ /* 0x000fe20000000000 */
[----:B------:R-:W-:Y:S01]  /*16230*/  LOP3.LUT R5, R5, 0x1f, R130, 0xf8, !PT ;  /* 0x0000001f05057812 */ /* 0x000fe200078ef882 */
[----:B------:R0:W3:Y:S01]  /*16240*/  MUFU.EX2 R99, R16 ;  /* 0x0000001000637308 */ /* 0x0000e20000000800 */
[----:B-1----:R-:W-:Y:S01]  /*16250*/  FADD R4, R100, R4 ;  /* 0x0000000464047221 */ /* 0x002fe20000000000 */
[----:B------:R-:W-:Y:S01]  /*16260*/  FMUL R140, R140, 1.4426950216293334961 ;  /* 0x3fb8aa3b8c8c7820 */ /* 0x000fe20000400000 */
[----:B------:R-:W-:Y:S01]  /*16270*/  FADD R41, R41, -R132 ;  /* 0x8000008429297221 */ /* 0x000fe20000000000 */
[----:B------:R-:W-:Y:S01]  /*16280*/  FMUL R40, R40, 1.4426950216293334961 ;  /* 0x3fb8aa3b28287820 */ /* 0x000fe20000400000 */
[----:B------:R-:W-:-:S02]  /*16290*/  IMAD.SHL.U32 R5, R5, 0x10, RZ ;  /* 0x0000001005057824 */ /* 0x000fc400078e00ff */
[--C-:B------:R-:W-:Y:S01]  /*162a0*/  FADD R42, R42, -R132.reuse ;  /* 0x800000842a2a7221 */ /* 0x100fe20000000000 */
[----:B------:R-:W-:Y:S01]  /*162b0*/  FADD R43, R43, -R132 ;  /* 0x800000842b2b7221 */ /* 0x000fe20000000000 */
[----:B------:R-:W1:Y:S01]  /*162c0*/  MUFU.EX2 R10, R10 ;  /* 0x0000000a000a7308 */ /* 0x000e620000000800 */
[----:B--2---:R-:W-:Y:S01]  /*162d0*/  FADD R4, R9, R4 ;  /* 0x0000000409047221 */ /* 0x004fe20000000000 */
[----:B0-----:R-:W-:Y:S01]  /*162e0*/  FMUL R16, R82, 1.4426950216293334961 ;  /* 0x3fb8aa3b52107820 */ /* 0x001fe20000400000 */
[----:B------:R-:W-:Y:S01]  /*162f0*/  FMUL R42, R42, 1.4426950216293334961 ;  /* 0x3fb8aa3b2a2a7820 */ /* 0x000fe20000400000 */
[--C-:B------:R-:W-:Y:S01]  /*16300*/  FADD R44, R44, -R132.reuse ;  /* 0x800000842c2c7221 */ /* 0x100fe20000000000 */
[--C-:B------:R-:W-:Y:S01]  /*16310*/  FADD R45, R45, -R132.reuse ;  /* 0x800000842d2d7221 */ /* 0x100fe20000000000 */
[--C-:B------:R-:W-:Y:S01]  /*16320*/  FADD R46, R46, -R132.reuse ;  /* 0x800000842e2e7221 */ /* 0x100fe20000000000 */
[----:B------:R-:W-:Y:S01]  /*16330*/  FADD R47, R47, -R132 ;  /* 0x800000842f2f7221 */ /* 0x000fe20000000000 */
[----:B------:R0:W2:Y:S01]  /*16340*/  MUFU.EX2 R98, R75 ;  /* 0x0000004b00627308 */ /* 0x0000a20000000800 */
[----:B---3--:R-:W-:Y:S01]  /*16350*/  FADD R4, R99, R4 ;  /* 0x0000000463047221 */ /* 0x008fe20000000000 */
[----:B------:R-:W-:Y:S01]  /*16360*/  FMUL R44, R44, 1.4426950216293334961 ;  /* 0x3fb8aa3b2c2c7820 */ /* 0x000fe20000400000 */
[----:B------:R-:W-:Y:S01]  /*16370*/  FMUL R46, R46, 1.4426950216293334961 ;  /* 0x3fb8aa3b2e2e7820 */ /* 0x000fe20000400000 */
[--C-:B------:R-:W-:Y:S01]  /*16380*/  FADD R50, R50, -R132.reuse ;  /* 0x8000008432327221 */ /* 0x100fe20000000000 */
[--C-:B------:R-:W-:Y:S01]  /*16390*/  FADD R51, R51, -R132.reuse ;  /* 0x8000008433337221 */ /* 0x100fe20000000000 */
[--C-:B------:R-:W-:Y:S01]  /*163a0*/  FADD R53, R53, -R132.reuse ;  /* 0x8000008435357221 */ /* 0x100fe20000000000 */
[----:B------:R-:W-:Y:S01]  /*163b0*/  FADD R52, R52, -R132 ;  /* 0x8000008434347221 */ /* 0x000fe20000000000 */
[----:B------:R-:W3:Y:S01]  /*163c0*/  MUFU.EX2 R11, R11 ;  /* 0x0000000b000b7308 */ /* 0x000ee20000000800 */
[----:B-1----:R-:W-:Y:S01]  /*163d0*/  FADD R4, R10, R4 ;  /* 0x000000040a047221 */ /* 0x002fe20000000000 */
[----:B------:R-:W-:Y:S01]  /*163e0*/  FMUL R50, R50, 1.4426950216293334961 ;  /* 0x3fb8aa3b32327820 */ /* 0x000fe20000400000 */
[----:B0-----:R-:W-:Y:S01]  /*163f0*/  FADD R75, R48, -R132 ;  /* 0x80000084304b7221 */ /* 0x001fe20000000000 */
[----:B------:R-:W-:Y:S01]  /*16400*/  FMUL R53, R53, 1.4426950216293334961 ;  /* 0x3fb8aa3b35357820 */ /* 0x000fe20000400000 */
[----:B------:R-:W-:-:S02]  /*16410*/  FMUL R52, R52, 1.4426950216293334961 ;  /* 0x3fb8aa3b34347820 */ /* 0x000fc40000400000 */
[----:B------:R-:W-:Y:S01]  /*16420*/  FMUL R75, R75, 1.4426950216293334961 ;  /* 0x3fb8aa3b4b4b7820 */ /* 0x000fe20000400000 */
[----:B------:R-:W0:Y:S01]  /*16430*/  MUFU.EX2 R97, R76 ;  /* 0x0000004c00617308 */ /* 0x000e220000000800 */
[----:B--2---:R-:W-:-:S07]  /*16440*/  FADD R4, R98, R4 ;  /* 0x0000000462047221 */ /* 0x004fce0000000000 */
[----:B------:R-:W1:Y:S01]  /*16450*/  MUFU.EX2 R12, R12 ;  /* 0x0000000c000c7308 */ /* 0x000e620000000800 */
[----:B---3--:R-:W-:-:S07]  /*16460*/  FADD R4, R11, R4 ;  /* 0x000000040b047221 */ /* 0x008fce0000000000 */
[----:B------:R2:W3:Y:S01]  /*16470*/  MUFU.EX2 R96, R13 ;  /* 0x0000000d00607308 */ /* 0x0004e20000000800 */
[----:B0-----:R-:W-:-:S07]  /*16480*/  FADD R4, R97, R4 ;  /* 0x0000000461047221 */ /* 0x001fce0000000000 */
[----:B------:R-:W-:Y:S01]  /*16490*/  MUFU.EX2 R95, R77 ;  /* 0x0000004d005f7308 */ /* 0x000fe20000000800 */
[----:B--2---:R-:W-:Y:S01]  /*164a0*/  FMUL R13, R80, 1.4426950216293334961 ;  /* 0x3fb8aa3b500d7820 */ /* 0x004fe20000400000 */
[----:B-1----:R-:W-:-:S06]  /*164b0*/  FADD R4, R12, R4 ;  /* 0x000000040c047221 */ /* 0x002fcc0000000000 */
[----:B------:R-:W0:Y:S01]  /*164c0*/  MUFU.EX2 R13, R13 ;  /* 0x0000000d000d7308 */ /* 0x000e220000000800 */
[----:B---3--:R-:W-:-:S07]  /*164d0*/  FADD R4, R96, R4 ;  /* 0x0000000460047221 */ /* 0x008fce0000000000 */
[----:B------:R-:W1:Y:S08]  /*164e0*/  MUFU.EX2 R14, R14 ;  /* 0x0000000e000e7308 */ /* 0x000e700000000800 */
[----:B------:R-:W2:Y:S01]  /*164f0*/  MUFU.EX2 R94, R81 ;  /* 0x00000051005e7308 */ /* 0x000ea20000000800 */
[----:B0-----:R-:W-:-:S04]  /*16500*/  FADD R4, R13, R4 ;  /* 0x000000040d047221 */ /* 0x001fc80000000000 */
[----:B------:R-:W-:-:S03]  /*16510*/  FADD R4, R95, R4 ;  /* 0x000000045f047221 */ /* 0x000fc60000000000 */
[----:B------:R-:W0:Y:S01]  /*16520*/  MUFU.EX2 R15, R78 ;  /* 0x0000004e000f7308 */ /* 0x000e220000000800 */
[----:B-1----:R-:W-:-:S07]  /*16530*/  FADD R4, R14, R4 ;  /* 0x000000040e047221 */ /* 0x002fce0000000000 */
[----:B------:R-:W1:Y:S01]  /*16540*/  MUFU.EX2 R16, R16 ;  /* 0x0000001000107308 */ /* 0x000e620000000800 */
[----:B--2---:R-:W-:-:S07]  /*16550*/  FADD R4, R94, R4 ;  /* 0x000000045e047221 */ /* 0x004fce0000000000 */
[----:B------:R2:W3:Y:S01]  /*16560*/  MUFU.EX2 R92, R29 ;  /* 0x0000001d005c7308 */ /* 0x0004e20000000800 */
[----:B0-----:R-:W-:-:S04]  /*16570*/  FADD R4, R15, R4 ;  /* 0x000000040f047221 */ /* 0x001fc80000000000 */
[----:B------:R-:W-:-:S03]  /*16580*/  FADD R4, R93, R4 ;  /* 0x000000045d047221 */ /* 0x000fc60000000000 */
[----:B------:R-:W0:Y:S01]  /*16590*/  MUFU.EX2 R17, R17 ;  /* 0x0000001100117308 */ /* 0x000e220000000800 */
[----:B-1----:R-:W-:Y:S01]  /*165a0*/  FADD R4, R16, R4 ;  /* 0x0000000410047221 */ /* 0x002fe20000000000 */
[----:B--2---:R-:W-:-:S06]  /*165b0*/  FMUL R29, R41, 1.4426950216293334961 ;  /* 0x3fb8aa3b291d7820 */ /* 0x004fcc0000400000 */
[----:B------:R-:W1:Y:S01]  /*165c0*/  MUFU.EX2 R91, R83 ;  /* 0x00000053005b7308 */ /* 0x000e620000000800 */
[----:B---3--:R-:W-:-:S07]  /*165d0*/  FADD R4, R92, R4 ;  /* 0x000000045c047221 */ /* 0x008fce0000000000 */
[----:B------:R2:W3:Y:S01]  /*165e0*/  MUFU.EX2 R18, R30 ;  /* 0x0000001e00127308 */ /* 0x0004e20000000800 */
[----:B0-----:R-:W-:-:S07]  /*165f0*/  FADD R4, R17, R4 ;  /* 0x0000000411047221 */ /* 0x001fce0000000000 */
[----:B------:R0:W4:Y:S01]  /*16600*/  MUFU.EX2 R19, R31 ;  /* 0x0000001f00137308 */ /* 0x0001220000000800 */
[----:B-1----:R-:W-:Y:S01]  /*16610*/  FADD R4, R91, R4 ;  /* 0x000000045b047221 */ /* 0x002fe20000000000 */
[----:B--2---:R-:W-:-:S06]  /*16620*/  FMUL R30, R43, 1.4426950216293334961 ;  /* 0x3fb8aa3b2b1e7820 */ /* 0x004fcc0000400000 */
[----:B------:R-:W1:Y:S01]  /*16630*/  MUFU.EX2 R20, R20 ;  /* 0x0000001400147308 */ /* 0x000e620000000800 */
[----:B---3--:R-:W-:Y:S01]  /*16640*/  FADD R4, R18, R4 ;  /* 0x0000000412047221 */ /* 0x008fe20000000000 */
[----:B0-----:R-:W-:-:S03]  /*16650*/  FMUL R31, R45, 1.4426950216293334961 ;  /* 0x3fb8aa3b2d1f7820 */ /* 0x001fc60000400000 */
[----:B------:R-:W-:-:S03]  /*16660*/  FADD R4, R90, R4 ;  /* 0x000000045a047221 */ /* 0x000fc60000000000 */
[----:B------:R0:W2:Y:S01]  /*16670*/  MUFU.EX2 R88, R32 ;  /* 0x0000002000587308 */ /* 0x0000a20000000800 */
[----:B----4-:R-:W-:-:S04]  /*16680*/  FADD R4, R19, R4 ;  /* 0x0000000413047221 */ /* 0x010fc80000000000 */
[----:B------:R-:W-:-:S03]  /*16690*/  FADD R4, R89, R4 ;  /* 0x0000000459047221 */ /* 0x000fc60000000000 */
[----:B------:R-:W3:Y:S01]  /*166a0*/  MUFU.EX2 R21, R21 ;  /* 0x0000001500157308 */ /* 0x000ee20000000800 */
[----:B-1----:R-:W-:Y:S01]  /*166b0*/  FADD R4, R20, R4 ;  /* 0x0000000414047221 */ /* 0x002fe20000000000 */
[----:B0-----:R-:W-:-:S06]  /*166c0*/  FMUL R32, R47, 1.4426950216293334961 ;  /* 0x3fb8aa3b2f207820 */ /* 0x001fcc0000400000 */
[----:B------:R-:W0:Y:S01]  /*166d0*/  MUFU.EX2 R87, R87 ;  /* 0x0000005700577308 */ /* 0x000e220000000800 */
[----:B--2---:R-:W-:-:S07]  /*166e0*/  FADD R4, R88, R4 ;  /* 0x0000000458047221 */ /* 0x004fce0000000000 */
[----:B------:R-:W1:Y:S01]  /*166f0*/  MUFU.EX2 R22, R22 ;  /* 0x0000001600167308 */ /* 0x000e620000000800 */
[----:B---3--:R-:W-:-:S07]  /*16700*/  FADD R4, R21, R4 ;  /* 0x0000000415047221 */ /* 0x008fce0000000000 */
[----:B------:R2:W3:Y:S01]  /*16710*/  MUFU.EX2 R86, R33 ;  /* 0x0000002100567308 */ /* 0x0004e20000000800 */
[----:B0-----:R-:W-:-:S07]  /*16720*/  FADD R4, R87, R4 ;  /* 0x0000000457047221 */ /* 0x001fce0000000000 */
[----:B------:R-:W0:Y:S01]  /*16730*/  MUFU.EX2 R23, R23 ;  /* 0x0000001700177308 */ /* 0x000e220000000800 */
[----:B-1----:R-:W-:Y:S01]  /*16740*/  FADD R4, R22, R4 ;  /* 0x0000000416047221 */ /* 0x002fe20000000000 */
[----:B--2---:R-:W-:-:S04]  /*16750*/  FADD R33, R49, -R132 ;  /* 0x8000008431217221 */ /* 0x004fc80000000000 */
[----:B------:R-:W-:Y:S02]  /*16760*/  FMUL R33, R33, 1.4426950216293334961 ;  /* 0x3fb8aa3b21217820 */ /* 0x000fe40000400000 */
[----:B------:R1:W2:Y:S01]  /*16770*/  MUFU.EX2 R85, R34 ;  /* 0x0000002200557308 */ /* 0x0002a20000000800 */
[----:B---3--:R-:W-:-:S07]  /*16780*/  FADD R4, R86, R4 ;  /* 0x0000000456047221 */ /* 0x008fce0000000000 */
[----:B------:R-:W3:Y:S01]  /*16790*/  MUFU.EX2 R24, R24 ;  /* 0x0000001800187308 */ /* 0x000ee20000000800 */
[----:B0-----:R-:W-:Y:S01]  /*167a0*/  FADD R4, R23, R4 ;  /* 0x0000000417047221 */ /* 0x001fe20000000000 */
[----:B-1----:R-:W-:-:S06]  /*167b0*/  LOP3.LUT R34, R5, 0x1b0, RZ, 0xc0, !PT ;  /* 0x000001b005227812 */ /* 0x002fcc00078ec0ff */
[----:B------:R0:W1:Y:S01]  /*167c0*/  MUFU.EX2 R84, R36 ;  /* 0x0000002400547308 */ /* 0x0000620000000800 */
[----:B--2---:R-:W-:-:S07]  /*167d0*/  FADD R4, R85, R4 ;  /* 0x0000000455047221 */ /* 0x004fce0000000000 */
[----:B------:R-:W2:Y:S01]  /*167e0*/  MUFU.EX2 R25, R25 ;  /* 0x0000001900197308 */ /* 0x000ea20000000800 */
[----:B---3--:R-:W-:Y:S01]  /*167f0*/  FADD R4, R24, R4 ;  /* 0x0000000418047221 */ /* 0x008fe20000000000 */
[----:B0-----:R-:W-:-:S04]  /*16800*/  SHF.R.U32.HI R36, RZ, 0x1, R130 ;  /* 0x00000001ff247819 */ /* 0x001fc80000011682 */
[----:B------:R-:W-:Y:S02]  /*16810*/  LOP3.LUT R34, R34, 0x40, R36, 0xf8, !PT ;  /* 0x0000004022227812 */ /* 0x000fe400078ef824 */
[----:B------:R0:W3:Y:S01]  /*16820*/  MUFU.EX2 R83, R26 ;  /* 0x0000001a00537308 */ /* 0x0000e20000000800 */
[----:B-1----:R-:W-:Y:S02]  /*16830*/  FADD R4, R84, R4 ;  /* 0x0000000454047221 */ /* 0x002fe40000000000 */
[----:B------:R-:W-:Y:S02]  /*16840*/  VIADD R36, R34, UR4 ;  /* 0x0000000422247c36 */ /* 0x000fe40008000000 */
[----:B------:R-:W-:-:S03]  /*16850*/  FMUL R34, R51, 1.4426950216293334961 ;  /* 0x3fb8aa3b33227820 */ /* 0x000fc60000400000 */
[----:B------:R-:W-:Y:S01]  /*16860*/  MUFU.EX2 R82, R37 ;  /* 0x0000002500527308 */ /* 0x000fe20000000800 */
[----:B0-----:R-:W-:Y:S01]  /*16870*/  FMUL R26, R27, 1.4426950216293334961 ;  /* 0x3fb8aa3b1b1a7820 */ /* 0x001fe20000400000 */
[----:B------:R-:W-:Y:S01]  /*16880*/  FMUL R27, R28, 1.4426950216293334961 ;  /* 0x3fb8aa3b1c1b7820 */ /* 0x000fe20000400000 */
[----:B--2---:R-:W-:Y:S01]  /*16890*/  FADD R4, R25, R4 ;  /* 0x0000000419047221 */ /* 0x004fe20000000000 */
[----:B------:R-:W-:-:S04]  /*168a0*/  FMUL R28, R39, 1.4426950216293334961 ;  /* 0x3fb8aa3b271c7820 */ /* 0x000fc80000400000 */
        /* <DEDUP_REMOVED lines=10> */
[----:B------:R-:W2:Y:S01]  /*16950*/  MUFU.EX2 R80, R40 ;  /* 0x0000002800507308 */ /* 0x000ea20000000800 */
[----:B0-----:R-:W-:-:S07]  /*16960*/  FADD R4, R28, R4 ;  /* 0x000000041c047221 */ /* 0x001fce0000000000 */
[----:B------:R-:W0:Y:S01]  /*16970*/  MUFU.EX2 R29, R29 ;  /* 0x0000001d001d7308 */ /* 0x000e220000000800 */
[----:B-1----:R1:W-:Y:S07]  /*16980*/  STSM.16.M88 [R36+0x20000], R140 ;  /* 0x0200008c24007844 */ /* 0x0023ee0000000000 */
[----:B------:R-:W3:Y:S01]  /*16990*/  MUFU.EX2 R79, R42 ;  /* 0x0000002a004f7308 */ /* 0x000ee20000000800 */
[----:B--2---:R-:W-:-:S07]  /*169a0*/  FADD R4, R80, R4 ;  /* 0x0000000450047221 */ /* 0x004fce0000000000 */
[----:B------:R-:W2:Y:S01]  /*169b0*/  MUFU.EX2 R30, R30 ;  /* 0x0000001e001e7308 */ /* 0x000ea20000000800 */
[----:B0-----:R-:W-:-:S07]  /*169c0*/  FADD R4, R29, R4 ;  /* 0x000000041d047221 */ /* 0x001fce0000000000 */
[----:B------:R-:W1:Y:S01]  /*169d0*/  MUFU.EX2 R78, R44 ;  /* 0x0000002c004e7308 */ /* 0x000e620000000800 */
[----:B---3--:R-:W-:-:S07]  /*169e0*/  FADD R4, R79, R4 ;  /* 0x000000044f047221 */ /* 0x008fce0000000000 */
[----:B------:R-:W0:Y:S01]  /*169f0*/  MUFU.EX2 R31, R31 ;  /* 0x0000001f001f7308 */ /* 0x000e220000000800 */
[----:B--2---:R-:W-:-:S07]  /*16a00*/  FADD R4, R30, R4 ;  /* 0x000000041e047221 */ /* 0x004fce0000000000 */
[----:B------:R-:W2:Y:S01]  /*16a10*/  MUFU.EX2 R77, R46 ;  /* 0x0000002e004d7308 */ /* 0x000ea20000000800 */
[----:B-1----:R-:W-:Y:S01]  /*16a20*/  FADD R36, R78, R4 ;  /* 0x000000044e247221 */ /* 0x002fe20000000000 */
[----:B------:R-:W-:Y:S01]  /*16a30*/  IMAD.U32 R4, R0, -0x80000000, RZ ;  /* 0x8000000000047824 */ /* 0x000fe200078e00ff */
[----:B------:R-:W-:Y:S01]  /*16a40*/  LOP3.LUT R0, R5, 0x1f0, RZ, 0xc0, !PT ;  /* 0x000001f005007812 */ /* 0x000fe200078ec0ff */
[----:B------:R-:W-:Y:S01]  /*16a50*/  BAR.SYNC.DEFER_BLOCKING 0x0 ;  /* 0x0000000000007b1d */ /* 0x000fe20000010000 */
[----:B------:R-:W-:Y:S01]  /*16a60*/  FADD R5, R35, -R132 ;  /* 0x8000008423057221 */ /* 0x000fe20000000000 */
[----:B0-----:R-:W-:-:S04]  /*16a70*/  FADD R36, R31, R36 ;  /* 0x000000241f247221 */ /* 0x001fc80000000000 */
[----:B------:R-:W0:Y:S01]  /*16a80*/  MUFU.EX2 R32, R32 ;  /* 0x0000002000207308 */ /* 0x000e220000000800 */
[----:B------:R-:W-:Y:S01]  /*16a90*/  FMUL R5, R5, 1.4426950216293334961 ;  /* 0x3fb8aa3b05057820 */ /* 0x000fe20000400000 */
[----:B--2---:R-:W-:-:S06]  /*16aa0*/  FADD R36, R77, R36 ;  /* 0x000000244d247221 */ /* 0x004fcc0000000000 */
[----:B------:R-:W1:Y:S08]  /*16ab0*/  MUFU.EX2 R76, R50 ;  /* 0x00000032004c7308 */ /* 0x000e700000000800 */
[----:B------:R-:W2:Y:S01]  /*16ac0*/  MUFU.EX2 R33, R33 ;  /* 0x0000002100217308 */ /* 0x000ea20000000800 */
[----:B0-----:R-:W-:Y:S01]  /*16ad0*/  FADD R36, R32, R36 ;  /* 0x0000002420247221 */ /* 0x001fe20000000000 */
[----:B------:R-:W0:Y:S01]  /*16ae0*/  LDSM.16.M88 R0, [R0+UR4+0x20000] ;  /* 0x020000040000783b */ /* 0x000e220008000000 */
[----:B------:R-:W3:Y:S05]  /*16af0*/  SYNCS.PHASECHK.TRANS64.TRYWAIT P0, [UR6], R4 ;  /* 0x00000004ff0075a7 */ /* 0x000eea0008001106 */
[----:B------:R-:W4:Y:S01]  /*16b00*/  MUFU.EX2 R75, R75 ;  /* 0x0000004b004b7308 */ /* 0x000f220000000800 */
[----:B-1----:R-:W-:-:S07]  /*16b10*/  FADD R36, R76, R36 ;  /* 0x000000244c247221 */ /* 0x002fce0000000000 */
[----:B------:R-:W1:Y:S01]  /*16b20*/  MUFU.EX2 R34, R34 ;  /* 0x0000002200227308 */ /* 0x000e620000000800 */
[----:B--2---:R-:W-:-:S07]  /*16b30*/  FADD R36, R33, R36 ;  /* 0x0000002421247221 */ /* 0x004fce0000000000 */
[----:B------:R-:W2:Y:S01]  /*16b40*/  MUFU.EX2 R74, R53 ;  /* 0x00000035004a7308 */ /* 0x000ea20000000800 */
[----:B----4-:R-:W-:-:S07]  /*16b50*/  FADD R36, R75, R36 ;  /* 0x000000244b247221 */ /* 0x010fce0000000000 */
[----:B------:R-:W4:Y:S01]  /*16b60*/  MUFU.EX2 R35, R52 ;  /* 0x0000003400237308 */ /* 0x000f220000000800 */
[----:B-1----:R-:W-:-:S07]  /*16b70*/  FADD R36, R34, R36 ;  /* 0x0000002422247221 */ /* 0x002fce0000000000 */
[----:B------:R-:W1:Y:S01]  /*16b80*/  MUFU.EX2 R73, R5 ;  /* 0x0000000500497308 */ /* 0x000e620000000800 */
[----:B--2---:R-:W-:-:S04]  /*16b90*/  FADD R36, R74, R36 ;  /* 0x000000244a247221 */ /* 0x004fc80000000000 */
[----:B----4-:R-:W-:-:S04]  /*16ba0*/  FADD R36, R35, R36 ;  /* 0x0000002423247221 */ /* 0x010fc80000000000 */
[----:B-1----:R-:W-:-:S05]  /*16bb0*/  FADD R141, R73, R36 ;  /* 0x00000024498d7221 */ /* 0x002fca0000000000 */
[----:B------:R1:W2:Y:S01]  /*16bc0*/  SHFL.BFLY PT, R143, R141, 0x10, 0x1f ;  /* 0x0e001f008d8f7f89 */ /* 0x0002a200000e0000 */
[----:B0--3--:R-:W-:Y:S05]  /*16bd0*/  @!P0 BRA `(.L_x_15) ;  /* 0x0000007800b08947 */ /* 0x009fea0003800000 */
.L_x_24:
[----:B------:R-:W3:Y:S04]  /*16be0*/  LDL.64 R40, [R1+0x240] ;  /* 0x0002400001287983 */ /* 0x000ee80000100a00 */
[----:B------:R-:W4:Y:S04]  /*16bf0*/  LDL.64 R36, [R1+0x200] ;  /* 0x0002000001247983 */ /* 0x000f280000100a00 */
[----:B------:R-:W5:Y:S04]  /*16c00*/  LDL R5, [R1+0x654] ;  /* 0x0006540001057983 */ /* 0x000f680000100800 */
[----:B--2---:R-:W2:Y:S04]  /*16c10*/  LDL.64 R42, [R1+0x1c0] ;  /* 0x0001c000012a7983 */ /* 0x004ea80000100a00 */
[----:B------:R-:W2:Y:S04]  /*16c20*/  LDL.64 R44, [R1+0x260] ;  /* 0x00026000012c7983 */ /* 0x000ea80000100a00 */
        /* <DEDUP_REMOVED lines=14> */
[----:B------:R-:W2:Y:S04]  /*16d10*/  LDL.64 R62, [R1] ;  /* 0x00000000013e7983 */ /* 0x000ea80000100a00 */
[----:B------:R-:W2:Y:S04]  /*16d20*/  LDL.64 R54, [R1+0x20] ;  /* 0x0000200001367983 */ /* 0x000ea80000100a00 */
[----:B------:R-:W2:Y:S04]  /*16d30*/  LDL.64 R116, [R1+0x1d8] ;  /* 0x0001d80001747983 */ /* 0x000ea80000100a00 */
[----:B------:R-:W2:Y:S04]  /*16d40*/  LDL.64 R118, [R1+0x1b8] ;  /* 0x0001b80001767983 */ /* 0x000ea80000100a00 */
[----:B------:R-:W2:Y:S04]  /*16d50*/  LDL.64 R114, [R1+0x198] ;  /* 0x0001980001727983 */ /* 0x000ea80000100a00 */
[----:B------:R-:W2:Y:S04]  /*16d60*/  LDL.64 R128, [R1+0x118] ;  /* 0x0001180001807983 */ /* 0x000ea80000100a00 */
[----:B------:R-:W2:Y:S04]  /*16d70*/  LDL.64 R222, [R1+0xd8] ;  /* 0x0000d80001de7983 */ /* 0x000ea80000100a00 */
[----:B------:R-:W2:Y:S01]  /*16d80*/  LDL.64 R124, [R1+0xb8] ;  /* 0x0000b800017c7983 */ /* 0x000ea20000100a00 */
[----:B---3--:R-:W-:-:S04]  /*16d90*/  IMAD.WIDE R40, R2, 0x2, R40 ;  /* 0x0000000202287825 */ /* 0x008fc800078e0228 */
[C---:B----4-:R-:W-:Y:S01]  /*16da0*/  IMAD.WIDE R36, R2.reuse, 0x2, R36 ;  /* 0x0000000202247825 */ /* 0x050fe200078e0224 */
[----:B------:R0:W3:Y:S01]  /*16db0*/  LDG.E.U16 R57, desc[UR8][R40.64] ;  /* 0x0000000828397981 */ /* 0x0000e2000c1e1500 */
[----:B-----5:R-:W-:Y:S02]  /*16dc0*/  R2UR UR6, R5 ;  /* 0x00000000050672ca */ /* 0x020fe400000e0000 */
[----:B--2---:R-:W-:-:S04]  /*16dd0*/  IMAD.WIDE R42, R2, 0x2, R42 ;  /* 0x00000002022a7825 */ /* 0x004fc800078e022a */
[C---:B------:R-:W-:Y:S02]  /*16de0*/  IMAD.WIDE R4, R2.reuse, 0x2, R44 ;  /* 0x0000000202047825 */ /* 0x040fe400078e022c */
[----:B------:R2:W4:Y:S02]  /*16df0*/  LDG.E.U16 R45, desc[UR8][R36.64] ;  /* 0x00000008242d7981 */ /* 0x000524000c1e1500 */
[C---:B0-----:R-:W-:Y:S02]  /*16e00*/  IMAD.WIDE R40, R2.reuse, 0x2, R112 ;  /* 0x0000000202287825 */ /* 0x041fe400078e0270 */
[----:B------:R-:W5:Y:S04]  /*16e10*/  LDG.E.U16 R43, desc[UR8][R42.64] ;  /* 0x000000082a2b7981 */ /* 0x000f68000c1e1500 */
[----:B------:R-:W3:Y:S01]  /*16e20*/  LDG.E.U16 R4, desc[UR8][R4.64] ;  /* 0x0000000804047981 */ /* 0x000ee2000c1e1500 */
[----:B--2---:R-:W-:-:S03]  /*16e30*/  IMAD.WIDE R36, R2, 0x2, R108 ;  /* 0x0000000202247825 */ /* 0x004fc600078e026c */
[----:B------:R-:W2:Y:S01]  /*16e40*/  LDL.64 R108, [R1+0x1f8] ;  /* 0x0001f800016c7983 */ /* 0x000ea20000100a00 */
[----:B------:R-:W-:-:S03]  /*16e50*/  IMAD.WIDE R38, R2, 0x2, R38 ;  /* 0x0000000202267825 */ /* 0x000fc600078e0226 */
[----:B------:R-:W2:Y:S04]  /*16e60*/  LDG.E.U16 R42, desc[UR8][R40.64] ;  /* 0x00000008282a7981 */ /* 0x000ea8000c1e1500 */
[----:B------:R0:W2:Y:S04]  /*16e70*/  LDG.E.U16 R56, desc[UR8][R38.64] ;  /* 0x0000000826387981 */ /* 0x0000a8000c1e1500 */
[----:B------:R-:W2:Y:S04]  /*16e80*/  LDL.64 R112, [R1+0x178] ;  /* 0x0001780001707983 */ /* 0x000ea80000100a00 */
[----:B------:R1:W2:Y:S01]  /*16e90*/  LDG.E.U16 R40, desc[UR8][R36.64] ;  /* 0x0000000824287981 */ /* 0x0002a2000c1e1500 */
[----:B0-----:R-:W-:-:S03]  /*16ea0*/  IMAD.WIDE R38, R2, 0x2, R110 ;  /* 0x0000000202267825 */ /* 0x001fc600078e026e */
[----:B------:R-:W2:Y:S04]  /*16eb0*/  LDL.64 R110, [R1+0x238] ;  /* 0x00023800016e7983 */ /* 0x000ea80000100a00 */
[----:B------:R0:W2:Y:S01]  /*16ec0*/  LDG.E.U16 R41, desc[UR8][R38.64] ;  /* 0x0000000826297981 */ /* 0x0000a2000c1e1500 */
[----:B-1----:R-:W-:-:S03]  /*16ed0*/  IMAD.WIDE R36, R2, 0x2, R68 ;  /* 0x0000000202247825 */ /* 0x002fc600078e0244 */
[----:B------:R-:W2:Y:S01]  /*16ee0*/  LDL.64 R68, [R1+0x258] ;  /* 0x0002580001447983 */ /* 0x000ea20000100a00 */
[----:B------:R-:W-:-:S03]  /*16ef0*/  IMAD.WIDE R46, R2, 0x2, R46 ;  /* 0x00000002022e7825 */ /* 0x000fc600078e022e */
[----:B------:R-:W3:Y:S01]  /*16f00*/  LDG.E.U16 R37, desc[UR8][R36.64] ;  /* 0x0000000824257981 */ /* 0x000ee2000c1e1500 */
[----:B0-----:R-:W-:-:S03]  /*16f10*/  IMAD.WIDE R38, R2, 0x2, R70 ;  /* 0x0000000202267825 */ /* 0x001fc600078e0246 */
[----:B------:R-:W3:Y:S04]  /*16f20*/  LDL.64 R70, [R1+0x218] ;  /* 0x0002180001467983 */ /* 0x000ee80000100a00 */
[----:B------:R0:W3:Y:S01]  /*16f30*/  LDG.E.U16 R44, desc[UR8][R46.64] ;  /* 0x000000082e2c7981 */ /* 0x0000e2000c1e1500 */
[----:B------:R-:W-:-:S03]  /*16f40*/  IMAD.WIDE R50, R2, 0x2, R50 ;  /* 0x0000000202327825 */ /* 0x000fc600078e0232 */
[----:B------:R-:W3:Y:S01]  /*16f50*/  LDG.E.U16 R39, desc[UR8][R38.64] ;  /* 0x0000000826277981 */ /* 0x000ee2000c1e1500 */
[----:B------:R-:W-:-:S04]  /*16f60*/  IMAD.WIDE R48, R2, 0x2, R48 ;  /* 0x0000000202307825 */ /* 0x000fc800078e0230 */
[C---:B0-----:R-:W-:Y:S01]  /*16f70*/  IMAD.WIDE R46, R2.reuse, 0x2, R66 ;  /* 0x00000002022e7825 */ /* 0x041fe200078e0242 */
[----:B------:R0:W3:Y:S04]  /*16f80*/  LDG.E.U16 R36, desc[UR8][R48.64] ;  /* 0x0000000830247981 */ /* 0x0000e8000c1e1500 */
[----:B------:R1:W3:Y:S01]  /*16f90*/  LDG.E.U16 R5, desc[UR8][R46.64] ;  /* 0x000000082e057981 */ /* 0x0002e2000c1e1500 */
[----:B------:R-:W-:-:S03]  /*16fa0*/  IMAD.WIDE R52, R2, 0x2, R52 ;  /* 0x0000000202347825 */ /* 0x000fc600078e0234 */
[----:B------:R1:W4:Y:S01]  /*16fb0*/  LDG.E.U16 R38, desc[UR8][R50.64] ;  /* 0x0000000832267981 */ /* 0x000322000c1e1500 */
[----:B0-----:R-:W-:-:S03]  /*16fc0*/  IMAD.WIDE R48, R2, 0x2, R60 ;  /* 0x0000000202307825 */ /* 0x001fc600078e023c */
[----:B------:R-:W4:Y:S01]  /*16fd0*/  LDG.E.U16 R52, desc[UR8][R52.64] ;  /* 0x0000000834347981 */ /* 0x000f22000c1e1500 */
[----:B-1----:R-:W-:-:S04]  /*16fe0*/  IMAD.WIDE R46, R2, 0x2, R64 ;  /* 0x00000002022e7825 */ /* 0x002fc800078e0240 */
[C---:B------:R-:W-:Y:S02]  /*16ff0*/  IMAD.WIDE R50, R2.reuse, 0x2, R58 ;  /* 0x0000000202327825 */ /* 0x040fe400078e023a */
[----:B------:R0:W4:Y:S02]  /*17000*/  LDG.E.U16 R58, desc[UR8][R46.64] ;  /* 0x000000082e3a7981 */ /* 0x000124000c1e1500 */
[C---:B------:R-:W-:Y:S02]  /*17010*/  IMAD.WIDE R54, R2.reuse, 0x2, R54 ;  /* 0x0000000202367825 */ /* 0x040fe400078e0236 */
[----:B------:R1:W4:Y:S04]  /*17020*/  LDG.E.U16 R59, desc[UR8][R48.64] ;  /* 0x00000008303b7981 */ /* 0x000328000c1e1500 */
[----:B------:R1:W4:Y:S01]  /*17030*/  LDG.E.U16 R60, desc[UR8][R50.64] ;  /* 0x00000008323c7981 */ /* 0x000322000c1e1500 */
[----:B0-----:R-:W-:-:S03]  /*17040*/  IMAD.WIDE R46, R2, 0x2, R62 ;  /* 0x00000002022e7825 */ /* 0x001fc600078e023e */
[----:B------:R-:W4:Y:S01]  /*17050*/  LDG.E.U16 R54, desc[UR8][R54.64] ;  /* 0x0000000836367981 */ /* 0x000f22000c1e1500 */
[----:B-1----:R-:W-:-:S03]  /*17060*/  IMAD.WIDE R48, R2, 0x2, R244 ;  /* 0x0000000202307825 */ /* 0x002fc600078e02f4 */
[----:B------:R0:W4:Y:S01]  /*17070*/  LDG.E.U16 R53, desc[UR8][R46.64] ;  /* 0x000000082e357981 */ /* 0x000122000c1e1500 */
[----:B------:R-:W-:-:S03]  /*17080*/  IMAD.WIDE R50, R2, 0x2, R236 ;  /* 0x0000000202327825 */ /* 0x000fc600078e02ec */
[----:B------:R1:W4:Y:S01]  /*17090*/  LDG.E.U16 R55, desc[UR8][R48.64] ;  /* 0x0000000830377981 */ /* 0x000322000c1e1500 */
[----:B0-----:R-:W-:-:S03]  /*170a0*/  IMAD.WIDE R46, R2, 0x2, R228 ;  /* 0x00000002022e7825 */ /* 0x001fc600078e02e4 */
[----:B------:R-:W4:Y:S01]  /*170b0*/  LDG.E.U16 R50, desc[UR8][R50.64] ;  /* 0x0000000832327981 */ /* 0x000f22000c1e1500 */
[----:B-1----:R-:W-:-:S03]  /*170c0*/  IMAD.WIDE R48, R2, 0x2, R218 ;  /* 0x0000000202307825 */ /* 0x002fc600078e02da */
[----:B------:R0:W4:Y:S04]  /*170d0*/  LDG.E.U16 R51, desc[UR8][R46.64] ;  /* 0x000000082e337981 */ /* 0x000128000c1e1500 */
[----:B------:R-:W4:Y:S01]  /*170e0*/  LDG.E.U16 R48, desc[UR8][R48.64] ;  /* 0x0000000830307981 */ /* 0x000f22000c1e1500 */
[----:B0-----:R-:W-:-:S05]  /*170f0*/  IMAD.WIDE R46, R2, 0x2, R210 ;  /* 0x00000002022e7825 */ /* 0x001fca00078e02d2 */
[----:B------:R0:W4:Y:S02]  /*17100*/  LDG.E.U16 R49, desc[UR8][R46.64] ;  /* 0x000000082e317981 */ /* 0x000124000c1e1500 */
        /* <DEDUP_REMOVED lines=14> */
[----:B--2---:R-:W-:-:S05]  /*171f0*/  IMAD.WIDE R46, R2, 0x2, R68 ;  /* 0x00000002022e7825 */ /* 0x004fca00078e0244 */
[----:B------:R0:W2:Y:S02]  /*17200*/  LDG.E.U16 R68, desc[UR8][R46.64] ;  /* 0x000000082e447981 */ /* 0x0000a4000c1e1500 */
[C---:B0-----:R-:W-:Y:S02]  /*17210*/  IMAD.WIDE R46, R2.reuse, 0x2, R110 ;  /* 0x00000002022e7825 */ /* 0x041fe400078e026e */
[----:B------:R-:W2:Y:S04]  /*17220*/  LDL.64 R110, [R1+0x158] ;  /* 0x00015800016e7983 */ /* 0x000ea80000100a00 */
[----:B------:R3:W4:Y:S02]  /*17230*/  LDG.E.U16 R69, desc[UR8][R46.64] ;  /* 0x000000082e457981 */ /* 0x000724000c1e1500 */
[----:B---3--:R-:W-:-:S05]  /*17240*/  IMAD.WIDE R46, R2, 0x2, R70 ;  /* 0x00000002022e7825 */ /* 0x008fca00078e0246 */
[----:B------:R0:W3:Y:S02]  /*17250*/  LDG.E.U16 R70, desc[UR8][R46.64] ;  /* 0x000000082e467981 */ /* 0x0000e4000c1e1500 */
[C---:B0-----:R-:W-:Y:S02]  /*17260*/  IMAD.WIDE R46, R2.reuse, 0x2, R108 ;  /* 0x00000002022e7825 */ /* 0x041fe400078e026c */
[----:B------:R-:W3:Y:S04]  /*17270*/  LDL.64 R108, [R1+0x138] ;  /* 0x00013800016c7983 */ /* 0x000ee80000100a00 */
[----:B------:R0:W4:Y:S02]  /*17280*/  LDG.E.U16 R71, desc[UR8][R46.64] ;  /* 0x000000082e477981 */ /* 0x000124000c1e1500 */
[----:B0-----:R-:W-:-:S05]  /*17290*/  IMAD.WIDE R46, R2, 0x2, R116 ;  /* 0x00000002022e7825 */ /* 0x001fca00078e0274 */
[----:B------:R0:W4:Y:S02]  /*172a0*/  LDG.E.U16 R117, desc[UR8][R46.64] ;  /* 0x000000082e757981 */ /* 0x000124000c1e1500 */
[C---:B0-----:R-:W-:Y:S02]  /*172b0*/  IMAD.WIDE R46, R2.reuse, 0x2, R118 ;  /* 0x00000002022e7825 */ /* 0x041fe400078e0276 */
[----:B------:R-:W4:Y:S04]  /*172c0*/  LDL.64 R118, [R1+0x98] ;  /* 0x0000980001767983 */ /* 0x000f280000100a00 */
[----:B------:R0:W4:Y:S02]  /*172d0*/  LDG.E.U16 R120, desc[UR8][R46.64] ;  /* 0x000000082e787981 */ /* 0x000124000c1e1500 */
[----:B0-----:R-:W-:-:S02]  /*172e0*/  IMAD.WIDE R46, R2, 0x2, R114 ;  /* 0x00000002022e7825 */ /* 0x001fc400078e0272 */
[----:B------:R-:W4:Y:S04]  /*172f0*/  LDL.64 R114, [R1+0x78] ;  /* 0x0000780001727983 */ /* 0x000f280000100a00 */
[----:B------:R0:W4:Y:S02]  /*17300*/  LDG.E.U16 R123, desc[UR8][R46.64] ;  /* 0x000000082e7b7981 */ /* 0x000124000c1e1500 */
[C---:B0-----:R-:W-:Y:S02]  /*17310*/  IMAD.WIDE R46, R2.reuse, 0x2, R112 ;  /* 0x00000002022e7825 */ /* 0x041fe400078e0270 */
[----:B------:R-:W4:Y:S04]  /*17320*/  LDL.64 R112, [R1+0x58] ;  /* 0x0000580001707983 */ /* 0x000f280000100a00 */
[----:B------:R2:W4:Y:S04]  /*17330*/  LDG.E.U16 R127, desc[UR8][R46.64] ;  /* 0x000000082e7f7981 */ /* 0x000528000c1e1500 */
[----:B------:R-:W-:Y:S04]  /*17340*/  STS.U16 [R138+UR4+0x31c00], R41 ;  /* 0x031c00298a007988 */ /* 0x000fe80008000404 */
[----:B------:R0:W-:Y:S04]  /*17350*/  STS.U16 [R138+UR4+0x32000], R40 ;  /* 0x032000288a007988 */ /* 0x0001e80008000404 */
[----:B0-----:R-:W4:Y:S04]  /*17360*/  LDL.64 R40, [R1+0x210] ;  /* 0x0002100001287983 */ /* 0x001f280000100a00 */
[----:B-----5:R-:W-:Y:S04]  /*17370*/  STS.U16 [R138+UR4+0x31400], R43 ;  /* 0x0314002b8a007988 */ /* 0x020fe80008000404 */
[----:B------:R0:W-:Y:S04]  /*17380*/  STS.U16 [R138+UR4+0x31800], R42 ;  /* 0x0318002a8a007988 */ /* 0x0001e80008000404 */
[----:B0-----:R-:W5:Y:S01]  /*17390*/  LDL.64 R42, [R1+0x250] ;  /* 0x00025000012a7983 */ /* 0x001f620000100a00 */
[----:B--2---:R-:W-:-:S03]  /*173a0*/  IMAD.WIDE R46, R2, 0x2, R110 ;  /* 0x00000002022e7825 */ /* 0x004fc600078e026e */
[----:B------:R-:W2:Y:S04]  /*173b0*/  LDL.64 R110, [R1+0x38] ;  /* 0x00003800016e7983 */ /* 0x000ea80000100a00 */
[----:B------:R3:W2:Y:S02]  /*173c0*/  LDG.E.U16 R130, desc[UR8][R46.64] ;  /* 0x000000082e827981 */ /* 0x0006a4000c1e1500 */
[C---:B---3--:R-:W-:Y:S02]  /*173d0*/  IMAD.WIDE R46, R2.reuse, 0x2, R108 ;  /* 0x00000002022e7825 */ /* 0x048fe400078e026c */
[----:B------:R-:W3:Y:S04]  /*173e0*/  LDL.64 R108, [R1+0x18] ;  /* 0x00001800016c7983 */ /* 0x000ee80000100a00 */
[----:B------:R0:W2:Y:S02]  /*173f0*/  LDG.E.U16 R208, desc[UR8][R46.64] ;  /* 0x000000082ed07981 */ /* 0x0000a4000c1e1500 */
[----:B0-----:R-:W-:-:S05]  /*17400*/  IMAD.WIDE R46, R2, 0x2, R128 ;  /* 0x00000002022e7825 */ /* 0x001fca00078e0280 */
[----:B------:R0:W2:Y:S04]  /*17410*/  LDG.E.U16 R129, desc[UR8][R46.64] ;  /* 0x000000082e817981 */ /* 0x0000a8000c1e1500 */
[----:B------:R-:W0:Y:S04]  /*17420*/  LDL.64 R46, [R1+0xf8] ;  /* 0x0000f800012e7983 */ /* 0x000e280000100a00 */
[----:B------:R-:W-:Y:S04]  /*17430*/  STS.U16 [R138+UR4+0x30400], R57 ;  /* 0x030400398a007988 */ /* 0x000fe80008000404 */
[----:B------:R1:W-:Y:S04]  /*17440*/  STS.U16 [R138+UR4+0x30800], R56 ;  /* 0x030800388a007988 */ /* 0x0003e80008000404 */
[----:B----4-:R-:W-:Y:S04]  /*17450*/  STS.U16 [R138+UR4+0x32800], R38 ;  /* 0x032800268a007988 */ /* 0x010fe80008000404 */
[----:B-1----:R-:W4:Y:S04]  /*17460*/  LDL.64 R56, [R1+0x1d0] ;  /* 0x0001d00001387983 */ /* 0x002f280000100a00 */
[----:B------:R-:W-:Y:S04]  /*17470*/  STS.U16 [R138+UR4+0x32c00], R37 ;  /* 0x032c00258a007988 */ /* 0x000fe80008000404 */
[----:B------:R1:W-:Y:S04]  /*17480*/  STS.U16 [R138+UR4+0x33000], R36 ;  /* 0x033000248a007988 */ /* 0x0003e80008000404 */
[----:B------:R-:W-:Y:S04]  /*17490*/  STS.U16 [R138+UR4+0x30000], R4 ;  /* 0x030000048a007988 */ /* 0x000fe80008000404 */
[----:B-1----:R-:W2:Y:S04]  /*174a0*/  LDL.64 R36, [R1+0x230] ;  /* 0x0002300001247983 */ /* 0x002ea80000100a00 */
[----:B------:R-:W-:Y:S04]  /*174b0*/  STS.U16 [R138+UR4+0x30c00], R45 ;  /* 0x030c002d8a007988 */ /* 0x000fe80008000404 */
[----:B------:R1:W-:Y:S04]  /*174c0*/  STS.U16 [R138+UR4+0x31000], R44 ;  /* 0x0310002c8a007988 */ /* 0x0003e80008000404 */
[----:B-1----:R-:W2:Y:S04]  /*174d0*/  LDL.64 R44, [R1+0x1f0] ;  /* 0x0001f000012c7983 */ /* 0x002ea80000100a00 */
[----:B------:R-:W-:Y:S04]  /*174e0*/  STS.U16 [R138+UR4+0x33400], R5 ;  /* 0x033400058a007988 */ /* 0x000fe80008000404 */
[----:B------:R-:W-:Y:S04]  /*174f0*/  STS.U16 [R138+UR4+0x37800], R66 ;  /* 0x037800428a007988 */ /* 0x000fe80008000404 */
[----:B------:R5:W-:Y:S02]  /*17500*/  STS.U16 [R138+UR4+0x37c00], R67 ;  /* 0x037c00438a007988 */ /* 0x000be40008000404 */
[----:B-----5:R-:W-:-:S02]  /*17510*/  IMAD.WIDE R66, R2, 0x2, R42 ;  /* 0x0000000202427825 */ /* 0x020fc400078e022a */
[----:B------:R-:W5:Y:S04]  /*17520*/  LDL.64 R42, [R1+0x190] ;  /* 0x00019000012a7983 */ /* 0x000f680000100a00 */
[----:B------:R-:W-:Y:S04]  /*17530*/  STS.U16 [R138+UR4+0x33800], R58 ;  /* 0x0338003a8a007988 */ /* 0x000fe80008000404 */
[----:B------:R1:W-:Y:S04]  /*17540*/  STS.U16 [R138+UR4+0x33c00], R59 ;  /* 0x033c003b8a007988 */ /* 0x0003e80008000404 */
[----:B------:R-:W-:Y:S04]  /*17550*/  STS.U16 [R138+UR4+0x37000], R64 ;  /* 0x037000408a007988 */ /* 0x000fe80008000404 */
[----:B------:R-:W-:Y:S04]  /*17560*/  STS.U16 [R138+UR4+0x32400], R39 ;  /* 0x032400278a007988 */ /* 0x000fe80008000404 */
[----:B-1----:R-:W3:Y:S04]  /*17570*/  LDL.64 R58, [R1+0x150] ;  /* 0x00015000013a7983 */ /* 0x002ee80000100a00 */
        /* <DEDUP_REMOVED lines=8> */
[----:B------:R1:W-:Y:S04]  /*17600*/  STS.U16 [R138+UR4+0x36000], R49 ;  /* 0x036000318a007988 */ /* 0x0003e80008000404 */
[----:B------:R-:W-:Y:S04]  /*17610*/  STS.U16 [R138+UR4+0x36400], R61 ;  /* 0x0364003d8a007988 */ /* 0x000fe80008000404 */
[----:B------:R-:W-:Y:S04]  /*17620*/  STS.U16 [R138+UR4+0x36800], R62 ;  /* 0x0368003e8a007988 */ /* 0x000fe80008000404 */
[----:B------:R-:W-:Y:S04]  /*17630*/  STS.U16 [R138+UR4+0x36c00], R63 ;  /* 0x036c003f8a007988 */ /* 0x000fe80008000404 */
[----:B------:R0:W-:Y:S04]  /*17640*/  STS.U16 [R138+UR4+0x37400], R65 ;  /* 0x037400418a007988 */ /* 0x0001e80008000404 */
[----:B-1----:R-:W4:Y:S04]  /*17650*/  LDL.64 R52, [R1+0xd0] ;  /* 0x0000d00001347983 */ /* 0x002f280000100a00 */
[----:B------:R-:W4:Y:S04]  /*17660*/  LDL.64 R54, [R1+0xf0] ;  /* 0x0000f00001367983 */ /* 0x000f280000100a00 */
[----:B------:R-:W4:Y:S04]  /*17670*/  LDL.64 R48, [R1+0x90] ;  /* 0x0000900001307983 */ /* 0x000f280000100a00 */
[----:B------:R-:W4:Y:S04]  /*17680*/  LDL.64 R50, [R1+0xb0] ;  /* 0x0000b00001327983 */ /* 0x000f280000100a00 */
[----:B------:R-:W4:Y:S01]  /*17690*/  LDG.E.U16 R66, desc[UR8][R66.64] ;  /* 0x0000000842427981 */ /* 0x000f22000c1e1500 */
[----:B0-----:R-:W-:-:S05]  /*176a0*/  IMAD.WIDE R46, R2, 0x2, R46 ;  /* 0x00000002022e7825 */ /* 0x001fca00078e022e */
[----:B------:R0:W4:Y:S02]  /*176b0*/  LDG.E.U16 R209, desc[UR8][R46.64] ;  /* 0x000000082ed17981 */ /* 0x000124000c1e1500 */
[----:B0-----:R-:W-:-:S05]  /*176c0*/  IMAD.WIDE R46, R2, 0x2, R222 ;  /* 0x00000002022e7825 */ /* 0x001fca00078e02de */
[----:B------:R0:W4:Y:S02]  /*176d0*/  LDG.E.U16 R126, desc[UR8][R46.64] ;  /* 0x000000082e7e7981 */ /* 0x000124000c1e1500 */
[----:B0-----:R-:W-:-:S05]  /*176e0*/  IMAD.WIDE R46, R2, 0x2, R124 ;  /* 0x00000002022e7825 */ /* 0x001fca00078e027c */
[----:B------:R0:W5:Y:S02]  /*176f0*/  LDG.E.U16 R131, desc[UR8][R46.64] ;  /* 0x000000082e837981 */ /* 0x000164000c1e1500 */
[----:B0-----:R-:W-:-:S05]  /*17700*/  IMAD.WIDE R46, R2, 0x2, R118 ;  /* 0x00000002022e7825 */ /* 0x001fca00078e0276 */
[----:B------:R0:W5:Y:S02]  /*17710*/  LDG.E.U16 R124, desc[UR8][R46.64] ;  /* 0x000000082e7c7981 */ /* 0x000164000c1e1500 */
[----:B0-----:R-:W-:-:S05]  /*17720*/  IMAD.WIDE R46, R2, 0x2, R114 ;  /* 0x00000002022e7825 */ /* 0x001fca00078e0272 */
[----:B------:R0:W5:Y:S02]  /*17730*/  LDG.E.U16 R128, desc[UR8][R46.64] ;  /* 0x000000082e807981 */ /* 0x000164000c1e1500 */
[----:B0-----:R-:W-:-:S05]  /*17740*/  IMAD.WIDE R46, R2, 0x2, R112 ;  /* 0x00000002022e7825 */ /* 0x001fca00078e0270 */
[----:B------:R2:W5:Y:S02]  /*17750*/  LDG.E.U16 R121, desc[UR8][R46.64] ;  /* 0x000000082e797981 */ /* 0x000564000c1e1500 */
[----:B--2---:R-:W-:-:S05]  /*17760*/  IMAD.WIDE R46, R2, 0x2, R110 ;  /* 0x00000002022e7825 */ /* 0x004fca00078e026e */
[----:B------:R3:W2:Y:S02]  /*17770*/  LDG.E.U16 R125, desc[UR8][R46.64] ;  /* 0x000000082e7d7981 */ /* 0x0006a4000c1e1500 */
[----:B---3--:R-:W-:-:S05]  /*17780*/  IMAD.WIDE R46, R2, 0x2, R108 ;  /* 0x00000002022e7825 */ /* 0x008fca00078e026c */
[----:B------:R0:W3:Y:S02]  /*17790*/  LDG.E.U16 R118, desc[UR8][R46.64] ;  /* 0x000000082e767981 */ /* 0x0000e4000c1e1500 */
[----:B0-----:R-:W-:-:S05]  /*177a0*/  IMAD.WIDE R46, R2, 0x2, R250 ;  /* 0x00000002022e7825 */ /* 0x001fca00078e02fa */
[----:B------:R0:W3:Y:S02]  /*177b0*/  LDG.E.U16 R122, desc[UR8][R46.64] ;  /* 0x000000082e7a7981 */ /* 0x0000e4000c1e1500 */
[----:B0-----:R-:W-:-:S05]  /*177c0*/  IMAD.WIDE R46, R2, 0x2, R242 ;  /* 0x00000002022e7825 */ /* 0x001fca00078e02f2 */
[----:B------:R0:W3:Y:S02]  /*177d0*/  LDG.E.U16 R115, desc[UR8][R46.64] ;  /* 0x000000082e737981 */ /* 0x0000e4000c1e1500 */
[----:B0-----:R-:W-:-:S05]  /*177e0*/  IMAD.WIDE R46, R2, 0x2, R234 ;  /* 0x00000002022e7825 */ /* 0x001fca00078e02ea */
[----:B------:R0:W3:Y:S02]  /*177f0*/  LDG.E.U16 R119, desc[UR8][R46.64] ;  /* 0x000000082e777981 */ /* 0x0000e4000c1e1500 */
[----:B0-----:R-:W-:-:S05]  /*17800*/  IMAD.WIDE R46, R2, 0x2, R226 ;  /* 0x00000002022e7825 */ /* 0x001fca00078e02e2 */
[----:B------:R0:W3:Y:S02]  /*17810*/  LDG.E.U16 R113, desc[UR8][R46.64] ;  /* 0x000000082e717981 */ /* 0x0000e4000c1e1500 */
[C---:B0-----:R-:W-:Y:S01]  /*17820*/  IMAD.WIDE R46, R2.reuse, 0x2, R216 ;  /* 0x00000002022e7825 */ /* 0x041fe200078e02d8 */
[----:B------:R-:W0:Y:S04]  /*17830*/  S2R R223, SR_TID.X ;  /* 0x0000000000df7919 */ /* 0x000e280000002100 */
[----:B------:R1:W3:Y:S02]  /*17840*/  LDG.E.U16 R116, desc[UR8][R46.64] ;  /* 0x000000082e747981 */ /* 0x0002e4000c1e1500 */
[----:B-1----:R-:W-:-:S05]  /*17850*/  IMAD.WIDE R46, R2, 0x2, R206 ;  /* 0x00000002022e7825 */ /* 0x002fca00078e02ce */
        /* <DEDUP_REMOVED lines=8> */
[----:B------:R1:W3:Y:S01]  /*178e0*/  LDG.E.U16 R107, desc[UR8][R46.64] ;  /* 0x000000082e6b7981 */ /* 0x0002e2000c1e1500 */
[----:B0-----:R-:W-:Y:S01]  /*178f0*/  SHF.R.S32.HI R38, RZ, 0x7, R223 ;  /* 0x00000007ff267819 */ /* 0x001fe200000114df */
[----:B-1----:R-:W-:-:S03]  /*17900*/  IMAD.WIDE R46, R2, 0x2, R166 ;  /* 0x00000002022e7825 */ /* 0x002fc600078e02a6 */
[----:B------:R-:W-:Y:S02]  /*17910*/  SGXT R38, R38, 0x1 ;  /* 0x000000012626781a */ /* 0x000fe40000000200 */
[----:B------:R0:W3:Y:S01]  /*17920*/  LDG.E.U16 R109, desc[UR8][R46.64] ;  /* 0x000000082e6d7981 */ /* 0x0000e2000c1e1500 */
[----:B------:R-:W-:Y:S01]  /*17930*/  IMAD.SHL.U32 R4, R223, 0x2, RZ ;  /* 0x00000002df047824 */ /* 0x000fe200078e00ff */
[----:B------:R-:W-:Y:S01]  /*17940*/  LOP3.LUT R38, R38, 0x90, RZ, 0xc0, !PT ;  /* 0x0000009026267812 */ /* 0x000fe200078ec0ff */
[----:B0-----:R-:W-:-:S05]  /*17950*/  IMAD.WIDE R46, R2, 0x2, R158 ;  /* 0x00000002022e7825 */ /* 0x001fca00078e029e */
[----:B------:R0:W3:Y:S01]  /*17960*/  LDG.E.U16 R72, desc[UR8][R46.64] ;  /* 0x000000082e487981 */ /* 0x0000e2000c1e1500 */
[----:B------:R-:W-:Y:S01]  /*17970*/  LOP3.LUT R38, R38, 0x7e, R4, 0x78, !PT ;  /* 0x0000007e26267812 */ /* 0x000fe200078e7804 */
[----:B------:R-:W-:Y:S02]  /*17980*/  IMAD.SHL.U32 R4, R223, 0x200, RZ ;  /* 0x00000200df047824 */ /* 0x000fe400078e00ff */
[----:B0-----:R-:W-:-:S05]  /*17990*/  IMAD.WIDE R46, R2, 0x2, R150 ;  /* 0x00000002022e7825 */ /* 0x001fca00078e0296 */
[----:B------:R-:W3:Y:S01]  /*179a0*/  LDG.E.U16 R108, desc[UR8][R46.64] ;  /* 0x000000082e6c7981 */ /* 0x000ee2000c1e1500 */
[----:B------:R-:W-:Y:S01]  /*179b0*/  LOP3.LUT R38, R38, 0x8000, R4, 0xf8, !PT ;  /* 0x0000800026267812 */ /* 0x000fe200078ef804 */
[----:B------:R-:W-:Y:S02]  /*179c0*/  IMAD.WIDE R4, R2, 0x2, R40 ;  /* 0x0000000202047825 */ /* 0x000fe400078e0228 */
[----:B------:R-:W3:Y:S01]  /*179d0*/  LDL.64 R40, [R1+0x170] ;  /* 0x0001700001287983 */ /* 0x000ee20000100a00 */
[----:B------:R-:W-:-:S03]  /*179e0*/  LOP3.LUT R222, R138, 0x20, RZ, 0x3c, !PT ;  /* 0x000000208ade7812 */ /* 0x000fc600078e3cff */
[----:B------:R4:W3:Y:S04]  /*179f0*/  LDG.E.U16 R64, desc[UR8][R4.64] ;  /* 0x0000000804407981 */ /* 0x0008e8000c1e1500 */
[----:B------:R-:W3:Y:S01]  /*17a00*/  LDL.64 R46, [R1+0x1b0] ;  /* 0x0001b000012e7983 */ /* 0x000ee20000100a00 */
[----:B----4-:R-:W-:-:S03]  /*17a10*/  IMAD.WIDE R4, R2, 0x2, R56 ;  /* 0x0000000202047825 */ /* 0x010fc600078e0238 */
[----:B------:R-:W4:Y:S04]  /*17a20*/  LDL.64 R56, [R1+0x110] ;  /* 0x0001100001387983 */ /* 0x000f280000100a00 */
[----:B------:R-:W-:Y:S01]  /*17a30*/  STS.U16 [R222+UR4+0x30100], R68 ;  /* 0x03010044de007988 */ /* 0x000fe20008000404 */
[----:B------:R-:W-:-:S03]  /*17a40*/  IMAD.WIDE R36, R2, 0x2, R36 ;  /* 0x0000000202247825 */ /* 0x000fc600078e0224 */
[----:B------:R0:W-:Y:S04]  /*17a50*/  STS.U16 [R222+UR4+0x30500], R69 ;  /* 0x03050045de007988 */ /* 0x0001e80008000404 */
[----:B------:R1:W4:Y:S04]  /*17a60*/  LDG.E.U16 R65, desc[UR8][R36.64] ;  /* 0x0000000824417981 */ /* 0x000328000c1e1500 */
[----:B------:R5:W4:Y:S04]  /*17a70*/  LDG.E.U16 R62, desc[UR8][R4.64] ;  /* 0x00000008043e7981 */ /* 0x000b28000c1e1500 */
[----:B0-----:R-:W4:Y:S01]  /*17a80*/  LDL.64 R68, [R1+0x130] ;  /* 0x0001300001447983 */ /* 0x001f220000100a00 */
[----:B-1----:R-:W-:-:S03]  /*17a90*/  IMAD.WIDE R36, R2, 0x2, R44 ;  /* 0x0000000202247825 */ /* 0x002fc600078e022c */
[----:B------:R-:W4:Y:S04]  /*17aa0*/  LDL.64 R44, [R1+0x50] ;  /* 0x00005000012c7983 */ /* 0x000f280000100a00 */
[----:B------:R0:W4:Y:S01]  /*17ab0*/  LDG.E.U16 R63, desc[UR8][R36.64] ;  /* 0x00000008243f7981 */ /* 0x000122000c1e1500 */
[----:B-----5:R-:W-:-:S03]  /*17ac0*/  IMAD.WIDE R4, R2, 0x2, R42 ;  /* 0x0000000202047825 */ /* 0x020fc600078e022a */
[----:B------:R-:W5:Y:S04]  /*17ad0*/  LDL.64 R42, [R1+0x30] ;  /* 0x00003000012a7983 */ /* 0x000f680000100a00 */
        /* <DEDUP_REMOVED lines=15> */
[----:B--2---:R-:W-:Y:S04]  /*17bd0*/  STS.U16 [R222+UR4+0x34500], R125 ;  /* 0x0345007dde007988 */ /* 0x004fe80008000404 */
[----:B---3--:R-:W-:Y:S04]  /*17be0*/  STS.U16 [R222+UR4+0x34900], R118 ;  /* 0x03490076de007988 */ /* 0x008fe80008000404 */
[----:B------:R2:W-:Y:S04]  /*17bf0*/  STS.U16 [R222+UR4+0x34d00], R122 ;  /* 0x034d007ade007988 */ /* 0x0005e80008000404 */
[----:B------:R-:W3:Y:S04]  /*17c00*/  LDG.E.U16 R60, desc[UR8][R4.64] ;  /* 0x00000008043c7981 */ /* 0x000ee8000c1e1500 */
[----:B-1----:R-:W3:Y:S04]  /*17c10*/  LDL.64 R70, [R1+0x228] ;  /* 0x0002280001467983 */ /* 0x002ee80000100a00 */
[----:B--2---:R-:W2:Y:S04]  /*17c20*/  LDL.64 R122, [R1+0x248] ;  /* 0x00024800017a7983 */ /* 0x004ea80000100a00 */
[----:B------:R-:W-:Y:S04]  /*17c30*/  STS.U16 [R222+UR4+0x35100], R115 ;  /* 0x03510073de007988 */ /* 0x000fe80008000404 */
[----:B------:R-:W2:Y:S04]  /*17c40*/  LDL.64 R120, [R1+0x1e8] ;  /* 0x0001e80001787983 */ /* 0x000ea80000100a00 */
[----:B------:R-:W2:Y:S04]  /*17c50*/  LDL.64 R130, [R1+0x108] ;  /* 0x0001080001827983 */ /* 0x000ea80000100a00 */
[----:B------:R1:W-:Y:S04]  /*17c60*/  STS.U16 [R222+UR4+0x35500], R119 ;  /* 0x03550077de007988 */ /* 0x0003e80008000404 */
[----:B------:R-:W2:Y:S04]  /*17c70*/  LDL.64 R128, [R1+0xc8] ;  /* 0x0000c80001807983 */ /* 0x000ea80000100a00 */
[----:B------:R-:W2:Y:S04]  /*17c80*/  LDL.64 R126, [R1+0x88] ;  /* 0x00008800017e7983 */ /* 0x000ea80000100a00 */
[----:B-1----:R-:W2:Y:S01]  /*17c90*/  LDL.64 R118, [R1+0x208] ;  /* 0x0002080001767983 */ /* 0x002ea20000100a00 */
[----:B0-----:R-:W-:-:S03]  /*17ca0*/  IMAD.WIDE R36, R2, 0x2, R46 ;  /* 0x0000000202247825 */ /* 0x001fc600078e022e */
[----:B------:R-:W2:Y:S04]  /*17cb0*/  LDL.64 R124, [R1+0x48] ;  /* 0x00004800017c7983 */ /* 0x000ea80000100a00 */
[----:B------:R0:W2:Y:S04]  /*17cc0*/  LDG.E.U16 R61, desc[UR8][R36.64] ;  /* 0x00000008243d7981 */ /* 0x0000a8000c1e1500 */
[----:B------:R-:W2:Y:S01]  /*17cd0*/  LDL.64 R46, [R1+0x70] ;  /* 0x00007000012e7983 */ /* 0x000ea20000100a00 */
[----:B0-----:R-:W-:-:S03]  /*17ce0*/  IMAD.WIDE R36, R2, 0x2, R40 ;  /* 0x0000000202247825 */ /* 0x001fc600078e0228 */
[----:B------:R-:W2:Y:S01]  /*17cf0*/  LDL.64 R40, [R1+0x10] ;  /* 0x0000100001287983 */ /* 0x000ea20000100a00 */
[----:B------:R-:W-:-:S03]  /*17d00*/  IMAD.WIDE R4, R2, 0x2, R58 ;  /* 0x0000000202047825 */ /* 0x000fc600078e023a */
[----:B------:R4:W3:Y:S04]  /*17d10*/  LDG.E.U16 R59, desc[UR8][R36.64] ;  /* 0x00000008243b7981 */ /* 0x0008e8000c1e1500 */
[----:B------:R0:W3:Y:S01]  /*17d20*/  LDG.E.U16 R58, desc[UR8][R4.64] ;  /* 0x00000008043a7981 */ /* 0x0000e2000c1e1500 */
[----:B----4-:R-:W-:-:S04]  /*17d30*/  IMAD.WIDE R36, R2, 0x2, R68 ;  /* 0x0000000202247825 */ /* 0x010fc800078e0244 */
[C---:B0-----:R-:W-:Y:S02]  /*17d40*/  IMAD.WIDE R4, R2.reuse, 0x2, R56 ;  /* 0x0000000202047825 */ /* 0x041fe400078e0238 */
[----:B------:R0:W4:Y:S04]  /*17d50*/  LDG.E.U16 R57, desc[UR8][R36.64] ;  /* 0x0000000824397981 */ /* 0x000128000c1e1500 */
[----:B------:R1:W3:Y:S01]  /*17d60*/  LDG.E.U16 R56, desc[UR8][R4.64] ;  /* 0x0000000804387981 */ /* 0x0002e2000c1e1500 */
[----:B0-----:R-:W-:-:S04]  /*17d70*/  IMAD.WIDE R36, R2, 0x2, R54 ;  /* 0x0000000202247825 */ /* 0x001fc800078e0236 */
[C---:B-1----:R-:W-:Y:S01]  /*17d80*/  IMAD.WIDE R4, R2.reuse, 0x2, R52 ;  /* 0x0000000202047825 */ /* 0x042fe200078e0234 */
[----:B------:R-:W3:Y:S04]  /*17d90*/  LDG.E.U16 R55, desc[UR8][R36.64] ;  /* 0x0000000824377981 */ /* 0x000ee8000c1e1500 */
[----:B------:R0:W3:Y:S02]  /*17da0*/  LDG.E.U16 R54, desc[UR8][R4.64] ;  /* 0x0000000804367981 */ /* 0x0000e4000c1e1500 */
[----:B0-----:R-:W-:-:S05]  /*17db0*/  IMAD.WIDE R4, R2, 0x2, R48 ;  /* 0x0000000202047825 */ /* 0x001fca00078e0230 */
[----:B------:R0:W3:Y:S01]  /*17dc0*/  LDG.E.U16 R52, desc[UR8][R4.64] ;  /* 0x0000000804347981 */ /* 0x0000e2000c1e1500 */
[----:B------:R-:W-:-:S05]  /*17dd0*/  IMAD.WIDE R36, R2, 0x2, R50 ;  /* 0x0000000202247825 */ /* 0x000fca00078e0232 */
[----:B------:R-:W3:Y:S01]  /*17de0*/  LDG.E.U16 R53, desc[UR8][R36.64] ;  /* 0x0000000824357981 */ /* 0x000ee2000c1e1500 */
[----:B0-----:R-:W-:-:S05]  /*17df0*/  IMAD.WIDE R4, R2, 0x2, R44 ;  /* 0x0000000202047825 */ /* 0x001fca00078e022c */
[----:B------:R2:W3:Y:S04]  /*17e00*/  LDG.E.U16 R50, desc[UR8][R4.64] ;  /* 0x0000000804327981 */ /* 0x0004e8000c1e1500 */
[----:B------:R-:W-:Y:S04]  /*17e10*/  STS.U16 [R222+UR4+0x35900], R113 ;  /* 0x03590071de007988 */ /* 0x000fe80008000404 */
[----:B------:R0:W-:Y:S04]  /*17e20*/  STS.U16 [R222+UR4+0x35d00], R116 ;  /* 0x035d0074de007988 */ /* 0x0001e80008000404 */
[----:B------:R-:W-:Y:S04]  /*17e30*/  STS.U16 [R222+UR4+0x36100], R111 ;  /* 0x0361006fde007988 */ /* 0x000fe80008000404 */
[----:B------:R1:W-:Y:S04]  /*17e40*/  STS.U16 [R222+UR4+0x36500], R114 ;  /* 0x03650072de007988 */ /* 0x0003e80008000404 */
[----:B------:R-:W-:Y:S04]  /*17e50*/  STS.U16 [R222+UR4+0x36900], R110 ;  /* 0x0369006ede007988 */ /* 0x000fe80008000404 */
[----:B------:R5:W-:Y:S04]  /*17e60*/  STS.U16 [R222+UR4+0x36d00], R112 ;  /* 0x036d0070de007988 */ /* 0x000be80008000404 */
[----:B0-----:R-:W3:Y:S04]  /*17e70*/  LDL.64 R116, [R1+0x1a8] ;  /* 0x0001a80001747983 */ /* 0x001ee80000100a00 */
[----:B-1----:R-:W3:Y:S04]  /*17e80*/  LDL.64 R114, [R1+0x188] ;  /* 0x0001880001727983 */ /* 0x002ee80000100a00 */
[----:B-----5:R-:W5:Y:S01]  /*17e90*/  LDL.64 R112, [R1+0x1c8] ;  /* 0x0001c80001707983 */ /* 0x020f620000100a00 */
[----:B------:R-:W-:-:S03]  /*17ea0*/  IMAD.WIDE R68, R2, 0x2, R148 ;  /* 0x0000000202447825 */ /* 0x000fc600078e0294 */
[----:B------:R-:W3:Y:S04]  /*17eb0*/  LDL.64 R110, [R1+0x168] ;  /* 0x00016800016e7983 */ /* 0x000ee80000100a00 */
[----:B------:R-:W3:Y:S01]  /*17ec0*/  LDG.E.U16 R68, desc[UR8][R68.64] ;  /* 0x0000000844447981 */ /* 0x000ee2000c1e1500 */
[----:B--2---:R-:W-:-:S05]  /*17ed0*/  IMAD.WIDE R4, R2, 0x2, R40 ;  /* 0x0000000202047825 */ /* 0x004fca00078e0228 */
[----:B------:R0:W2:Y:S01]  /*17ee0*/  LDG.E.U16 R48, desc[UR8][R4.64] ;  /* 0x0000000804307981 */ /* 0x0000a2000c1e1500 */
[----:B------:R-:W-:-:S05]  /*17ef0*/  IMAD.WIDE R36, R2, 0x2, R46 ;  /* 0x0000000202247825 */ /* 0x000fca00078e022e */
[----:B------:R-:W2:Y:S01]  /*17f00*/  LDG.E.U16 R51, desc[UR8][R36.64] ;  /* 0x0000000824337981 */ /* 0x000ea2000c1e1500 */
[----:B0-----:R-:W-:-:S05]  /*17f10*/  IMAD.WIDE R4, R2, 0x2, R240 ;  /* 0x0000000202047825 */ /* 0x001fca00078e02f0 */
[----:B------:R0:W2:Y:S02]  /*17f20*/  LDG.E.U16 R46, desc[UR8][R4.64] ;  /* 0x00000008042e7981 */ /* 0x0000a4000c1e1500 */
[----:B0-----:R-:W-:-:S05]  /*17f30*/  IMAD.WIDE R4, R2, 0x2, R224 ;  /* 0x0000000202047825 */ /* 0x001fca00078e02e0 */
        /* <DEDUP_REMOVED lines=8> */
[----:B------:R1:W2:Y:S01]  /*17fc0*/  LDG.E.U16 R47, desc[UR8][R36.64] ;  /* 0x00000008242f7981 */ /* 0x0002a2000c1e1500 */
[----:B0-----:R-:W-:-:S05]  /*17fd0*/  IMAD.WIDE R4, R2, 0x2, R196 ;  /* 0x0000000202047825 */ /* 0x001fca00078e02c4 */
[----:B------:R0:W2:Y:S01]  /*17fe0*/  LDG.E.U16 R41, desc[UR8][R4.64] ;  /* 0x0000000804297981 */ /* 0x0000a2000c1e1500 */
[----:B-1----:R-:W-:-:S05]  /*17ff0*/  IMAD.WIDE R36, R2, 0x2, R232 ;  /* 0x0000000202247825 */ /* 0x002fca00078e02e8 */
[----:B------:R1:W2:Y:S01]  /*18000*/  LDG.E.U16 R45, desc[UR8][R36.64] ;  /* 0x00000008242d7981 */ /* 0x0002a2000c1e1500 */
[----:B0-----:R-:W-:-:S05]  /*18010*/  IMAD.WIDE R4, R2, 0x2, R188 ;  /* 0x0000000202047825 */ /* 0x001fca00078e02bc */
[----:B------:R0:W2:Y:S01]  /*18020*/  LDG.E.U16 R40, desc[UR8][R4.64] ;  /* 0x0000000804287981 */ /* 0x0000a2000c1e1500 */
[----:B-1----:R-:W-:-:S06]  /*18030*/  IMAD.WIDE R36, R2, 0x2, R172 ;  /* 0x0000000202247825 */ /* 0x002fcc00078e02ac */
[----:B------:R-:W2:Y:S01]  /*18040*/  LDG.E.U16 R36, desc[UR8][R36.64] ;  /* 0x0000000824247981 */ /* 0x000ea2000c1e1500 */
[----:B0-----:R-:W-:-:S05]  /*18050*/  IMAD.WIDE R4, R2, 0x2, R180 ;  /* 0x0000000202047825 */ /* 0x001fca00078e02b4 */
[----:B------:R0:W2:Y:S02]  /*18060*/  LDG.E.U16 R39, desc[UR8][R4.64] ;  /* 0x0000000804277981 */ /* 0x0000a4000c1e1500 */
[----:B0-----:R-:W-:-:S05]  /*18070*/  IMAD.WIDE R4, R2, 0x2, R164 ;  /* 0x0000000202047825 */ /* 0x001fca00078e02a4 */
[----:B------:R0:W2:Y:S02]  /*18080*/  LDG.E.U16 R37, desc[UR8][R4.64] ;  /* 0x0000000804257981 */ /* 0x0000a4000c1e1500 */
[----:B0-----:R-:W-:-:S05]  /*18090*/  IMAD.WIDE R4, R2, 0x2, R156 ;  /* 0x0000000202047825 */ /* 0x001fca00078e029c */
[----:B------:R0:W2:Y:S02]  /*180a0*/  LDG.E.U16 R67, desc[UR8][R4.64] ;  /* 0x0000000804437981 */ /* 0x0000a4000c1e1500 */
[----:B0-----:R-:W-:-:S04]  /*180b0*/  IMAD.WIDE R4, R2, 0x2, R122 ;  /* 0x0000000202047825 */ /* 0x001fc800078e027a */
[C---:B---3--:R-:W-:Y:S01]  /*180c0*/  IMAD.WIDE R70, R2.reuse, 0x2, R70 ;  /* 0x0000000202467825 */ /* 0x048fe200078e0246 */
[----:B------:R0:W3:Y:S04]  /*180d0*/  LDG.E.U16 R69, desc[UR8][R4.64] ;  /* 0x0000000804457981 */ /* 0x0000e8000c1e1500 */
[----:B------:R-:W-:Y:S04]  /*180e0*/  STS.U16 [R222+UR4+0x37100], R107 ;  /* 0x0371006bde007988 */ /* 0x000fe80008000404 */
[----:B------:R-:W2:Y:S01]  /*180f0*/  LDG.E.U16 R70, desc[UR8][R70.64] ;  /* 0x0000000846467981 */ /* 0x000ea2000c1e1500 */
[----:B0-----:R-:W-:-:S03]  /*18100*/  IMAD.WIDE R4, R2, 0x2, R118 ;  /* 0x0000000202047825 */ /* 0x001fc600078e0276 */
[----:B------:R-:W2:Y:S04]  /*18110*/  LDL.64 R118, [R1+0x148] ;  /* 0x0001480001767983 */ /* 0x000ea80000100a00 */
[----:B------:R-:W3:Y:S04]  /*18120*/  LDL.64 R122, [R1+0x8] ;  /* 0x00000800017a7983 */ /* 0x000ee80000100a00 */
[----:B------:R0:W3:Y:S04]  /*18130*/  LDG.E.U16 R71, desc[UR8][R4.64] ;  /* 0x0000000804477981 */ /* 0x0000e8000c1e1500 */
[----:B------:R-:W-:Y:S01]  /*18140*/  STS.U16 [R222+UR4+0x37500], R109 ;  /* 0x0375006dde007988 */ /* 0x000fe20008000404 */
[----:B0-----:R-:W-:-:S03]  /*18150*/  IMAD.WIDE R4, R2, 0x2, R120 ;  /* 0x0000000202047825 */ /* 0x001fc600078e0278 */
[----:B------:R0:W-:Y:S04]  /*18160*/  STS.U16 [R222+UR4+0x37900], R72 ;  /* 0x03790048de007988 */ /* 0x0001e80008000404 */
[----:B------:R-:W3:Y:S04]  /*18170*/  LDL.64 R120, [R1+0x28] ;  /* 0x0000280001787983 */ /* 0x000ee80000100a00 */
[----:B0-----:R5:W3:Y:S02]  /*18180*/  LDG.E.U16 R72, desc[UR8][R4.64] ;  /* 0x0000000804487981 */ /* 0x001ae4000c1e1500 */
[----:B-----5:R-:W-:-:S02]  /*18190*/  IMAD.WIDE R4, R2, 0x2, R112 ;  /* 0x0000000202047825 */ /* 0x020fc400078e0270 */
[----:B------:R-:W5:Y:S04]  /*181a0*/  LDL.64 R112, [R1+0x128] ;  /* 0x0001280001707983 */ /* 0x000f680000100a00 */
[----:B------:R0:W3:Y:S04]  /*181b0*/  LDG.E.U16 R107, desc[UR8][R4.64] ;  /* 0x00000008046b7981 */ /* 0x0000e8000c1e1500 */
[----:B------:R1:W-:Y:S01]  /*181c0*/  STS.U16 [R222+UR4+0x37d00], R108 ;  /* 0x037d006cde007988 */ /* 0x0003e20008000404 */
[----:B0-----:R-:W-:-:S03]  /*181d0*/  IMAD.WIDE R4, R2, 0x2, R116 ;  /* 0x0000000202047825 */ /* 0x001fc600078e0274 */
[----:B------:R-:W3:Y:S04]  /*181e0*/  LDL.64 R116, [R1+0xa8] ;  /* 0x0000a80001747983 */ /* 0x000ee80000100a00 */
[----:B-1----:R0:W3:Y:S02]  /*181f0*/  LDG.E.U16 R108, desc[UR8][R4.64] ;  /* 0x00000008046c7981 */ /* 0x0020e4000c1e1500 */
[C---:B0-----:R-:W-:Y:S02]  /*18200*/  IMAD.WIDE R4, R2.reuse, 0x2, R114 ;  /* 0x0000000202047825 */ /* 0x041fe400078e0272 */
[----:B------:R-:W3:Y:S04]  /*18210*/  LDL.64 R114, [R1+0xe8] ;  /* 0x0000e80001727983 */ /* 0x000ee80000100a00 */
[----:B------:R0:W4:Y:S02]  /*18220*/  LDG.E.U16 R109, desc[UR8][R4.64] ;  /* 0x00000008046d7981 */ /* 0x000124000c1e1500 */
[----:B0-----:R-:W-:-:S05]  /*18230*/  IMAD.WIDE R4, R2, 0x2, R110 ;  /* 0x0000000202047825 */ /* 0x001fca00078e026e */
[----:B------:R2:W4:Y:S02]  /*18240*/  LDG.E.U16 R110, desc[UR8][R4.64] ;  /* 0x00000008046e7981 */ /* 0x000524000c1e1500 */
[C---:B--2---:R-:W-:Y:S02]  /*18250*/  IMAD.WIDE R4, R2.reuse, 0x2, R118 ;  /* 0x0000000202047825 */ /* 0x044fe400078e0276 */
[----:B------:R-:W2:Y:S04]  /*18260*/  LDL.64 R118, [R1+0x68] ;  /* 0x0000680001767983 */ /* 0x000ea80000100a00 */
[----:B------:R5:W4:Y:S02]  /*18270*/  LDG.E.U16 R111, desc[UR8][R4.64] ;  /* 0x00000008046f7981 */ /* 0x000b24000c1e1500 */
[----:B-----5:R-:W-:-:S05]  /*18280*/  IMAD.WIDE R4, R2, 0x2, R112 ;  /* 0x0000000202047825 */ /* 0x020fca00078e0270 */
[----:B------:R0:W5:Y:S02]  /*18290*/  LDG.E.U16 R112, desc[UR8][R4.64] ;  /* 0x0000000804707981 */ /* 0x000164000c1e1500 */
[----:B0-----:R-:W-:-:S05]  /*182a0*/  IMAD.WIDE R4, R2, 0x2, R130 ;  /* 0x0000000202047825 */ /* 0x001fca00078e0282 */
[----:B------:R3:W4:Y:S02]  /*182b0*/  LDG.E.U16 R113, desc[UR8][R4.64] ;  /* 0x0000000804717981 */ /* 0x000724000c1e1500 */
        /* <DEDUP_REMOVED lines=8> */
[----:B--2---:R-:W-:-:S05]  /*18340*/  IMAD.WIDE R4, R2, 0x2, R118 ;  /* 0x0000000202047825 */ /* 0x004fca00078e0276 */
[----:B------:R0:W2:Y:S02]  /*18350*/  LDG.E.U16 R118, desc[UR8][R4.64] ;  /* 0x0000000804767981 */ /* 0x0000a4000c1e1500 */
[----:B0-----:R-:W-:-:S05]  /*18360*/  IMAD.WIDE R4, R2, 0x2, R124 ;  /* 0x0000000202047825 */ /* 0x001fca00078e027c */
        /* <DEDUP_REMOVED lines=31> */
[----:B0-----:R-:W-:Y:S02]  /*18560*/  F2FP.BF16.F32.PACK_AB R4, R105, R106 ;  /* 0x0000006a6904723e */ /* 0x001fe400000010ff */
[----:B------:R-:W-:-:S05]  /*18570*/  LOP3.LUT R105, R138, 0x40, RZ, 0x3c, !PT ;  /* 0x000000408a697812 */ /* 0x000fca00078e3cff */
        /* <DEDUP_REMOVED lines=9> */
[----:B----4-:R-:W-:Y:S04]  /*18610*/  STS.U16 [R105+UR4+0x32600], R57 ;  /* 0x0326003969007988 */ /* 0x010fe80008000404 */
        /* <DEDUP_REMOVED lines=15> */
[----:B------:R-:W-:Y:S01]  /*18710*/  STS.U16 [R105+UR4+0x36200], R42 ;  /* 0x0362002a69007988 */ /* 0x000fe20008000404 */
[----:B------:R-:W-:-:S03]  /*18720*/  F2FP.BF16.F32.PACK_AB R5, R104, R103 ;  /* 0x000000676805723e */ /* 0x000fc600000010ff */
[----:B------:R-:W-:Y:S01]  /*18730*/  STS.U16 [R105+UR4+0x36600], R41 ;  /* 0x0366002969007988 */ /* 0x000fe20008000404 */
[----:B------:R-:W-:-:S03]  /*18740*/  F2FP.BF16.F32.PACK_AB R6, R102, R6 ;  /* 0x000000066606723e */ /* 0x000fc600000010ff */
[----:B------:R-:W-:Y:S01]  /*18750*/  STS.U16 [R105+UR4+0x36a00], R40 ;  /* 0x036a002869007988 */ /* 0x000fe20008000404 */
[----:B------:R-:W-:Y:S02]  /*18760*/  F2FP.BF16.F32.PACK_AB R7, R101, R7 ;  /* 0x000000076507723e */ /* 0x000fe400000010ff */
[----:B------:R-:W-:Y:S01]  /*18770*/  F2FP.BF16.F32.PACK_AB R8, R100, R8 ;  /* 0x000000086408723e */ /* 0x000fe200000010ff */
[----:B------:R-:W-:Y:S01]  /*18780*/  STS.U16 [R105+UR4+0x36e00], R39 ;  /* 0x036e002769007988 */ /* 0x000fe20008000404 */
[----:B------:R-:W-:Y:S02]  /*18790*/  F2FP.BF16.F32.PACK_AB R9, R99, R9 ;  /* 0x000000096309723e */ /* 0x000fe400000010ff */
[----:B------:R-:W-:Y:S01]  /*187a0*/  F2FP.BF16.F32.PACK_AB R10, R98, R10 ;  /* 0x0000000a620a723e */ /* 0x000fe200000010ff */
[----:B------:R-:W-:Y:S01]  /*187b0*/  STS.U16 [R105+UR4+0x37200], R36 ;  /* 0x0372002469007988 */ /* 0x000fe20008000404 */
[----:B------:R-:W-:Y:S02]  /*187c0*/  F2FP.BF16.F32.PACK_AB R11, R97, R11 ;  /* 0x0000000b610b723e */ /* 0x000fe400000010ff */
[----:B------:R-:W-:Y:S01]  /*187d0*/  F2FP.BF16.F32.PACK_AB R12, R96, R12 ;  /* 0x0000000c600c723e */ /* 0x000fe200000010ff */
[----:B------:R-:W-:Y:S01]  /*187e0*/  STS.U16 [R105+UR4+0x37600], R37 ;  /* 0x0376002569007988 */ /* 0x000fe20008000404 */
[----:B------:R-:W-:-:S02]  /*187f0*/  F2FP.BF16.F32.PACK_AB R13, R95, R13 ;  /* 0x0000000d5f0d723e */ /* 0x000fc400000010ff */
[----:B------:R-:W-:Y:S02]  /*18800*/  F2FP.BF16.F32.PACK_AB R14, R94, R14 ;  /* 0x0000000e5e0e723e */ /* 0x000fe400000010ff */
[----:B------:R-:W-:Y:S02]  /*18810*/  F2FP.BF16.F32.PACK_AB R15, R93, R15 ;  /* 0x0000000f5d0f723e */ /* 0x000fe400000010ff */
[----:B------:R-:W-:Y:S02]  /*18820*/  F2FP.BF16.F32.PACK_AB R16, R92, R16 ;  /* 0x000000105c10723e */ /* 0x000fe400000010ff */
[----:B------:R-:W-:Y:S02]  /*18830*/  F2FP.BF16.F32.PACK_AB R17, R91, R17 ;  /* 0x000000115b11723e */ /* 0x000fe400000010ff */
[----:B------:R-:W-:Y:S02]  /*18840*/  F2FP.BF16.F32.PACK_AB R18, R90, R18 ;  /* 0x000000125a12723e */ /* 0x000fe400000010ff */
        /* <DEDUP_REMOVED lines=16> */
[----:B------:R-:W-:Y:S01]  /*18950*/  F2FP.BF16.F32.PACK_AB R35, R73, R35 ;  /* 0x000000234923723e */ /* 0x000fe200000010ff */
[----:B------:R-:W-:Y:S04]  /*18960*/  STS.U16 [R105+UR4+0x37a00], R67 ;  /* 0x037a004369007988 */ /* 0x000fe80008000404 */
[----:B------:R-:W-:Y:S01]  /*18970*/  STS.U16 [R105+UR4+0x37e00], R68 ;  /* 0x037e004469007988 */ /* 0x000fe20008000404 */
[----:B------:R-:W-:Y:S01]  /*18980*/  STTM.16dp32bit_t0_t15.x32 tmem[UR6], R4 ;  /* 0x00000004000079ed */ /* 0x000fe20008a80006 */
[----:B------:R-:W-:Y:S02]  /*18990*/  STTM.16dp32bit_t16_t31.x32 tmem[UR6+0x20], R4 ;  /* 0x00002004000079ed */ /* 0x000fe40008aa0006 */
        /* <DEDUP_REMOVED lines=9> */
[----:B-----5:R-:W-:Y:S04]  /*18a30*/  STS.U16 [R223+UR4+0x32700], R112 ;  /* 0x03270070df007988 */ /* 0x020fe80008000404 */
[----:B------:R-:W-:Y:S04]  /*18a40*/  STS.U16 [R223+UR4+0x32b00], R113 ;  /* 0x032b0071df007988 */ /* 0x000fe80008000404 */
[----:B---3--:R-:W-:Y:S04]  /*18a50*/  STS.U16 [R223+UR4+0x32f00], R114 ;  /* 0x032f0072df007988 */ /* 0x008fe80008000404 */
[----:B------:R-:W-:Y:S04]  /*18a60*/  STS.U16 [R223+UR4+0x33300], R115 ;  /* 0x03330073df007988 */ /* 0x000fe80008000404 */
[----:B------:R-:W-:Y:S04]  /*18a70*/  STS.U16 [R223+UR4+0x33700], R116 ;  /* 0x03370074df007988 */ /* 0x000fe80008000404 */
[----:B------:R-:W-:Y:S04]  /*18a80*/  STS.U16 [R223+UR4+0x33b00], R117 ;  /* 0x033b0075df007988 */ /* 0x000fe80008000404 */
        /* <DEDUP_REMOVED lines=15> */
[----:B------:R2:W-:Y:S04]  /*18b80*/  STS.U16 [R223+UR4+0x37b00], R209 ;  /* 0x037b00d1df007988 */ /* 0x0005e80008000404 */
[----:B------:R2:W-:Y:S01]  /*18b90*/  STS.U16 [R223+UR4+0x37f00], R222 ;  /* 0x037f00dedf007988 */ /* 0x0005e20008000404 */
[----:B------:R-:W3:Y:S02]  /*18ba0*/  FENCE.VIEW.ASYNC.T ;  /* 0x00000000000073c6 */ /* 0x000ee40000000200 */
[----:B---3--:R-:W-:Y:S06]  /*18bb0*/  BAR.SYNC.DEFER_BLOCKING 0x0 ;  /* 0x0000000000007b1d */ /* 0x008fec0000010000 */
[----:B0-----:R-:W0:Y:S01]  /*18bc0*/  LDTM.x128 R4, tmem[UR7] ;  /* 0x00000007000479ee */ /* 0x001e2200083c0000 */
[----:B------:R-:W-:Y:S01]  /*18bd0*/  NOP ;  /* 0x0000000000007918 */ /* 0x000fe20000000000 */
        /* <DEDUP_REMOVED lines=128> */
[----:B------:R2:W-:Y:S01]  /*193e0*/  STTM.x128 tmem[UR7], R4 ;  /* 0x00000004000079ed */ /* 0x0005e200083c0007 */
[----:B------:R-:W0:Y:S02]  /*193f0*/  FENCE.VIEW.ASYNC.T ;  /* 0x00000000000073c6 */ /* 0x000e240000000200 */
[----:B0-----:R-:W-:Y:S01]  /*19400*/  BAR.SYNC.DEFER_BLOCKING 0x0 ;  /* 0x0000000000007b1d */ /* 0x001fe20000010000 */
[----:B-1----:R-:W-:-:S05]  /*19410*/  LEA R208, R142, UR4, 0x3 ;  /* 0x000000048ed07c11 */ /* 0x002fca000f8e18ff */
[----:B------:R0:W-:Y:S06]  /*19420*/  MEMBAR.ALL.CTA ;  /* 0x0000000000007992 */ /* 0x0001ec0000008000 */
[----:B0-----:R-:W0:Y:S01]  /*19430*/  FENCE.VIEW.ASYNC.S ;  /* 0x00000000000073c6 */ /* 0x001e220000000000 */
[----:B------:R-:W-:Y:S02]  /*19440*/  VIADD R208, R208, 0x40000 ;  /* 0x00040000d0d07836 */ /* 0x000fe40000000000 */
[----:B------:R-:W-:Y:S01]  /*19450*/  FADD R143, R141, R143 ;  /* 0x0000008f8d8f7221 */ /* 0x000fe20000000000 */
[----:B------:R-:W-:-:S02]  /*19460*/  IMAD.MOV.U32 R0, RZ, RZ, R145 ;  /* 0x000000ffff007224 */ /* 0x000fc400078e0091 */
[----:B------:R-:W-:Y:S01]  /*19470*/  R2UR UR6, R208 ;  /* 0x00000000d00672ca */ /* 0x000fe200000e0000 */
[----:B0-----:R-:W-:Y:S06]  /*19480*/  BAR.SYNC.DEFER_BLOCKING 0x0 ;  /* 0x0000000000007b1d */ /* 0x001fec0000010000 */
[----:B------:R-:W-:Y:S08]  /*19490*/  @P6 BRA `(.L_x_16) ;  /* 0x0000000400186947 */ /* 0x000ff00003800000 */
[----:B--2---:R-:W2:Y:S04]  /*194a0*/  LDL.64 R122, [R1+0x640] ;  /* 0x00064000017a7983 */ /* 0x004ea80000100a00 */
[----:B------:R-:W3:Y:S04]  /*194b0*/  LDL.64 R124, [R1+0x638] ;  /* 0x00063800017c7983 */ /* 0x000ee80000100a00 */
[----:B------:R-:W4:Y:S04]  /*194c0*/  LDL.64 R126, [R1+0x630] ;  /* 0x00063000017e7983 */ /* 0x000f280000100a00 */
[----:B------:R-:W5:Y:S04]  /*194d0*/  LDL.64 R128, [R1+0x628] ;  /* 0x0006280001807983 */ /* 0x000f680000100a00 */
[----:B------:R-:W5:Y:S04]  /*194e0*/  LDL.64 R130, [R1+0x620] ;  /* 0x0006200001827983 */ /* 0x000f680000100a00 */
[----:B------:R-:W5:Y:S01]  /*194f0*/  LDL.64 R222, [R1+0x618] ;  /* 0x0006180001de7983 */ /* 0x000f620000100a00 */
[----:B------:R-:W-:-:S02]  /*19500*/  R2UR UR70, R252 ;  /* 0x00000000fc4672ca */ /* 0x000fc400000e0000 */
[----:B------:R-:W-:Y:S02]  /*19510*/  ELECT P0, URZ, PT ;  /* 0x0000000000ff782f */ /* 0x000fe40003800000 */
[----:B------:R-:W-:Y:S01]  /*19520*/  MOV.SPILL R6, UR19 ;  /* 0x0000001300067c02 */ /* 0x000fe20009000f00 */
[----:B------:R-:W-:Y:S01]  /*19530*/  UMOV UR72, 0x0 ;  /* 0x0000000000487882 */ /* 0x000fe20000000000 */
[----:B------:R-:W-:Y:S01]  /*19540*/  MOV.SPILL R7, UR18 ;  /* 0x0000001200077c02 */ /* 0x000fe20009000f00 */
[----:B------:R-:W-:Y:S01]  /*19550*/  UMOV UR73, 0x8400490 ;  /* 0x0840049000497882 */ /* 0x000fe20000000000 */
[----:B------:R-:W-:Y:S02]  /*19560*/  MOV.SPILL R8, UR17 ;  /* 0x0000001100087c02 */ /* 0x000fe40009000f00 */
[----:B------:R-:W-:Y:S02]  /*19570*/  MOV.SPILL R9, UR16 ;  /* 0x0000001000097c02 */ /* 0x000fe40009000f00 */
[----:B------:R-:W-:-:S02]  /*19580*/  MOV.SPILL R10, UR15 ;  /* 0x0000000f000a7c02 */ /* 0x000fc40009000f00 */
[----:B------:R-:W-:Y:S01]  /*19590*/  MOV.SPILL R11, UR14 ;  /* 0x0000000e000b7c02 */ /* 0x000fe20009000f00 */
[----:B------:R-:W-:Y:S01]  /*195a0*/  IMAD.U32 R4, RZ, RZ, UR70 ;  /* 0x00000046ff047e24 */ /* 0x000fe2000f8e00ff */
[----:B------:R-:W-:Y:S01]  /*195b0*/  MOV.SPILL R12, UR13 ;  /* 0x0000000d000c7c02 */ /* 0x000fe20009000f00 */
[----:B------:R-:W-:Y:S01]  /*195c0*/  @P0 IMAD.MOV.U32 R5, RZ, RZ, 0x40004040 ;  /* 0x40004040ff050424 */ /* 0x000fe200078e00ff */
[----:B------:R-:W-:Y:S02]  /*195d0*/  MOV.SPILL R13, UR12 ;  /* 0x0000000c000d7c02 */ /* 0x000fe40009000f00 */
[----:B------:R-:W-:Y:S01]  /*195e0*/  @P0 R2UR UR70, R4 ;  /* 0x00000000044602ca */ /* 0x000fe200000e0000 */
[----:B------:R-:W-:Y:S01]  /*195f0*/  IMAD.U32 R4, RZ, RZ, UR6 ;  /* 0x00000006ff047e24 */ /* 0x000fe2000f8e00ff */
[----:B------:R-:W-:Y:S01]  /*19600*/  @P0 R2UR UR71, R5 ;  /* 0x00000000054702ca */ /* 0x000fe200000e0000 */
[----:B------:R-:W-:Y:S01]  /*19610*/  IMAD.MOV.U32 R5, RZ, RZ, RZ ;  /* 0x000000ffff057224 */ /* 0x000fe200078e00ff */
[----:B------:R-:W-:-:S02]  /*19620*/  MOV.SPILL R14, UR11 ;  /* 0x0000000b000e7c02 */ /* 0x000fc40009000f00 */
[----:B------:R-:W-:Y:S02]  /*19630*/  MOV.SPILL R15, UR10 ;  /* 0x0000000a000f7c02 */ /* 0x000fe40009000f00 */
[----:B------:R-:W-:Y:S02]  /*19640*/  @P0 MOV R4, R4 ;  /* 0x0000000400040202 */ /* 0x000fe40000000f00 */
[----:B------:R-:W-:Y:S02]  /*19650*/  MOV.SPILL R16, UR9 ;  /* 0x0000000900107c02 */ /* 0x000fe40009000f00 */
[----:B------:R-:W-:-:S03]  /*19660*/  MOV.SPILL R17, UR8 ;  /* 0x0000000800117c02 */ /* 0x000fc60009000f00 */
[----:B------:R0:W-:Y:S02]  /*19670*/  UTCHMMA tmem[UR75], gdesc[UR70], tmem[UR5], tmem[UR72], idesc[UR73], UPT ;  /* 0x00ff48464b0079ea */ /* 0x0001e4000b800005 */
[----:B0-----:R-:W-:Y:S02]  /*19680*/  UIADD3 UR71, UPT, UPT, UR5, 0x188, URZ ;  /* 0x0000018805477890 */ /* 0x001fe4000fffe0ff */
[----:B------:R-:W-:-:S07]  /*19690*/  UIADD3 UR70, UPT, UPT, UR5, 0x190, URZ ;  /* 0x0000019005467890 */ /* 0x000fce000fffe0ff */
[----:B------:R0:W-:Y:S02]  /*196a0*/  UTCHMMA tmem[UR71], gdesc[UR42], tmem[UR5], tmem[UR72], idesc[UR73], UPT ;  /* 0x00ff482a470079ea */ /* 0x0001e4000b800005 */
[----:B0-----:R-:W-:Y:S01]  /*196b0*/  UIADD3 UR71, UPT, UPT, UR5, 0x1a0, URZ ;  /* 0x000001a005477890 */ /* 0x001fe2000fffe0ff */
[----:B--2---:R-:W-:Y:S02]  /*196c0*/  R2UR UR18, R122 ;  /* 0x000000007a1272ca */ /* 0x004fe400000e0000 */
[----:B------:R-:W-:Y:S02]  /*196d0*/  R2UR UR19, R123 ;  /* 0x000000007b1372ca */ /* 0x000fe400000e0000 */
[----:B---3--:R-:W-:Y:S02]  /*196e0*/  R2UR UR16, R124 ;  /* 0x000000007c1072ca */ /* 0x008fe400000e0000 */
[----:B------:R-:W-:Y:S02]  /*196f0*/  R2UR UR17, R125 ;  /* 0x000000007d1172ca */ /* 0x000fe400000e0000 */
[----:B----4-:R-:W-:-:S02]  /*19700*/  R2UR UR14, R126 ;  /* 0x000000007e0e72ca */ /* 0x010fc400000e0000 */
[----:B------:R-:W-:Y:S02]  /*19710*/  R2UR UR15, R127 ;  /* 0x000000007f0f72ca */ /* 0x000fe400000e0000 */
[----:B-----5:R-:W-:Y:S02]  /*19720*/  R2UR UR12, R128 ;  /* 0x00000000800c72ca */ /* 0x020fe400000e0000 */
[----:B------:R-:W-:Y:S01]  /*19730*/  R2UR UR13, R129 ;  /* 0x00000000810d72ca */ /* 0x000fe200000e0000 */
[----:B------:R0:W-:Y:S01]  /*19740*/  UTCHMMA tmem[UR70], gdesc[UR18], tmem[UR5], tmem[UR72], idesc[UR73], UPT ;  /* 0x00ff4812460079ea */ /* 0x0001e2000b800005 */
[----:B------:R-:W-:Y:S02]  /*19750*/  R2UR UR10, R130 ;  /* 0x00000000820a72ca */ /* 0x000fe400000e0000 */
[----:B------:R-:W-:Y:S02]  /*19760*/  R2UR UR11, R131 ;  /* 0x00000000830b72ca */ /* 0x000fe400000e0000 */
[----:B------:R-:W-:-:S02]  /*19770*/  R2UR UR8, R222 ;  /* 0x00000000de0872ca */ /* 0x000fc400000e0000 */
[----:B------:R-:W-:Y:S01]  /*19780*/  R2UR UR9, R223 ;  /* 0x00000000df0972ca */ /* 0x000fe200000e0000 */
[----:B0-----:R-:W-:Y:S01]  /*19790*/  UIADD3 UR70, UPT, UPT, UR5, 0x198, URZ ;  /* 0x0000019805467890 */ /* 0x001fe2000fffe0ff */
[----:B------:R-:W-:Y:S02]  /*197a0*/  R2UR.FILL UR19, R6 ;  /* 0x00000000061372ca */ /* 0x000fe400004e0000 */
[----:B------:R-:W-:-:S06]  /*197b0*/  R2UR.FILL UR18, R7 ;  /* 0x00000000071272ca */ /* 0x000fcc00004e0000 */
[----:B------:R0:W-:Y:S01]  /*197c0*/  UTCHMMA tmem[UR70], gdesc[UR16], tmem[UR5], tmem[UR72], idesc[UR73], UPT ;  /* 0x00ff4810460079ea */ /* 0x0001e2000b800005 */
[----:B------:R1:W-:Y:S01]  /*197d0*/  UTCHMMA tmem[UR71], gdesc[UR14], tmem[UR5], tmem[UR72], idesc[UR73], UPT ;  /* 0x00ff480e470079ea */ /* 0x0003e2000b800005 */
[----:B0-----:R-:W-:Y:S01]  /*197e0*/  UIADD3 UR70, UPT, UPT, UR5, 0x1a8, URZ ;  /* 0x000001a805467890 */ /* 0x001fe2000fffe0ff */
[----:B------:R-:W-:Y:S01]  /*197f0*/  R2UR.FILL UR17, R8 ;  /* 0x00000000081172ca */ /* 0x000fe200004e0000 */
[----:B-1----:R-:W-:Y:S01]  /*19800*/  UIADD3 UR71, UPT, UPT, UR5, 0x1b0, URZ ;  /* 0x000001b005477890 */ /* 0x002fe2000fffe0ff */
[----:B------:R-:W-:Y:S02]  /*19810*/  R2UR.FILL UR16, R9 ;  /* 0x00000000091072ca */ /* 0x000fe400004e0000 */
[----:B------:R-:W-:Y:S02]  /*19820*/  R2UR.FILL UR15, R10 ;  /* 0x000000000a0f72ca */ /* 0x000fe400004e0000 */
[----:B------:R-:W-:Y:S02]  /*19830*/  R2UR.FILL UR14, R11 ;  /* 0x000000000b0e72ca */ /* 0x000fe400004e0000 */
[----:B------:R0:W-:Y:S02]  /*19840*/  UTCHMMA tmem[UR70], gdesc[UR12], tmem[UR5], tmem[UR72], idesc[UR73], UPT ;  /* 0x00ff480c460079ea */ /* 0x0001e4000b800005 */
[----:B------:R1:W-:Y:S01]  /*19850*/  UTCHMMA tmem[UR71], gdesc[UR10], tmem[UR5], tmem[UR72], idesc[UR73], UPT ;  /* 0x00ff480a470079ea */ /* 0x0003e2000b800005 */
[----:B0-----:R-:W-:Y:S01]  /*19860*/  UIADD3 UR70, UPT, UPT, UR5, 0x1b8, URZ ;  /* 0x000001b805467890 */ /* 0x001fe2000fffe0ff */
[----:B------:R-:W-:-:S02]  /*19870*/  R2UR.FILL UR13, R12 ;  /* 0x000000000c0d72ca */ /* 0x000fc400004e0000 */
[----:B-1----:R-:W-:Y:S02]  /*19880*/  @P0 R2UR UR71, R4 ;  /* 0x00000000044702ca */ /* 0x002fe400000e0000 */
[----:B------:R-:W-:Y:S02]  /*19890*/  R2UR.FILL UR12, R13 ;  /* 0x000000000d0c72ca */ /* 0x000fe400004e0000 */
[----:B------:R-:W-:Y:S02]  /*198a0*/  R2UR.FILL UR11, R14 ;  /* 0x000000000e0b72ca */ /* 0x000fe400004e0000 */
[----:B------:R0:W-:Y:S01]  /*198b0*/  UTCHMMA tmem[UR70], gdesc[UR8], tmem[UR5], tmem[UR72], idesc[UR73], UPT ;  /* 0x00ff4808460079ea */ /* 0x0001e2000b800005 */
[----:B------:R-:W-:-:S06]  /*198c0*/  R2UR.FILL UR10, R15 ;  /* 0x000000000f0a72ca */ /* 0x000fcc00004e0000 */
[----:B------:R1:W-:Y:S01]  /*198d0*/  UTCBAR [UR71], URZ ;  /* 0x000000ff470073e9 */ /* 0x0003e200080000ff */
[----:B0-----:R-:W-:Y:S02]  /*198e0*/  R2UR.FILL UR9, R16 ;  /* 0x00000000100972ca */ /* 0x001fe400004e0000 */
[----:B------:R-:W-:-:S15]  /*198f0*/  R2UR.FILL UR8, R17 ;  /* 0x00000000110872ca */ /* 0x000fde00004e0000 */
.L_x_16:
[----:B--2---:R-:W0:Y:S01]  /*19900*/  S2R R6, SR_CTAID.X ;  /* 0x0000000000067919 */ /* 0x004e220000002500 */
[----:B------:R-:W2:Y:S01]  /*19910*/  LDC R5, c[0x0][0x3c4] ;  /* 0x0000f100ff057b82 */ /* 0x000ea20000000800 */
[----:B------:R-:W-:Y:S02]  /*19920*/  VIADD R142, R142, 0x1 ;  /* 0x000000018e8e7836 */ /* 0x000fe40000000000 */
[----:B------:R-:W-:Y:S01]  /*19930*/  FFMA R144, R140, R144, R143 ;  /* 0x000000908c907223 */ /* 0x000fe2000000008f */
[----:B------:R-:W-:Y:S02]  /*19940*/  IMAD.MOV.U32 R68, RZ, RZ, R132 ;  /* 0x000000ffff447224 */ /* 0x000fe400078e0084 */
[----:B------:R-:W-:Y:S02]  /*19950*/  ISETP.GT.AND P1, PT, R142, 0x1, PT ;  /* 0x000000018e00780c */ /* 0x000fe40003f24270 */
[----:B------:R-:W3:Y:S02]  /*19960*/  LDC R4, c[0x0][0x3d4] ;  /* 0x0000f500ff047b82 */ /* 0x000ee40000000800 */
[----:B------:R-:W-:-:S02]  /*19970*/  SEL R145, RZ, 0x1, !P1 ;  /* 0x00000001ff917807 */ /* 0x000fc40004800000 */
[----:B------:R-:W-:Y:S02]  /*19980*/  SEL R142, R142, RZ, !P1 ;  /* 0x000000ff8e8e7207 */ /* 0x000fe40004800000 */
[----:B------:R-:W-:Y:S01]  /*19990*/  LOP3.LUT R145, R0, R145, RZ, 0x3c, !PT ;  /* 0x0000009100917212 */ /* 0x000fe200078e3cff */
[----:B--2---:R-:W-:-:S04]  /*199a0*/  IMAD.SHL.U32 R5, R5, 0x80, RZ ;  /* 0x0000008005057824 */ /* 0x004fc800078e00ff */
[----:B------:R-:W-:Y:S02]  /*199b0*/  IMAD.IADD R3, R5, 0x1, R3 ;  /* 0x0000000105037824 */ /* 0x000fe400078e0203 */
[----:B------:R-:W-:Y:S02]  /*199c0*/  IMAD.MOV.U32 R5, RZ, RZ, R136 ;  /* 0x000000ffff057224 */ /* 0x000fe400078e0088 */
[----:B0-----:R-:W-:Y:S02]  /*199d0*/  IMAD.SHL.U32 R6, R6, 0x80, RZ ;  /* 0x0000008006067824 */ /* 0x001fe400078e00ff */
[----:B---3--:R-:W-:-:S03]  /*199e0*/  IMAD.SHL.U32 R4, R4, 0x80, RZ ;  /* 0x0000008004047824 */ /* 0x008fc600078e00ff */
[----:B------:R-:W-:Y:S01]  /*199f0*/  ISETP.GE.U32.AND P0, PT, R133, R6, PT ;  /* 0x000000068500720c */ /* 0x000fe20003f06070 */
[----:B------:R-:W-:Y:S02]  /*19a00*/  IMAD.IADD R2, R4, 0x1, R2 ;  /* 0x0000000104027824 */ /* 0x000fe400078e0202 */
[----:B------:R-:W-:Y:S01]  /*19a10*/  IMAD.MOV.U32 R4, RZ, RZ, R133 ;  /* 0x000000ffff047224 */ /* 0x000fe200078e0085 */
[----:B------:R-:W-:-:S13]  /*19a20*/  ISETP.GE.U32.AND.EX P0, PT, R136, RZ, PT, P0 ;  /* 0x000000ff8800720c */ /* 0x000fda0003f06100 */
[----:B------:R-:W-:Y:S05]  /*19a30*/  @!P0 BRA `(.L_x_17) ;  /* 0xffffff7c00288947 */ /* 0x000fea000383ffff */
.L_x_12:
[----:B------:R-:W2:Y:S01]  /*19a40*/  S2R R7, SR_CTAID.X ;  /* 0x0000000000077919 */ /* 0x000ea20000002500 */
[----:B------:R-:W-:Y:S01]  /*19a50*/  FSETP.GEU.AND P1, PT, R144, 1.175494350822287508e-38, PT ;  /* 0x008000009000780b */ /* 0x000fe20003f2e000 */
[----:B------:R-:W3:Y:S01]  /*19a60*/  S2R R6, SR_TID.X ;  /* 0x0000000000067919 */ /* 0x000ee20000002100 */
[----:B--2---:R-:W-:Y:S01]  /*19a70*/  IMAD.SHL.U32 R7, R7, 0x80, RZ ;  /* 0x0000008007077824 */ /* 0x004fe200078e00ff */
[----:B---3-5:R-:W-:-:S03]  /*19a80*/  SHF.R.U32.HI R2, RZ, 0x2, R6 ;  /* 0x00000002ff027819 */ /* 0x028fc60000011606 */
[----:B------:R-:W-:Y:S01]  /*19a90*/  VIADD R7, R7, 0x80 ;  /* 0x0000008007077836 */ /* 0x000fe20000000000 */
[--C-:B------:R-:W-:Y:S02]  /*19aa0*/  SHF.R.U32.HI R3, RZ, 0x1, R6.reuse ;  /* 0x00000001ff037819 */ /* 0x100fe40000011606 */
[----:B------:R-:W-:Y:S02]  /*19ab0*/  LOP3.LUT R2, R2, 0x38, RZ, 0xc0, !PT ;  /* 0x0000003802027812 */ /* 0x000fe400078ec0ff */
[----:B------:R-:W-:Y:S02]  /*19ac0*/  ISETP.GE.AND P0, PT, R7, 0x1, PT ;  /* 0x000000010700780c */ /* 0x000fe40003f06270 */
[----:B------:R-:W-:-:S05]  /*19ad0*/  LOP3.LUT R2, R2, 0x1f, R6, 0xf8, !PT ;  /* 0x0000001f02027812 */ /* 0x000fca00078ef806 */
[----:B------:R-:W-:-:S05]  /*19ae0*/  IMAD.SHL.U32 R4, R2, 0x10, RZ ;  /* 0x0000001002047824 */ /* 0x000fca00078e00ff */
[----:B------:R-:W-:-:S04]  /*19af0*/  LOP3.LUT R2, R4, 0x1b0, RZ, 0xc0, !PT ;  /* 0x000001b004027812 */ /* 0x000fc800078ec0ff */
[----:B------:R-:W-:Y:S01]  /*19b00*/  LOP3.LUT R2, R2, 0x40, R3, 0xf8, !PT ;  /* 0x0000004002027812 */ /* 0x000fe200078ef803 */
[----:B------:R-:W-:Y:S06]  /*19b10*/  @!P0 BRA `(.L_x_18) ;  /* 0x00000000000c8947 */ /* 0x000fec0003800000 */
[----:B------:R-:W-:-:S04]  /*19b20*/  IMAD.U32 R0, R0, -0x80000000, RZ ;  /* 0x8000000000007824 */ /* 0x000fc800078e00ff */
[----:B------:R-:W2:Y:S02]  /*19b30*/  SYNCS.PHASECHK.TRANS64.TRYWAIT P0, [UR6], R0 ;  /* 0x00000000ff0075a7 */ /* 0x000ea40008001106 */
[----:B--2---:R-:W-:Y:S05]  /*19b40*/  @!P0 BRA `(.L_x_19) ;  /* 0x0000004800e08947 */ /* 0x004fea0003800000 */
.L_x_18:
[----:B------:R-:W-:Y:S01]  /*19b50*/  BAR.SYNC.DEFER_BLOCKING 0x0 ;  /* 0x0000000000007b1d */ /* 0x000fe20000010000 */
[----:B------:R-:W-:-:S05]  /*19b60*/  VIADD R2, R2, UR4 ;  /* 0x0000000402027c36 */ /* 0x000fca0008000000 */
[----:B------:R-:W2:Y:S01]  /*19b70*/  S2R R159, SR_TID.X ;  /* 0x00000000009f7919 */ /* 0x000ea20000002100 */
[----:B------:R-:W3:Y:S01]  /*19b80*/  S2R R157, SR_CTAID.X ;  /* 0x00000000009d7919 */ /* 0x000ee20000002500 */
[----:B------:R-:W4:Y:S01]  /*19b90*/  S2R R239, SR_CTAID.Y ;  /* 0x0000000000ef7919 */ /* 0x000f220000002600 */
[----:B------:R-:W5:Y:S02]  /*19ba0*/  @!P5 SYNCS.CCTL.IV [UR4+0x40000] ;  /* 0x04000000ff00d9b1 */ /* 0x000f640008000004 */
[----:B-----5:R-:W-:Y:S01]  /*19bb0*/  BAR.SYNC.DEFER_BLOCKING 0x0 ;  /* 0x0000000000007b1d */ /* 0x020fe20000010000 */
[----:B--2---:R-:W-:Y:S01]  /*19bc0*/  LOP3.LUT R140, R159, 0x7f, RZ, 0xc0, !PT ;  /* 0x0000007f9f8c7812 */ /* 0x004fe200078ec0ff */
[----:B---3--:R-:W-:-:S04]  /*19bd0*/  IMAD.SHL.U32 R157, R157, 0x80, RZ ;  /* 0x000000809d9d7824 */ /* 0x008fc800078e00ff */
[----:B------:R-:W2:Y:S02]  /*19be0*/  @!P5 SYNCS.CCTL.IV [UR4+0x40008] ;  /* 0x04000800ff00d9b1 */ /* 0x000ea40008000004 */
[----:B--2---:R2:W-:Y:S01]  /*19bf0*/  STSM.16.M88 [R2], R144 ;  /* 0x0000009002007844 */ /* 0x0045e20000000000 */
[----:B------:R-:W-:Y:S01]  /*19c00*/  LOP3.LUT R237, R157, 0x7f, R159, 0xf8, !PT ;  /* 0x0000007f9ded7812 */ /* 0x000fe200078ef89f */
[----:B--2---:R-:W-:-:S04]  /*19c10*/  @!P1 FMUL R144, R144, 8388608 ;  /* 0x4b00000090909820 */ /* 0x004fc80000400000 */
[----:B------:R-:W-:-:S05]  /*19c20*/  VIADD R0, R144, 0xc0cafb0d ;  /* 0xc0cafb0d90007836 */ /* 0x000fca0000000000 */
[----:B------:R-:W-:Y:S02]  /*19c30*/  LOP3.LUT R133, R0, 0xff800000, RZ, 0xc0, !PT ;  /* 0xff80000000857812 */ /* 0x000fe400078ec0ff */
[----:B------:R-:W-:Y:S01]  /*19c40*/  LOP3.LUT R0, R4, 0x1f0, RZ, 0xc0, !PT ;  /* 0x000001f004007812 */ /* 0x000fe200078ec0ff */
[----:B------:R-:W-:Y:S01]  /*19c50*/  BAR.SYNC.DEFER_BLOCKING 0x0 ;  /* 0x0000000000007b1d */ /* 0x000fe20000010000 */
[----:B------:R-:W-:Y:S02]  /*19c60*/  IMAD.MOV.U32 R4, RZ, RZ, 0x3dc6b27f ;  /* 0x3dc6b27fff047424 */ /* 0x000fe400078e00ff */
[----:B------:R-:W-:-:S04]  /*19c70*/  IMAD.IADD R3, R144, 0x1, -R133 ;  /* 0x0000000190037824 */ /* 0x000fc800078e0a85 */
[----:B------:R-:W-:Y:S01]  /*19c80*/  FADD R135, R3, -1 ;  /* 0xbf80000003877421 */ /* 0x000fe20000000000 */
[----:B------:R-:W-:Y:S02]  /*19c90*/  FSEL R3, RZ, -23, P1 ;  /* 0xc1b80000ff037808 */ /* 0x000fe40000800000 */
[----:B------:R-:W-:Y:S01]  /*19ca0*/  ISETP.GE.U32.AND P1, PT, R144, 0x7f800000, PT ;  /* 0x7f8000009000780c */ /* 0x000fe20003f26070 */
[----:B------:R-:W-:-:S04]  /*19cb0*/  FFMA.FTZ R4, R135, R4, -0.16845393180847167969 ;  /* 0xbe2c7f3087047423 */ /* 0x000fc80000010004 */
[----:B------:R-:W-:-:S04]  /*19cc0*/  FFMA.FTZ R4, R135, R4, 0.1716887056827545166 ;  /* 0x3e2fcf2a87047423 */ /* 0x000fc80000010004 */
[----:B------:R-:W-:-:S04]  /*19cd0*/  FFMA.FTZ R4, R135, R4, -0.17900948226451873779 ;  /* 0xbe374e4387047423 */ /* 0x000fc80000010004 */
[C---:B------:R-:W-:Y:S01]  /*19ce0*/  FFMA.FTZ R4, R135.reuse, R4, 0.20512372255325317383 ;  /* 0x3e520bf487047423 */ /* 0x040fe20000010004 */
[----:B------:R-:W2:Y:S03]  /*19cf0*/  LDSM.16.M88 R134, [R0+UR4] ;  /* 0x000000040086783b */ /* 0x000ea60008000000 */
[----:B------:R-:W-:-:S04]  /*19d00*/  FFMA.FTZ R4, R135, R4, -0.24046532809734344482 ;  /* 0xbe763c8b87047423 */ /* 0x000fc80000010004 */
[----:B------:R-:W-:-:S04]  /*19d10*/  FFMA.FTZ R4, R135, R4, 0.28857114911079406738 ;  /* 0x3e93bf9987047423 */ /* 0x000fc80000010004 */
[C---:B------:R-:W-:Y:S02]  /*19d20*/  FFMA.FTZ R136, R135.reuse, R4, -0.36067417263984680176 ;  /* 0xbeb8aa4987887423 */ /* 0x040fe40000010004 */
[----:B------:R-:W3:Y:S01]  /*19d30*/  LDTM.x128 R4, tmem[UR7] ;  /* 0x00000007000479ee */ /* 0x000ee200083c0000 */
[----:B------:R-:W-:Y:S01]  /*19d40*/  NOP ;  /* 0x0000000000007918 */ /* 0x000fe20000000000 */
[----:B------:R-:W-:-:S04]  /*19d50*/  FFMA.FTZ R136, R135, R136, 0.48089820146560668945 ;  /* 0x3ef6384a87887423 */ /* 0x000fc80000010088 */
[----:B------:R-:W-:Y:S01]  /*19d60*/  FFMA.FTZ R138, R135, R136, -0.72134751081466674805 ;  /* 0xbf38aa3b878a7423 */ /* 0x000fe20000010088 */
[----:B------:R-:W-:Y:S02]  /*19d70*/  I2FP.F32.S32 R136, R133 ;  /* 0x0000008500887245 */ /* 0x000fe40000201400 */
[----:B------:R-:W-:Y:S01]  /*19d80*/  LOP3.LUT R133, R159, 0x80, RZ, 0xc0, !PT ;  /* 0x000000809f857812 */ /* 0x000fe200078ec0ff */
[----:B------:R-:W-:Y:S02]  /*19d90*/  FMUL R138, R135, R138 ;  /* 0x0000008a878a7220 */ /* 0x000fe40000400000 */
[----:B------:R-:W-:Y:S01]  /*19da0*/  FFMA.FTZ R136, R136, 1.1920928955078125e-07, R3 ;  /* 0x3400000088887823 */ /* 0x000fe20000010003 */
[----:B------:R-:W-:Y:S01]  /*19db0*/  LEA R3, R133, UR4, 0x5 ;  /* 0x0000000485037c11 */ /* 0x000fe2000f8e28ff */
[----:B------:R-:W-:-:S04]  /*19dc0*/  FMUL R138, R135, R138 ;  /* 0x0000008a878a7220 */ /* 0x000fc80000400000 */
[----:B------:R-:W-:Y:S01]  /*19dd0*/  FFMA.FTZ R133, R135, 1.4426950216293334961, R138 ;  /* 0x3fb8aa3b87857823 */ /* 0x000fe2000001008a */
[----:B------:R-:W-:Y:S02]  /*19de0*/  IMAD R3, R140, 0x10, R3 ;  /* 0x000000108c037824 */ /* 0x000fe400078e0203 */
[----:B------:R-:W-:Y:S02]  /*19df0*/  @P1 IMAD.MOV.U32 R135, RZ, RZ, 0x7f800000 ;  /* 0x7f800000ff871424 */ /* 0x000fe400078e00ff */
[----:B------:R-:W-:Y:S02]  /*19e00*/  FADD R133, R136, R133 ;  /* 0x0000008588857221 */ /* 0x000fe40000000000 */
[----:B------:R-:W-:Y:S01]  /*19e10*/  @P1 FFMA.FTZ R133, R144, R135, +INF ;  /* 0x7f80000090851423 */ /* 0x000fe20000010087 */
[----:B---3--:R-:W-:Y:S01]  /*19e20*/  BAR.SYNC.DEFER_BLOCKING 0x0 ;  /* 0x0000000000007b1d */ /* 0x008fe20000010000 */
[C---:B--2---:R-:W-:Y:S02]  /*19e30*/  FSETP.GT.AND P0, PT, |R134|.reuse, 8.50705917302346158658e+37, PT ;  /* 0x7e8000008600780b */ /* 0x044fe40003f04200 */
[----:B------:R-:W-:-:S11]  /*19e40*/  FSETP.GEU.AND P2, PT, |R134|, 1.175494350822287508e-38, PT ;  /* 0x008000008600780b */ /* 0x000fd60003f4e200 */
[----:B------:R-:W-:Y:S01]  /*19e50*/  @P0 FMUL R134, R134, 0.25 ;  /* 0x3e80000086860820 */ /* 0x000fe20000400000 */
[----:B------:R-:W-:Y:S01]  /*19e60*/  @P0 FMUL R6, R6, 0.25 ;  /* 0x3e80000006060820 */ /* 0x000fe20000400000 */
[----:B------:R-:W-:Y:S01]  /*19e70*/  @P0 FMUL R5, R5, 0.25 ;  /* 0x3e80000005050820 */ /* 0x000fe20000400000 */
[----:B------:R-:W-:Y:S01]  /*19e80*/  @P0 FMUL R7, R7, 0.25 ;  /* 0x3e80000007070820 */ /* 0x000fe20000400000 */
[----:B------:R-:W-:Y:S01]  /*19e90*/  @!P2 FMUL R134, R134, 16777216 ;  /* 0x4b8000008686a820 */ /* 0x000fe20000400000 */
[----:B------:R-:W-:Y:S01]  /*19ea0*/  @P0 FMUL R11, R11, 0.25 ;  /* 0x3e8000000b0b0820 */ /* 0x000fe20000400000 */
[----:B------:R-:W-:Y:S01]  /*19eb0*/  @P0 FMUL R8, R8, 0.25 ;  /* 0x3e80000008080820 */ /* 0x000fe20000400000 */
[----:B------:R-:W-:Y:S01]  /*19ec0*/  @P0 FMUL R10, R10, 0.25 ;  /* 0x3e8000000a0a0820 */ /* 0x000fe20000400000 */
[----:B------:R-:W-:Y:S01]  /*19ed0*/  @P0 FMUL R12, R12, 0.25 ;  /* 0x3e8000000c0c0820 */ /* 0x000fe20000400000 */
[----:B------:R-:W-:Y:S01]  /*19ee0*/  @P0 FMUL R14, R14, 0.25 ;  /* 0x3e8000000e0e0820 */ /* 0x000fe20000400000 */
[----:B------:R-:W2:Y:S01]  /*19ef0*/  MUFU.RCP R134, R134 ;  /* 0x0000008600867308 */ /* 0x000ea20000001000 */
[----:B------:R-:W-:Y:S01]  /*19f00*/  @P0 FMUL R18, R18, 0.25 ;  /* 0x3e80000012120820 */ /* 0x000fe20000400000 */
[----:B------:R-:W-:Y:S01]  /*19f10*/  @P0 FMUL R4, R4, 0.25 ;  /* 0x3e80000004040820 */ /* 0x000fe20000400000 */
[----:B------:R-:W-:Y:S01]  /*19f20*/  @P0 FMUL R9, R9, 0.25 ;  /* 0x3e80000009090820 */ /* 0x000fe20000400000 */
[----:B------:R-:W-:Y:S01]  /*19f30*/  @P0 FMUL R13, R13, 0.25 ;  /* 0x3e8000000d0d0820 */ /* 0x000fe20000400000 */
[----:B------:R-:W-:Y:S01]  /*19f40*/  @P0 FMUL R15, R15, 0.25 ;  /* 0x3e8000000f0f0820 */ /* 0x000fe20000400000 */
[----:B------:R-:W-:Y:S01]  /*19f50*/  @P0 FMUL R16, R16, 0.25 ;  /* 0x3e80000010100820 */ /* 0x000fe20000400000 */
[----:B------:R-:W-:Y:S01]  /*19f60*/  @P0 FMUL R17, R17, 0.25 ;  /* 0x3e80000011110820 */ /* 0x000fe20000400000 */
[----:B------:R-:W-:Y:S01]  /*19f70*/  @P0 FMUL R19, R19, 0.25 ;  /* 0x3e80000013130820 */ /* 0x000fe20000400000 */
[----:B------:R-:W-:Y:S01]  /*19f80*/  @!P2 FMUL R6, R6, 16777216 ;  /* 0x4b8000000606a820 */ /* 0x000fe20000400000 */
        /* <DEDUP_REMOVED lines=15> */
[C---:B--2---:R-:W-:Y:S01]  /*1a080*/  FMUL R137, R134.reuse, R6 ;  /* 0x0000000686897220 */ /* 0x044fe20000400000 */
        /* <DEDUP_REMOVED lines=14> */
[----:B------:R-:W-:Y:S01]  /*1a170*/  FMUL R18, R134, R19 ;  /* 0x0000001386127220 */ /* 0x000fe20000400000 */
[----:B------:R-:W-:Y:S01]  /*1a180*/  F2FP.BF16.F32.PACK_AB R8, R6, R5 ;  /* 0x000000050608723e */ /* 0x000fe200000010ff */
[----:B------:R-:W-:Y:S01]  /*1a190*/  @P0 FMUL R49, R49, 0.25 ;  /* 0x3e80000031310820 */ /* 0x000fe20000400000 */
[----:B------:R-:W-:Y:S01]  /*1a1a0*/  F2FP.BF16.F32.PACK_AB R5, R10, R7 ;  /* 0x000000070a05723e */ /* 0x000fe200000010ff */
[----:B------:R-:W-:Y:S01]  /*1a1b0*/  @P0 FMUL R90, R90, 0.25 ;  /* 0x3e8000005a5a0820 */ /* 0x000fe20000400000 */
[----:B------:R-:W-:Y:S01]  /*1a1c0*/  F2FP.BF16.F32.PACK_AB R6, R11, R12 ;  /* 0x0000000c0b06723e */ /* 0x000fe200000010ff */
[----:B------:R-:W-:Y:S01]  /*1a1d0*/  @P0 FMUL R34, R34, 0.25 ;  /* 0x3e80000022220820 */ /* 0x000fe20000400000 */
[----:B------:R-:W-:Y:S01]  /*1a1e0*/  F2FP.BF16.F32.PACK_AB R4, R137, R4 ;  /* 0x000000048904723e */ /* 0x000fe200000010ff */
[----:B------:R-:W-:Y:S01]  /*1a1f0*/  @P0 FMUL R59, R59, 0.25 ;  /* 0x3e8000003b3b0820 */ /* 0x000fe20000400000 */
[----:B------:R-:W-:Y:S01]  /*1a200*/  F2FP.BF16.F32.PACK_AB R9, R136, R9 ;  /* 0x000000098809723e */ /* 0x000fe200000010ff */
[----:B------:R-:W-:Y:S01]  /*1a210*/  @!P2 FMUL R49, R49, 16777216 ;  /* 0x4b8000003131a820 */ /* 0x000fe20000400000 */
[----:B------:R-:W-:Y:S01]  /*1a220*/  F2FP.BF16.F32.PACK_AB R10, R14, R13 ;  /* 0x0000000d0e0a723e */ /* 0x000fe200000010ff */
[----:B------:R-:W-:Y:S01]  /*1a230*/  @P0 FMUL R94, R94, 0.25 ;  /* 0x3e8000005e5e0820 */ /* 0x000fe20000400000 */
[----:B------:R-:W-:Y:S01]  /*1a240*/  F2FP.BF16.F32.PACK_AB R7, R139, R16 ;  /* 0x000000108b07723e */ /* 0x000fe200000010ff */
[----:B------:R-:W-:Y:S01]  /*1a250*/  @!P2 FMUL R90, R90, 16777216 ;  /* 0x4b8000005a5aa820 */ /* 0x000fe20000400000 */
[----:B------:R-:W-:Y:S01]  /*1a260*/  F2FP.BF16.F32.PACK_AB R11, R18, R17 ;  /* 0x00000011120b723e */ /* 0x000fe200000010ff */
[----:B------:R-:W-:Y:S01]  /*1a270*/  @!P2 FMUL R34, R34, 16777216 ;  /* 0x4b8000002222a820 */ /* 0x000fe20000400000 */
[----:B------:R-:W-:Y:S01]  /*1a280*/  @!P2 FMUL R59, R59, 16777216 ;  /* 0x4b8000003b3ba820 */ /* 0x000fe20000400000 */
[----:B------:R-:W-:Y:S01]  /*1a290*/  STS.128 [R3], R4 ;  /* 0x0000000403007388 */ /* 0x000fe20000000c00 */
[----:B------:R-:W-:Y:S01]  /*1a2a0*/  FMUL R149, R134, R49 ;  /* 0x0000003186957220 */ /* 0x000fe20000400000 */
[----:B------:R-:W-:Y:S01]  /*1a2b0*/  @!P2 FMUL R94, R94, 16777216 ;  /* 0x4b8000005e5ea820 */ /* 0x000fe20000400000 */
[C---:B------:R-:W-:Y:S01]  /*1a2c0*/  FMUL R49, R134.reuse, R90 ;  /* 0x0000005a86317220 */ /* 0x040fe20000400000 */
[----:B------:R-:W-:Y:S01]  /*1a2d0*/  STS.128 [R3+0x800], R8 ;  /* 0x0008000803007388 */ /* 0x000fe20000000c00 */
[----:B------:R-:W-:Y:S01]  /*1a2e0*/  LOP3.LUT R90, R159, 0xff, RZ, 0xc0, !PT ;  /* 0x000000ff9f5a7812 */ /* 0x000fe200078ec0ff */
[C---:B------:R-:W-:Y:S01]  /*1a2f0*/  FMUL R160, R134.reuse, R34 ;  /* 0x0000002286a07220 */ /* 0x040fe20000400000 */
[C---:B------:R-:W-:Y:S01]  /*1a300*/  FMUL R34, R134.reuse, R59 ;  /* 0x0000003b86227220 */ /* 0x040fe20000400000 */
[----:B------:R-:W-:Y:S01]  /*1a310*/  FMUL R59, R134, R94 ;  /* 0x0000005e863b7220 */ /* 0x000fe20000400000 */
[----:B------:R-:W-:Y:S01]  /*1a320*/  LEA R94, R90, UR4, 0x4 ;  /* 0x000000045a5e7c11 */ /* 0x000fe2000f8e20ff */
[----:B------:R-:W-:Y:S01]  /*1a330*/  BAR.SYNC.DEFER_BLOCKING 0x0 ;  /* 0x0000000000007b1d */ /* 0x000fe20000010000 */
        /* <DEDUP_REMOVED lines=23> */
[----:B------:R-:W2:Y:S01]  /*1a4b0*/  LDS.128 R4, [R94] ;  /* 0x000000005e047984 */ /* 0x000ea20000000c00 */
[----:B------:R-:W-:Y:S01]  /*1a4c0*/  @!P2 FMUL R28, R28, 16777216 ;  /* 0x4b8000001c1ca820 */ /* 0x000fe20000400000 */
[----:B------:R-:W-:Y:S01]  /*1a4d0*/  @!P2 FMUL R29, R29, 16777216 ;  /* 0x4b8000001d1da820 */ /* 0x000fe20000400000 */
[----:B------:R-:W-:Y:S01]  /*1a4e0*/  @!P2 FMUL R30, R30, 16777216 ;  /* 0x4b8000001e1ea820 */ /* 0x000fe20000400000 */
[----:B------:R-:W-:Y:S01]  /*1a4f0*/  LDS.128 R8, [R94+0x1000] ;  /* 0x001000005e087984 */ /* 0x000fe20000000c00 */
[----:B------:R-:W-:Y:S01]  /*1a500*/  @!P2 FMUL R31, R31, 16777216 ;  /* 0x4b8000001f1fa820 */ /* 0x000fe20000400000 */
[----:B------:R-:W-:Y:S01]  /*1a510*/  @!P2 FMUL R32, R32, 16777216 ;  /* 0x4b8000002020a820 */ /* 0x000fe20000400000 */
[----:B------:R-:W-:Y:S01]  /*1a520*/  @!P2 FMUL R33, R33, 16777216 ;  /* 0x4b8000002121a820 */ /* 0x000fe20000400000 */
[----:B------:R-:W-:Y:S01]  /*1a530*/  @!P2 FMUL R35, R35, 16777216 ;  /* 0x4b8000002323a820 */ /* 0x000fe20000400000 */
        /* <DEDUP_REMOVED lines=28> */
[----:B------:R-:W-:Y:S01]  /*1a700*/  BAR.SYNC.DEFER_BLOCKING 0x0 ;  /* 0x0000000000007b1d */ /* 0x000fe20000010000 */
[----:B------:R-:W-:Y:S01]  /*1a710*/  F2FP.BF16.F32.PACK_AB R19, R155, R152 ;  /* 0x000000989b13723e */ /* 0x000fe200000010ff */
        /* <DEDUP_REMOVED lines=22> */
[----:B------:R-:W-:Y:S01]  /*1a880*/  STS.128 [R3], R12 ;  /* 0x0000000c03007388 */ /* 0x000fe20000000c00 */
[----:B------:R-:W-:Y:S01]  /*1a890*/  @!P2 FMUL R50, R50, 16777216 ;  /* 0x4b8000003232a820 */ /* 0x000fe20000400000 */
[----:B------:R-:W-:Y:S01]  /*1a8a0*/  @!P2 FMUL R51, R51, 16777216 ;  /* 0x4b8000003333a820 */ /* 0x000fe20000400000 */
[C---:B------:R-:W-:Y:S01]  /*1a8b0*/  FMUL R20, R134.reuse, R36 ;  /* 0x0000002486147220 */ /* 0x040fe20000400000 */
[----:B------:R-:W-:Y:S01]  /*1a8c0*/  STS.128 [R3+0x800], R16 ;  /* 0x0008001003007388 */ /* 0x000fe20000000c00 */
[C---:B------:R-:W-:Y:S01]  /*1a8d0*/  FMUL R23, R134.reuse, R38 ;  /* 0x0000002686177220 */ /* 0x040fe20000400000 */
[C---:B------:R-:W-:Y:S01]  /*1a8e0*/  FMUL R26, R134.reuse, R40 ;  /* 0x00000028861a7220 */ /* 0x040fe20000400000 */
[C---:B------:R-:W-:Y:S01]  /*1a8f0*/  FMUL R27, R134.reuse, R42 ;  /* 0x0000002a861b7220 */ /* 0x040fe20000400000 */
[----:B------:R-:W-:Y:S01]  /*1a900*/  BAR.SYNC.DEFER_BLOCKING 0x0 ;  /* 0x0000000000007b1d */ /* 0x000fe20000010000 */
        /* <DEDUP_REMOVED lines=23> */
[----:B------:R-:W3:Y:S01]  /*1aa80*/  LDS.128 R12, [R94] ;  /* 0x000000005e0c7984 */ /* 0x000ee20000000c00 */
[----:B------:R-:W-:Y:S01]  /*1aa90*/  F2FP.BF16.F32.PACK_AB R23, R156, R151 ;  /* 0x000000979c17723e */ /* 0x000fe200000010ff */
[----:B------:R-:W-:Y:S01]  /*1aaa0*/  @P0 FMUL R66, R66, 0.25 ;  /* 0x3e80000042420820 */ /* 0x000fe20000400000 */
[----:B------:R-:W-:Y:S01]  /*1aab0*/  F2FP.BF16.F32.PACK_AB R27, R158, R149 ;  /* 0x000000959e1b723e */ /* 0x000fe200000010ff */
[----:B------:R-:W-:Y:S01]  /*1aac0*/  LDS.128 R16, [R94+0x1000] ;  /* 0x001000005e107984 */ /* 0x000fe20000000c00 */
[----:B------:R-:W-:Y:S01]  /*1aad0*/  @P0 FMUL R53, R53, 0.25 ;  /* 0x3e80000035350820 */ /* 0x000fe20000400000 */
[----:B------:R-:W-:Y:S01]  /*1aae0*/  @P0 FMUL R55, R55, 0.25 ;  /* 0x3e80000037370820 */ /* 0x000fe20000400000 */
[----:B------:R-:W-:Y:S01]  /*1aaf0*/  @P0 FMUL R60, R60, 0.25 ;  /* 0x3e8000003c3c0820 */ /* 0x000fe20000400000 */
[----:B------:R-:W-:Y:S01]  /*1ab00*/  BAR.SYNC.DEFER_BLOCKING 0x0 ;  /* 0x0000000000007b1d */ /* 0x000fe20000010000 */
        /* <DEDUP_REMOVED lines=20> */
[C---:B------:R-:W-:Y:S01]  /*1ac50*/  FMUL R29, R134.reuse, R54 ;  /* 0x00000036861d7220 */ /* 0x040fe20000400000 */
[C---:B------:R-:W-:Y:S01]  /*1ac60*/  FMUL R28, R134.reuse, R52 ;  /* 0x00000034861c7220 */ /* 0x040fe20000400000 */
[C---:B------:R-:W-:Y:S01]  /*1ac70*/  FMUL R54, R134.reuse, R63 ;  /* 0x0000003f86367220 */ /* 0x040fe20000400000 */
[----:B------:R-:W-:Y:S01]  /*1ac80*/  STS.128 [R3], R20 ;  /* 0x0000001403007388 */ /* 0x000fe20000000c00 */
[C---:B------:R-:W-:Y:S01]  /*1ac90*/  FMUL R56, R134.reuse, R56 ;  /* 0x0000003886387220 */ /* 0x040fe20000400000 */
[C---:B------:R-:W-:Y:S01]  /*1aca0*/  FMUL R33, R134.reuse, R57 ;  /* 0x0000003986217220 */ /* 0x040fe20000400000 */
        /* <DEDUP_REMOVED lines=28> */
[----:B------:R-:W-:Y:S01]  /*1ae70*/  @P0 FMUL R76, R76, 0.25 ;  /* 0x3e8000004c4c0820 */ /* 0x000fe20000400000 */
[----:B------:R-:W5:Y:S01]  /*1ae80*/  LDS.128 R20, [R94] ;  /* 0x000000005e147984 */ /* 0x000f620000000c00 */
[----:B------:R-:W-:Y:S01]  /*1ae90*/  @P0 FMUL R77, R77, 0.25 ;  /* 0x3e8000004d4d0820 */ /* 0x000fe20000400000 */
[----:B------:R-:W-:Y:S01]  /*1aea0*/  @P0 FMUL R78, R78, 0.25 ;  /* 0x3e8000004e4e0820 */ /* 0x000fe20000400000 */
[----:B------:R-:W-:Y:S01]  /*1aeb0*/  @P0 FMUL R79, R79, 0.25 ;  /* 0x3e8000004f4f0820 */ /* 0x000fe20000400000 */
[----:B------:R-:W-:Y:S01]  /*1aec0*/  LDS.128 R24, [R94+0x1000] ;  /* 0x001000005e187984 */ /* 0x000fe20000000c00 */
[----:B------:R-:W-:Y:S01]  /*1aed0*/  @P0 FMUL R80, R80, 0.25 ;  /* 0x3e80000050500820 */ /* 0x000fe20000400000 */
[----:B------:R-:W-:Y:S01]  /*1aee0*/  @P0 FMUL R81, R81, 0.25 ;  /* 0x3e80000051510820 */ /* 0x000fe20000400000 */
[----:B------:R-:W-:Y:S01]  /*1aef0*/  @P0 FMUL R82, R82, 0.25 ;  /* 0x3e80000052520820 */ /* 0x000fe20000400000 */
[----:B------:R-:W-:Y:S01]  /*1af00*/  BAR.SYNC.DEFER_BLOCKING 0x0 ;  /* 0x0000000000007b1d */ /* 0x000fe20000010000 */
        /* <DEDUP_REMOVED lines=53> */
[----:B------:R-:W-:Y:S01]  /*1b260*/  @P0 FMUL R95, R95, 0.25 ;  /* 0x3e8000005f5f0820 */ /* 0x000fe20000400000 */
[----:B------:R-:W-:Y:S01]  /*1b270*/  @P0 FMUL R96, R96, 0.25 ;  /* 0x3e80000060600820 */ /* 0x000fe20000400000 */
[----:B------:R-:W0:Y:S01]  /*1b280*/  LDS.128 R28, [R94] ;  /* 0x000000005e1c7984 */ /* 0x000e220000000c00 */
[----:B------:R-:W-:Y:S01]  /*1b290*/  @P0 FMUL R97, R97, 0.25 ;  /* 0x3e80000061610820 */ /* 0x000fe20000400000 */
[----:B------:R-:W-:Y:S01]  /*1b2a0*/  @P0 FMUL R98, R98, 0.25 ;  /* 0x3e80000062620820 */ /* 0x000fe20000400000 */
[----:B------:R-:W-:Y:S01]  /*1b2b0*/  @P0 FMUL R99, R99, 0.25 ;  /* 0x3e80000063630820 */ /* 0x000fe20000400000 */
[----:B------:R-:W-:Y:S01]  /*1b2c0*/  LDS.128 R32, [R94+0x1000] ;  /* 0x001000005e207984 */ /* 0x000fe20000000c00 */
[----:B------:R-:W-:Y:S01]  /*1b2d0*/  @!P2 FMUL R85, R85, 16777216 ;  /* 0x4b8000005555a820 */ /* 0x000fe20000400000 */
[----:B------:R-:W-:Y:S01]  /*1b2e0*/  @!P2 FMUL R87, R87, 16777216 ;  /* 0x4b8000005757a820 */ /* 0x000fe20000400000 */
[----:B------:R-:W-:Y:S01]  /*1b2f0*/  @!P2 FMUL R92, R92, 16777216 ;  /* 0x4b8000005c5ca820 */ /* 0x000fe20000400000 */
[----:B------:R-:W-:Y:S01]  /*1b300*/  BAR.SYNC.DEFER_BLOCKING 0x0 ;  /* 0x0000000000007b1d */ /* 0x000fe20000010000 */
        /* <DEDUP_REMOVED lines=25> */
[----:B------:R-:W-:Y:S01]  /*1b4a0*/  FMUL R62, R134, R99 ;  /* 0x00000063863e7220 */ /* 0x000fe20000400000 */
[----:B------:R-:W4:Y:S01]  /*1b4b0*/  LDC.64 R54, c[0x0][0x3e0] ;  /* 0x0000f800ff367b82 */ /* 0x000f220000000a00 */
[----:B------:R-:W-:Y:S01]  /*1b4c0*/  STS.128 [R3+0x800], R40 ;  /* 0x0008002803007388 */ /* 0x000fe20000000c00 */
[----:B------:R-:W-:Y:S01]  /*1b4d0*/  F2FP.BF16.F32.PACK_AB R56, R44, R85 ;  /* 0x000000552c38723e */ /* 0x000fe200000010ff */
[----:B------:R-:W-:Y:S01]  /*1b4e0*/  @P0 FMUL R101, R101, 0.25 ;  /* 0x3e80000065650820 */ /* 0x000fe20000400000 */
[----:B------:R-:W-:-:S04]  /*1b4f0*/  F2FP.BF16.F32.PACK_AB R86, R59, R92 ;  /* 0x0000005c3b56723e */ /* 0x000fc800000010ff */
[----:B------:R-:W-:Y:S01]  /*1b500*/  BAR.SYNC.DEFER_BLOCKING 0x0 ;  /* 0x0000000000007b1d */ /* 0x000fe20000010000 */
[----:B------:R-:W-:Y:S01]  /*1b510*/  F2FP.BF16.F32.PACK_AB R84, R47, R84 ;  /* 0x000000542f54723e */ /* 0x000fe200000010ff */
[----:B------:R-:W-:Y:S01]  /*1b520*/  @P0 FMUL R103, R103, 0.25 ;  /* 0x3e80000067670820 */ /* 0x000fe20000400000 */
[----:B------:R-:W-:Y:S01]  /*1b530*/  F2FP.BF16.F32.PACK_AB R85, R49, R88 ;  /* 0x000000583155723e */ /* 0x000fe200000010ff */
[----:B------:R-:W-:Y:S01]  /*1b540*/  @P0 FMUL R100, R100, 0.25 ;  /* 0x3e80000064640820 */ /* 0x000fe20000400000 */
[----:B------:R-:W-:-:S03]  /*1b550*/  F2FP.BF16.F32.PACK_AB R57, R48, R89 ;  /* 0x000000593039723e */ /* 0x000fc600000010ff */
[----:B------:R-:W1:Y:S01]  /*1b560*/  LDC.64 R64, c[0x0][0x398] ;  /* 0x0000e600ff407b82 */ /* 0x000e620000000a00 */
        /* <DEDUP_REMOVED lines=16> */
[----:B----4-:R-:W-:Y:S01]  /*1b670*/  IMAD R61, R239, R54, RZ ;  /* 0x00000036ef3d7224 */ /* 0x010fe200078e02ff */
[----:B------:R-:W4:Y:S01]  /*1b680*/  LDS.128 R40, [R94] ;  /* 0x000000005e287984 */ /* 0x000f220000000c00 */
[----:B------:R-:W-:-:S02]  /*1b690*/  IMAD R63, R237, R55, RZ ;  /* 0x00000037ed3f7224 */ /* 0x000fc400078e02ff */
        /* <DEDUP_REMOVED lines=26> */
[C---:B------:R-:W-:Y:S01]  /*1b840*/  FMUL R101, R134.reuse, R101 ;  /* 0x0000006586657220 */ /* 0x040fe20000400000 */
[C---:B------:R-:W-:Y:S01]  /*1b850*/  FMUL R46, R134.reuse, R103 ;  /* 0x00000067862e7220 */ /* 0x040fe20000400000 */
[----:B------:R-:W0:Y:S01]  /*1b860*/  LDC R95, c[0x0][0x3e8] ;  /* 0x0000fa00ff5f7b82 */ /* 0x000e220000000800 */
[C---:B------:R-:W-:Y:S01]  /*1b870*/  FMUL R100, R134.reuse, R100 ;  /* 0x0000006486647220 */ /* 0x040fe20000400000 */
[----:B------:R-:W-:Y:S01]  /*1b880*/  STS.128 [R3], R84 ;  /* 0x0000005403007388 */ /* 0x000fe20000000c00 */
[C---:B------:R-:W-:Y:S01]  /*1b890*/  FMUL R45, R134.reuse, R102 ;  /* 0x00000066862d7220 */ /* 0x040fe20000400000 */
[C---:B------:R-:W-:Y:S01]  /*1b8a0*/  FMUL R104, R134.reuse, R104 ;  /* 0x0000006886687220 */ /* 0x040fe20000400000 */
[C---:B------:R-:W-:Y:S01]  /*1b8b0*/  FMUL R105, R134.reuse, R105 ;  /* 0x0000006986697220 */ /* 0x040fe20000400000 */
[----:B------:R0:W-:Y:S01]  /*1b8c0*/  STS.128 [R3+0x800], R56 ;  /* 0x0008003803007388 */ /* 0x0001e20000000c00 */
[C---:B------:R-:W-:Y:S01]  /*1b8d0*/  FMUL R51, R134.reuse, R106 ;  /* 0x0000006a86337220 */ /* 0x040fe20000400000 */
[----:B------:R-:W-:Y:S01]  /*1b8e0*/  FMUL R50, R134, R107 ;  /* 0x0000006b86327220 */ /* 0x000fe20000400000 */
[----:B------:R-:W-:Y:S01]  /*1b8f0*/  FSETP.NEU.AND P0, PT, R144, RZ, PT ;  /* 0x000000ff9000720b */ /* 0x000fe20003f0d000 */
[----:B------:R-:W-:Y:S01]  /*1b900*/  IMAD.SHL.U32 R47, R61, 0x2, RZ ;  /* 0x000000023d2f7824 */ /* 0x000fe200078e00ff */
[----:B------:R-:W-:Y:S01]  /*1b910*/  F2FP.BF16.F32.PACK_AB R52, R46, R101 ;  /* 0x000000652e34723e */ /* 0x000fe200000010ff */
[----:B------:R-:W-:Y:S01]  /*1b920*/  IMAD.SHL.U32 R60, R63, 0x2, RZ ;  /* 0x000000023f3c7824 */ /* 0x000fe200078e00ff */
[----:B------:R-:W-:Y:S01]  /*1b930*/  FSEL R91, R133, -INF , P0 ;  /* 0xff800000855b7808 */ /* 0x000fe20000000000 */
[----:B------:R-:W-:Y:S01]  /*1b940*/  @!P2 FMUL R108, R108, 16777216 ;  /* 0x4b8000006c6ca820 */ /* 0x000fe20000400000 */
[----:B------:R-:W-:Y:S01]  /*1b950*/  F2FP.BF16.F32.PACK_AB R100, R45, R100 ;  /* 0x000000642d64723e */ /* 0x000fe200000010ff */
[----:B------:R-:W-:Y:S01]  /*1b960*/  @!P2 FMUL R109, R109, 16777216 ;  /* 0x4b8000006d6da820 */ /* 0x000fe20000400000 */
[----:B-1----:R-:W-:Y:S01]  /*1b970*/  IADD3 R60, P0, P1, R60, R64, R47 ;  /* 0x000000403c3c7210 */ /* 0x002fe2000791e02f */
[----:B------:R-:W-:Y:S01]  /*1b980*/  BAR.SYNC.DEFER_BLOCKING 0x0 ;  /* 0x0000000000007b1d */ /* 0x000fe20000010000 */
[----:B------:R-:W-:Y:S01]  /*1b990*/  F2FP.BF16.F32.PACK_AB R101, R51, R104 ;  /* 0x000000683365723e */ /* 0x000fe200000010ff */
[----:B------:R-:W-:Y:S01]  /*1b9a0*/  @!P2 FMUL R110, R110, 16777216 ;  /* 0x4b8000006e6ea820 */ /* 0x000fe20000400000 */
[----:B------:R-:W-:Y:S01]  /*1b9b0*/  F2FP.BF16.F32.PACK_AB R53, R50, R105 ;  /* 0x000000693235723e */ /* 0x000fe200000010ff */
[----:B------:R-:W-:Y:S01]  /*1b9c0*/  @!P2 FMUL R111, R111, 16777216 ;  /* 0x4b8000006f6fa820 */ /* 0x000fe20000400000 */
[----:B------:R-:W-:Y:S01]  /*1b9d0*/  SHF.R.U32.HI R66, RZ, 0x7, R159 ;  /* 0x00000007ff427819 */ /* 0x000fe2000001169f */
[----:B------:R-:W-:Y:S01]  /*1b9e0*/  @!P2 FMUL R112, R112, 16777216 ;  /* 0x4b8000007070a820 */ /* 0x000fe20000400000 */
[----:B------:R-:W-:Y:S01]  /*1b9f0*/  @!P2 FMUL R113, R113, 16777216 ;  /* 0x4b8000007171a820 */ /* 0x000fe20000400000 */
[----:B------:R-:W-:Y:S01]  /*1ba00*/  @!P2 FMUL R114, R114, 16777216 ;  /* 0x4b8000007272a820 */ /* 0x000fe20000400000 */
[----:B------:R-:W-:Y:S01]  /*1ba10*/  @!P2 FMUL R115, R115, 16777216 ;  /* 0x4b8000007373a820 */ /* 0x000fe20000400000 */
[----:B------:R-:W-:Y:S01]  /*1ba20*/  SGXT.U32 R66, R66, 0x1 ;  /* 0x000000014242781a */ /* 0x000fe20000000000 */
        /* <DEDUP_REMOVED lines=8> */
[----:B0-----:R-:W-:Y:S01]  /*1bab0*/  IMAD R66, R66, R95, RZ ;  /* 0x0000005f42427224 */ /* 0x001fe200078e02ff */
[----:B------:R-:W-:Y:S01]  /*1bac0*/  F2FP.BF16.F32.PACK_AB R102, R73, R108 ;  /* 0x0000006c4966723e */ /* 0x000fe200000010ff */
[----:B------:R-:W-:Y:S01]  /*1bad0*/  IMAD.HI R56, R61, 0x2, RZ ;  /* 0x000000023d387827 */ /* 0x000fe200078e02ff */
[----:B------:R-:W-:-:S03]  /*1bae0*/  F2FP.BF16.F32.PACK_AB R54, R70, R109 ;  /* 0x0000006d4636723e */ /* 0x000fc600000010ff */
[----:B------:R-:W-:Y:S01]  /*1baf0*/  @!P2 FMUL R121, R121, 16777216 ;  /* 0x4b8000007979a820 */ /* 0x000fe20000400000 */
[----:B------:R-:W0:Y:S01]  /*1bb00*/  LDS.128 R48, [R94] ;  /* 0x000000005e307984 */ /* 0x000e220000000c00 */
[----:B------:R-:W-:Y:S01]  /*1bb10*/  F2FP.BF16.F32.PACK_AB R103, R77, R112 ;  /* 0x000000704d67723e */ /* 0x000fe200000010ff */
[----:B------:R-:W-:Y:S01]  /*1bb20*/  IMAD R72, R95, 0x2, R66 ;  /* 0x000000025f487824 */ /* 0x000fe200078e0242 */
[----:B------:R-:W-:Y:S01]  /*1bb30*/  F2FP.BF16.F32.PACK_AB R55, R78, R113 ;  /* 0x000000714e37723e */ /* 0x000fe200000010ff */
[----:B------:R-:W-:Y:S01]  /*1bb40*/  LDS.128 R44, [R94+0x1000] ;  /* 0x001000005e2c7984 */ /* 0x000fe20000000c00 */
[----:B------:R-:W-:-:S04]  /*1bb50*/  IMAD.HI R61, R63, 0x2, RZ ;  /* 0x000000023f3d7827 */ /* 0x000fc800078e02ff */
[----:B------:R-:W-:Y:S01]  /*1bb60*/  @!P2 FMUL R123, R123, 16777216 ;  /* 0x4b8000007b7ba820 */ /* 0x000fe20000400000 */
[----:B------:R-:W-:Y:S01]  /*1bb70*/  @!P2 FMUL R116, R116, 16777216 ;  /* 0x4b8000007474a820 */ /* 0x000fe20000400000 */
[----:B------:R-:W-:Y:S01]  /*1bb80*/  BAR.SYNC.DEFER_BLOCKING 0x0 ;  /* 0x0000000000007b1d */ /* 0x000fe20000010000 */
[----:B------:R-:W-:Y:S01]  /*1bb90*/  IMAD R76, R95, 0x2, R72 ;  /* 0x000000025f4c7824 */ /* 0x000fe200078e0248 */
[----:B------:R-:W-:Y:S01]  /*1bba0*/  IADD3.X R61, PT, PT, R61, R65, R56, P0, P1 ;  /* 0x000000413d3d7210 */ /* 0x000fe200007e2438 */
[----:B------:R-:W-:Y:S01]  /*1bbb0*/  @!P2 FMUL R117, R117, 16777216 ;  /* 0x4b8000007575a820 */ /* 0x000fe20000400000 */
[----:B------:R-:W-:Y:S01]  /*1bbc0*/  @!P2 FMUL R118, R118, 16777216 ;  /* 0x4b8000007676a820 */ /* 0x000fe20000400000 */
[----:B------:R-:W-:Y:S02]  /*1bbd0*/  IMAD R80, R95, 0x2, R76 ;  /* 0x000000025f507824 */ /* 0x000fe400078e024c */
[----:B------:R-:W-:Y:S01]  /*1bbe0*/  @!P2 FMUL R119, R119, 16777216 ;  /* 0x4b8000007777a820 */ /* 0x000fe20000400000 */
[----:B------:R-:W-:Y:S01]  /*1bbf0*/  @!P2 FMUL R120, R120, 16777216 ;  /* 0x4b8000007878a820 */ /* 0x000fe20000400000 */
[----:B------:R-:W-:Y:S01]  /*1bc00*/  @!P2 FMUL R122, R122, 16777216 ;  /* 0x4b8000007a7aa820 */ /* 0x000fe20000400000 */
[----:B------:R-:W-:-:S02]  /*1bc10*/  IMAD R88, R95, 0x2, R80 ;  /* 0x000000025f587824 */ /* 0x000fc400078e0250 */
[----:B------:R-:W-:Y:S01]  /*1bc20*/  @!P2 FMUL R124, R124, 16777216 ;  /* 0x4b8000007c7ca820 */ /* 0x000fe20000400000 */
[----:B------:R-:W-:Y:S01]  /*1bc30*/  @!P2 FMUL R125, R125, 16777216 ;  /* 0x4b8000007d7da820 */ /* 0x000fe20000400000 */
[----:B------:R-:W-:Y:S01]  /*1bc40*/  @!P2 FMUL R126, R126, 16777216 ;  /* 0x4b8000007e7ea820 */ /* 0x000fe20000400000 */
[----:B------:R-:W-:Y:S02]  /*1bc50*/  IMAD R92, R95, 0x2, R88 ;  /* 0x000000025f5c7824 */ /* 0x000fe400078e0258 */
[----:B------:R-:W-:Y:S01]  /*1bc60*/  @!P2 FMUL R127, R127, 16777216 ;  /* 0x4b8000007f7fa820 */ /* 0x000fe20000400000 */
[----:B------:R-:W-:Y:S01]  /*1bc70*/  @!P2 FMUL R128, R128, 16777216 ;  /* 0x4b8000008080a820 */ /* 0x000fe20000400000 */
[----:B------:R-:W-:Y:S01]  /*1bc80*/  @!P2 FMUL R129, R129, 16777216 ;  /* 0x4b8000008181a820 */ /* 0x000fe20000400000 */
[----:B------:R-:W-:Y:S02]  /*1bc90*/  IMAD R96, R95, 0x2, R92 ;  /* 0x000000025f607824 */ /* 0x000fe400078e025c */
[----:B------:R-:W-:Y:S01]  /*1bca0*/  @!P2 FMUL R130, R130, 16777216 ;  /* 0x4b8000008282a820 */ /* 0x000fe20000400000 */
[----:B------:R-:W-:Y:S01]  /*1bcb0*/  @!P2 FMUL R131, R131, 16777216 ;  /* 0x4b8000008383a820 */ /* 0x000fe20000400000 */
[----:B------:R-:W-:Y:S01]  /*1bcc0*/  FMUL R121, R134, R121 ;  /* 0x0000007986797220 */ /* 0x000fe20000400000 */
[----:B------:R-:W-:-:S02]  /*1bcd0*/  IMAD R98, R95, 0x2, R96 ;  /* 0x000000025f627824 */ /* 0x000fc400078e0260 */
[C---:B------:R-:W-:Y:S01]  /*1bce0*/  FMUL R74, R134.reuse, R123 ;  /* 0x0000007b864a7220 */ /* 0x040fe20000400000 */
[C---:B------:R-:W-:Y:S01]  /*1bcf0*/  FMUL R116, R134.reuse, R116 ;  /* 0x0000007486747220 */ /* 0x040fe20000400000 */
[----:B------:R1:W-:Y:S01]  /*1bd00*/  STS.128 [R3], R100 ;  /* 0x0000006403007388 */ /* 0x0003e20000000c00 */
[C---:B------:R-:W-:Y:S02]  /*1bd10*/  IMAD R104, R95.reuse, 0x2, R98 ;  /* 0x000000025f687824 */ /* 0x040fe400078e0262 */
[C---:B------:R-:W-:Y:S01]  /*1bd20*/  FMUL R117, R134.reuse, R117 ;  /* 0x0000007586757220 */ /* 0x040fe20000400000 */
[C---:B------:R-:W-:Y:S01]  /*1bd30*/  FMUL R69, R134.reuse, R118 ;  /* 0x0000007686457220 */ /* 0x040fe20000400000 */
[----:B------:R-:W-:Y:S01]  /*1bd40*/  STS.128 [R3+0x800], R52 ;  /* 0x0008003403007388 */ /* 0x000fe20000000c00 */
[C---:B------:R-:W-:Y:S02]  /*1bd50*/  IMAD R84, R95.reuse, 0x2, R104 ;  /* 0x000000025f547824 */ /* 0x040fe400078e0268 */
[C---:B------:R-:W-:Y:S01]  /*1bd60*/  FMUL R68, R134.reuse, R119 ;  /* 0x0000007786447220 */ /* 0x040fe20000400000 */
[----:B------:R-:W-:Y:S01]  /*1bd70*/  FMUL R120, R134, R120 ;  /* 0x0000007886787220 */ /* 0x000fe20000400000 */
[----:B------:R-:W-:Y:S01]  /*1bd80*/  BAR.SYNC.DEFER_BLOCKING 0x0 ;  /* 0x0000000000007b1d */ /* 0x000fe20000010000 */
[----:B------:R-:W-:-:S02]  /*1bd90*/  IMAD R78, R95, 0x2, R84 ;  /* 0x000000025f4e7824 */ /* 0x000fc400078e0254 */
[C---:B------:R-:W-:Y:S01]  /*1bda0*/  FMUL R75, R134.reuse, R122 ;  /* 0x0000007a864b7220 */ /* 0x040fe20000400000 */
[C---:B------:R-:W-:Y:S01]  /*1bdb0*/  FMUL R124, R134.reuse, R124 ;  /* 0x0000007c867c7220 */ /* 0x040fe20000400000 */
[C---:B------:R-:W-:Y:S01]  /*1bdc0*/  FMUL R125, R134.reuse, R125 ;  /* 0x0000007d867d7220 */ /* 0x040fe20000400000 */
[C---:B------:R-:W-:Y:S02]  /*1bdd0*/  IMAD R86, R95.reuse, 0x2, R78 ;  /* 0x000000025f567824 */ /* 0x040fe400078e024e */
[C---:B------:R-:W-:Y:S01]  /*1bde0*/  FMUL R83, R134.reuse, R126 ;  /* 0x0000007e86537220 */ /* 0x040fe20000400000 */
[C---:B------:R-:W-:Y:S01]  /*1bdf0*/  FMUL R82, R134.reuse, R127 ;  /* 0x0000007f86527220 */ /* 0x040fe20000400000 */
[C---:B------:R-:W-:Y:S01]  /*1be00*/  FMUL R128, R134.reuse, R128 ;  /* 0x0000008086807220 */ /* 0x040fe20000400000 */
[C---:B------:R-:W-:Y:S01]  /*1be10*/  FMUL R129, R134.reuse, R129 ;  /* 0x0000008186817220 */ /* 0x040fe20000400000 */
[C---:B------:R-:W-:Y:S01]  /*1be20*/  FMUL R99, R134.reuse, R130 ;  /* 0x0000008286637220 */ /* 0x040fe20000400000 */
[----:B------:R-:W-:Y:S01]  /*1be30*/  FMUL R134, R134, R131 ;  /* 0x0000008386867220 */ /* 0x000fe20000400000 */
[----:B------:R-:W-:Y:S01]  /*1be40*/  IMAD R106, R95, 0x2, R86 ;  /* 0x000000025f6a7824 */ /* 0x000fe200078e0256 */
[----:B------:R-:W-:Y:S01]  /*1be50*/  F2FP.BF16.F32.PACK_AB R109, R74, R121 ;  /* 0x000000794a6d723e */ /* 0x000fe200000010ff */
[----:B------:R-:W-:Y:S01]  /*1be60*/  FFMA R91, R91, 0.69314718246459960938, R132 ;  /* 0x3f3172185b5b7823 */ /* 0x000fe20000000084 */
[----:B------:R-:W-:Y:S01]  /*1be70*/  F2FP.BF16.F32.PACK_AB R108, R68, R117 ;  /* 0x00000075446c723e */ /* 0x000fe200000010ff */
[----:B------:R-:W-:Y:S01]  /*1be80*/  IMAD R74, R95, 0x2, R106 ;  /* 0x000000025f4a7824 */ /* 0x000fe200078e026a */
[----:B------:R-:W-:-:S02]  /*1be90*/  F2FP.BF16.F32.PACK_AB R116, R69, R116 ;  /* 0x000000744574723e */ /* 0x000fc400000010ff */
[----:B------:R-:W-:Y:S02]  /*1bea0*/  F2FP.BF16.F32.PACK_AB R117, R75, R120 ;  /* 0x000000784b75723e */ /* 0x000fe400000010ff */
[----:B------:R-:W-:Y:S02]  /*1beb0*/  F2FP.BF16.F32.PACK_AB R118, R83, R124 ;  /* 0x0000007c5376723e */ /* 0x000fe400000010ff */
[----:B------:R-:W-:Y:S01]  /*1bec0*/  F2FP.BF16.F32.PACK_AB R110, R82, R125 ;  /* 0x0000007d526e723e */ /* 0x000fe200000010ff */
[----:B------:R-:W0:Y:S01]  /*1bed0*/  LDS.128 R56, [R94] ;  /* 0x000000005e387984 */ /* 0x000e220000000c00 */
[----:B------:R-:W-:Y:S01]  /*1bee0*/  F2FP.BF16.F32.PACK_AB R119, R99, R128 ;  /* 0x000000806377723e */ /* 0x000fe200000010ff */
[C---:B------:R-:W-:Y:S01]  /*1bef0*/  IMAD R82, R95.reuse, 0x2, R74 ;  /* 0x000000025f527824 */ /* 0x040fe200078e024a */
[----:B------:R-:W-:Y:S01]  /*1bf00*/  F2FP.BF16.F32.PACK_AB R111, R134, R129 ;  /* 0x00000081866f723e */ /* 0x000fe200000010ff */
[----:B------:R-:W-:Y:S01]  /*1bf10*/  LDS.128 R52, [R94+0x1000] ;  /* 0x001000005e347984 */ /* 0x000fe20000000c00 */
[----:B------:R-:W-:Y:S01]  /*1bf20*/  BAR.SYNC.DEFER_BLOCKING 0x0 ;  /* 0x0000000000007b1d */ /* 0x000fe20000010000 */
[----:B-1----:R-:W-:Y:S01]  /*1bf30*/  IMAD R100, R95, 0x2, R82 ;  /* 0x000000025f647824 */ /* 0x002fe200078e0252 */
[----:B------:R-:W-:-:S02]  /*1bf40*/  LEA R62, P0, R66, R60, 0x1 ;  /* 0x0000003c423e7211 */ /* 0x000fc400078008ff */
[-C--:B------:R-:W-:Y:S01]  /*1bf50*/  LEA R64, P1, R72, R60.reuse, 0x1 ;  /* 0x0000003c48407211 */ /* 0x080fe200078208ff */
[C---:B------:R-:W-:Y:S01]  /*1bf60*/  IMAD R102, R95.reuse, 0x2, R100 ;  /* 0x000000025f667824 */ /* 0x040fe200078e0264 */
[-C--:B------:R-:W-:Y:S02]  /*1bf70*/  LEA.HI.X.SX32 R63, R66, R61.reuse, 0x1, P0 ;  /* 0x0000003d423f7211 */ /* 0x080fe400000f0eff */
[----:B------:R-:W-:Y:S01]  /*1bf80*/  LEA.HI.X.SX32 R65, R72, R61, 0x1, P1 ;  /* 0x0000003d48417211 */ /* 0x000fe200008f0eff */
[----:B------:R-:W-:Y:S01]  /*1bf90*/  IMAD R72, R95, 0x2, R102 ;  /* 0x000000025f487824 */ /* 0x000fe200078e0266 */
[----:B------:R-:W-:-:S04]  /*1bfa0*/  LEA R66, P0, R76, R60, 0x1 ;  /* 0x0000003c4c427211 */ /* 0x000fc800078008ff */
[----:B------:R-:W-:Y:S01]  /*1bfb0*/  LEA.HI.X.SX32 R67, R76, R61, 0x1, P0 ;  /* 0x0000003d4c437211 */ /* 0x000fe200000f0eff */
[----:B------:R-:W-:Y:S01]  /*1bfc0*/  IMAD R76, R95, 0x2, R72 ;  /* 0x000000025f4c7824 */ /* 0x000fe200078e0248 */
[----:B------:R-:W-:-:S04]  /*1bfd0*/  LEA R68, P0, R80, R60, 0x1 ;  /* 0x0000003c50447211 */ /* 0x000fc800078008ff */
[-C--:B------:R-:W-:Y:S02]  /*1bfe0*/  LEA.HI.X.SX32 R69, R80, R61.reuse, 0x1, P0 ;  /* 0x0000003d50457211 */ /* 0x080fe400000f0eff */
[C---:B------:R-:W-:Y:S01]  /*1bff0*/  LEA R70, P0, R88.reuse, R60, 0x1 ;  /* 0x0000003c58467211 */ /* 0x040fe200078008ff */
[----:B------:R-:W-:Y:S03]  /*1c000*/  STS.128 [R3], R116 ;  /* 0x0000007403007388 */ /* 0x000fe60000000c00 */
[----:B------:R-:W-:Y:S01]  /*1c010*/  LEA.HI.X.SX32 R71, R88, R61, 0x1, P0 ;  /* 0x0000003d58477211 */ /* 0x000fe200000f0eff */
[----:B------:R1:W-:Y:S01]  /*1c020*/  STS.128 [R3+0x800], R108 ;  /* 0x0008006c03007388 */ /* 0x0003e20000000c00 */
[----:B------:R-:W-:Y:S01]  /*1c030*/  BAR.SYNC.DEFER_BLOCKING 0x0 ;  /* 0x0000000000007b1d */ /* 0x000fe20000010000 */
[----:B-1----:R-:W-:Y:S01]  /*1c040*/  IMAD R108, R95, 0x2, R76 ;  /* 0x000000025f6c7824 */ /* 0x002fe200078e024c */
[----:B--2---:R-:W-:-:S03]  /*1c050*/  PRMT R3, R5, 0x7632, R3 ;  /* 0x0000763205037816 */ /* 0x004fc60000000003 */
[----:B------:R-:W-:-:S04]  /*1c060*/  IMAD R80, R95, 0x2, R108 ;  /* 0x000000025f507824 */ /* 0x000fc800078e026c */
[C---:B------:R-:W-:Y:S01]  /*1c070*/  IMAD R88, R95.reuse, 0x2, R80 ;  /* 0x000000025f587824 */ /* 0x040fe200078e0250 */
[----:B------:R1:W-:Y:S03]  /*1c080*/  STG.E.U16 desc[UR8][R62.64], R4 ;  /* 0x000000043e007986 */ /* 0x0003e6000c101508 */
[----:B------:R-:W-:Y:S01]  /*1c090*/  IMAD R110, R95, 0x2, R88 ;  /* 0x000000025f6e7824 */ /* 0x000fe200078e0258 */
[----:B-1----:R-:W-:Y:S02]  /*1c0a0*/  PRMT R63, R4, 0x7632, R63 ;  /* 0x00007632043f7816 */ /* 0x002fe4000000003f */
[----:B------:R-:W-:-:S03]  /*1c0b0*/  LEA R62, P0, R92, R60, 0x1 ;  /* 0x0000003c5c3e7211 */ /* 0x000fc600078008ff */
[----:B------:R1:W-:Y:S04]  /*1c0c0*/  STG.E.U16 desc[UR8][R64.64], R63 ;  /* 0x0000003f40007986 */ /* 0x0003e8000c101508 */
[----:B------:R2:W-:Y:S04]  /*1c0d0*/  STG.E.U16 desc[UR8][R66.64], R5 ;  /* 0x0000000542007986 */ /* 0x0005e8000c101508 */
[----:B------:R0:W-:Y:S01]  /*1c0e0*/  STG.E.U16 desc[UR8][R68.64], R3 ;  /* 0x0000000344007986 */ /* 0x0001e2000c101508 */
[----:B-1----:R-:W-:Y:S01]  /*1c0f0*/  LEA.HI.X.SX32 R63, R92, R61, 0x1, P0 ;  /* 0x0000003d5c3f7211 */ /* 0x002fe200000f0eff */
[----:B------:R-:W-:Y:S01]  /*1c100*/  IMAD R92, R95, 0x2, R110 ;  /* 0x000000025f5c7824 */ /* 0x000fe200078e026e */
[----:B------:R-:W-:Y:S01]  /*1c110*/  LEA R64, P0, R96, R60, 0x1 ;  /* 0x0000003c60407211 */ /* 0x000fe200078008ff */
[----:B------:R-:W-:Y:S01]  /*1c120*/  STG.E.U16 desc[UR8][R70.64], R6 ;  /* 0x0000000646007986 */ /* 0x000fe2000c101508 */
[----:B--2---:R-:W-:-:S02]  /*1c130*/  PRMT R5, R6, 0x7632, R5 ;  /* 0x0000763206057816 */ /* 0x004fc40000000005 */
[-C--:B------:R-:W-:Y:S01]  /*1c140*/  LEA.HI.X.SX32 R65, R96, R61.reuse, 0x1, P0 ;  /* 0x0000003d60417211 */ /* 0x080fe200000f0eff */
[----:B------:R-:W-:Y:S01]  /*1c150*/  IMAD R96, R95, 0x2, R92 ;  /* 0x000000025f607824 */ /* 0x000fe200078e025c */
[CC--:B------:R-:W-:Y:S01]  /*1c160*/  LEA R4, P0, R98.reuse, R60.reuse, 0x1 ;  /* 0x0000003c62047211 */ /* 0x0c0fe200078008ff */
[----:B------:R1:W-:Y:S01]  /*1c170*/  STG.E.U16 desc[UR8][R62.64], R5 ;  /* 0x000000053e007986 */ /* 0x0003e2000c101508 */
[----:B0-----:R-:W-:Y:S01]  /*1c180*/  PRMT R3, R7, 0x7632, R3 ;  /* 0x0000763207037816 */ /* 0x001fe20000000003 */
[C---:B------:R-:W-:Y:S02]  /*1c190*/  IMAD R112, R95.reuse, 0x2, R96 ;  /* 0x000000025f707824 */ /* 0x040fe400078e0260 */
[----:B------:R-:W-:Y:S01]  /*1c1a0*/  STG.E.U16 desc[UR8][R64.64], R7 ;  /* 0x0000000740007986 */ /* 0x000fe2000c101508 */
[----:B-1----:R-:W-:Y:S01]  /*1c1b0*/  LEA.HI.X.SX32 R5, R98, R61, 0x1, P0 ;  /* 0x0000003d62057211 */ /* 0x002fe200000f0eff */
[----:B------:R-:W-:Y:S01]  /*1c1c0*/  IMAD R98, R95, 0x2, R112 ;  /* 0x000000025f627824 */ /* 0x000fe200078e0270 */
[----:B------:R-:W-:-:S03]  /*1c1d0*/  LEA R66, P0, R104, R60, 0x1 ;  /* 0x0000003c68427211 */ /* 0x000fc600078008ff */
[C---:B------:R-:W-:Y:S01]  /*1c1e0*/  IMAD R70, R95.reuse, 0x2, R98 ;  /* 0x000000025f467824 */ /* 0x040fe200078e0262 */
[-C--:B------:R-:W-:Y:S01]  /*1c1f0*/  LEA.HI.X.SX32 R67, R104, R61.reuse, 0x1, P0 ;  /* 0x0000003d68437211 */ /* 0x080fe200000f0eff */
[----:B------:R0:W-:Y:S01]  /*1c200*/  STG.E.U16 desc[UR8][R4.64], R3 ;  /* 0x0000000304007986 */ /* 0x0001e2000c101508 */
[CC--:B------:R-:W-:Y:S01]  /*1c210*/  LEA R68, P0, R84.reuse, R60.reuse, 0x1 ;  /* 0x0000003c54447211 */ /* 0x0c0fe200078008ff */
[C---:B------:R-:W-:Y:S02]  /*1c220*/  IMAD R104, R95.reuse, 0x2, R70 ;  /* 0x000000025f687824 */ /* 0x040fe400078e0246 */
[----:B---3--:R-:W-:Y:S01]  /*1c230*/  STG.E.U16 desc[UR8][R66.64], R12 ;  /* 0x0000000c42007986 */ /* 0x008fe2000c101508 */
[----:B------:R-:W-:Y:S01]  /*1c240*/  LEA.HI.X.SX32 R69, R84, R61, 0x1, P0 ;  /* 0x0000003d54457211 */ /* 0x000fe200000f0eff */
[----:B------:R-:W-:Y:S01]  /*1c250*/  IMAD R84, R95, 0x2, R104 ;  /* 0x000000025f547824 */ /* 0x000fe200078e0268 */
[----:B------:R-:W-:-:S04]  /*1c260*/  LEA R62, P0, R78, R60, 0x1 ;  /* 0x0000003c4e3e7211 */ /* 0x000fc800078008ff */
[-C--:B------:R-:W-:Y:S01]  /*1c270*/  LEA.HI.X.SX32 R63, R78, R61.reuse, 0x1, P0 ;  /* 0x0000003d4e3f7211 */ /* 0x080fe200000f0eff */
[C---:B------:R-:W-:Y:S01]  /*1c280*/  IMAD R78, R95.reuse, 0x2, R84 ;  /* 0x000000025f4e7824 */ /* 0x040fe200078e0254 */
[-C--:B------:R-:W-:Y:S02]  /*1c290*/  LEA R6, P0, R86, R60.reuse, 0x1 ;  /* 0x0000003c56067211 */ /* 0x080fe400078008ff */
[----:B0-----:R-:W-:Y:S01]  /*1c2a0*/  PRMT R5, R12, 0x7632, R5 ;  /* 0x000076320c057816 */ /* 0x001fe20000000005 */
[C---:B------:R-:W-:Y:S01]  /*1c2b0*/  IMAD R114, R95.reuse, 0x2, R78 ;  /* 0x000000025f727824 */ /* 0x040fe200078e024e */
[----:B------:R-:W-:Y:S02]  /*1c2c0*/  LEA.HI.X.SX32 R7, R86, R61, 0x1, P0 ;  /* 0x0000003d56077211 */ /* 0x000fe400000f0eff */
[----:B------:R-:W-:Y:S01]  /*1c2d0*/  LEA R4, P0, R106, R60, 0x1 ;  /* 0x0000003c6a047211 */ /* 0x000fe200078008ff */
[----:B------:R-:W-:Y:S01]  /*1c2e0*/  IMAD R86, R95, 0x2, R114 ;  /* 0x000000025f567824 */ /* 0x000fe200078e0272 */
[----:B------:R0:W-:Y:S01]  /*1c2f0*/  STG.E.U16 desc[UR8][R68.64], R5 ;  /* 0x0000000544007986 */ /* 0x0001e2000c101508 */
[----:B------:R-:W-:-:S03]  /*1c300*/  PRMT R3, R13, 0x7632, R3 ;  /* 0x000076320d037816 */ /* 0x000fc60000000003 */
[----:B------:R-:W-:Y:S04]  /*1c310*/  STG.E.U16 desc[UR8][R62.64], R13 ;  /* 0x0000000d3e007986 */ /* 0x000fe8000c101508 */
[----:B------:R1:W-:Y:S01]  /*1c320*/  STG.E.U16 desc[UR8][R6.64], R3 ;  /* 0x0000000306007986 */ /* 0x0003e2000c101508 */
[----:B0-----:R-:W-:Y:S01]  /*1c330*/  LEA.HI.X.SX32 R5, R106, R61, 0x1, P0 ;  /* 0x0000003d6a057211 */ /* 0x001fe200000f0eff */
[----:B------:R-:W-:Y:S01]  /*1c340*/  IMAD R106, R95, 0x2, R86 ;  /* 0x000000025f6a7824 */ /* 0x000fe200078e0256 */
[----:B------:R-:W-:-:S03]  /*1c350*/  LEA R64, P0, R74, R60, 0x1 ;  /* 0x0000003c4a407211 */ /* 0x000fc600078008ff */
[C---:B------:R-:W-:Y:S01]  /*1c360*/  IMAD R68, R95.reuse, 0x2, R106 ;  /* 0x000000025f447824 */ /* 0x040fe200078e026a */
[-C--:B------:R-:W-:Y:S01]  /*1c370*/  LEA.HI.X.SX32 R65, R74, R61.reuse, 0x1, P0 ;  /* 0x0000003d4a417211 */ /* 0x080fe200000f0eff */
[----:B------:R0:W-:Y:S01]  /*1c380*/  STG.E.U16 desc[UR8][R4.64], R14 ;  /* 0x0000000e04007986 */ /* 0x0001e2000c101508 */
[CC--:B------:R-:W-:Y:S01]  /*1c390*/  LEA R66, P0, R82.reuse, R60.reuse, 0x1 ;  /* 0x0000003c52427211 */ /* 0x0c0fe200078008ff */
[----:B------:R-:W-:Y:S01]  /*1c3a0*/  IMAD R74, R95, 0x2, R68 ;  /* 0x000000025f4a7824 */ /* 0x000fe200078e0244 */
[----:B-1----:R-:W-:Y:S02]  /*1c3b0*/  PRMT R3, R15, 0x7632, R3 ;  /* 0x000076320f037816 */ /* 0x002fe40000000003 */
[----:B------:R-:W-:Y:S01]  /*1c3c0*/  LEA.HI.X.SX32 R67, R82, R61, 0x1, P0 ;  /* 0x0000003d52437211 */ /* 0x000fe200000f0eff */
[----:B------:R-:W-:Y:S01]  /*1c3d0*/  IMAD R82, R95, 0x2, R74 ;  /* 0x000000025f527824 */ /* 0x000fe200078e024a */
[----:B------:R-:W-:-:S03]  /*1c3e0*/  LEA R12, P0, R100, R60, 0x1 ;  /* 0x0000003c640c7211 */ /* 0x000fc600078008ff */
[C---:B------:R-:W-:Y:S01]  /*1c3f0*/  IMAD R116, R95.reuse, 0x2, R82 ;  /* 0x000000025f747824 */ /* 0x040fe200078e0252 */
[-C--:B------:R-:W-:Y:S02]  /*1c400*/  LEA.HI.X.SX32 R13, R100, R61.reuse, 0x1, P0 ;  /* 0x0000003d640d7211 */ /* 0x080fe400000f0eff */
[-C--:B------:R-:W-:Y:S01]  /*1c410*/  LEA R6, P0, R102, R60.reuse, 0x1 ;  /* 0x0000003c66067211 */ /* 0x080fe200078008ff */
[C---:B------:R-:W-:Y:S01]  /*1c420*/  IMAD R100, R95.reuse, 0x2, R116 ;  /* 0x000000025f647824 */ /* 0x040fe200078e0274 */
[----:B0-----:R-:W-:Y:S02]  /*1c430*/  PRMT R5, R14, 0x7632, R5 ;  /* 0x000076320e057816 */ /* 0x001fe40000000005 */
[-C--:B------:R-:W-:Y:S01]  /*1c440*/  LEA.HI.X.SX32 R7, R102, R61.reuse, 0x1, P0 ;  /* 0x0000003d66077211 */ /* 0x080fe200000f0eff */
[C---:B------:R-:W-:Y:S01]  /*1c450*/  IMAD R102, R95.reuse, 0x2, R100 ;  /* 0x000000025f667824 */ /* 0x040fe200078e0264 */
[C---:B------:R-:W-:Y:S01]  /*1c460*/  LEA R4, P0, R72.reuse, R60, 0x1 ;  /* 0x0000003c48047211 */ /* 0x040fe200078008ff */
[----:B------:R0:W-:Y:S04]  /*1c470*/  STG.E.U16 desc[UR8][R64.64], R5 ;  /* 0x0000000540007986 */ /* 0x0001e8000c101508 */
[----:B------:R1:W-:Y:S04]  /*1c480*/  STG.E.U16 desc[UR8][R66.64], R15 ;  /* 0x0000000f42007986 */ /* 0x0003e8000c101508 */
[----:B------:R2:W-:Y:S01]  /*1c490*/  STG.E.U16 desc[UR8][R12.64], R3 ;  /* 0x000000030c007986 */ /* 0x0005e2000c101508 */
[----:B0-----:R-:W-:Y:S01]  /*1c4a0*/  IMAD R64, R95, 0x2, R102 ;  /* 0x000000025f407824 */ /* 0x001fe200078e0266 */
[----:B------:R-:W-:-:S02]  /*1c4b0*/  LEA.HI.X.SX32 R5, R72, R61, 0x1, P0 ;  /* 0x0000003d48057211 */ /* 0x000fc400000f0eff */
[----:B-----5:R0:W-:Y:S01]  /*1c4c0*/  STG.E.U16 desc[UR8][R6.64], R20 ;  /* 0x0000001406007986 */ /* 0x0201e2000c101508 */
[----:B------:R-:W-:Y:S01]  /*1c4d0*/  LEA R62, P0, R76, R60, 0x1 ;  /* 0x0000003c4c3e7211 */ /* 0x000fe200078008ff */
[----:B------:R-:W-:-:S03]  /*1c4e0*/  IMAD R72, R95, 0x2, R64 ;  /* 0x000000025f487824 */ /* 0x000fc600078e0240 */
[-C--:B------:R-:W-:Y:S01]  /*1c4f0*/  LEA.HI.X.SX32 R63, R76, R61.reuse, 0x1, P0 ;  /* 0x0000003d4c3f7211 */ /* 0x080fe200000f0eff */
[----:B-1----:R-:W-:Y:S01]  /*1c500*/  IMAD R66, R95, 0x2, R72 ;  /* 0x000000025f427824 */ /* 0x002fe200078e0248 */
[CC--:B------:R-:W-:Y:S02]  /*1c510*/  LEA R14, P0, R108.reuse, R60.reuse, 0x1 ;  /* 0x0000003c6c0e7211 */ /* 0x0c0fe400078008ff */
[----:B--2---:R-:W-:Y:S01]  /*1c520*/  PRMT R3, R21, 0x7632, R3 ;  /* 0x0000763215037816 */ /* 0x004fe20000000003 */
[C---:B------:R-:W-:Y:S01]  /*1c530*/  IMAD R76, R95.reuse, 0x2, R66 ;  /* 0x000000025f4c7824 */ /* 0x040fe200078e0242 */
[----:B------:R-:W-:Y:S02]  /*1c540*/  LEA.HI.X.SX32 R15, R108, R61, 0x1, P0 ;  /* 0x0000003d6c0f7211 */ /* 0x000fe400000f0eff */
[----:B------:R-:W-:Y:S01]  /*1c550*/  LEA R12, P0, R80, R60, 0x1 ;  /* 0x0000003c500c7211 */ /* 0x000fe200078008ff */
[----:B------:R-:W-:Y:S01]  /*1c560*/  IMAD R108, R95, 0x2, R76 ;  /* 0x000000025f6c7824 */ /* 0x000fe200078e024c */
[----:B0-----:R-:W-:-:S02]  /*1c570*/  PRMT R7, R20, 0x7632, R7 ;  /* 0x0000763214077816 */ /* 0x001fc40000000007 */
[-C--:B------:R-:W-:Y:S01]  /*1c580*/  LEA.HI.X.SX32 R13, R80, R61.reuse, 0x1, P0 ;  /* 0x0000003d500d7211 */ /* 0x080fe200000f0eff */
[C---:B------:R-:W-:Y:S01]  /*1c590*/  IMAD R80, R95.reuse, 0x2, R108 ;  /* 0x000000025f507824 */ /* 0x040fe200078e026c */
[CC--:B------:R-:W-:Y:S01]  /*1c5a0*/  LEA R6, P0, R88.reuse, R60.reuse, 0x1 ;  /* 0x0000003c58067211 */ /* 0x0c0fe200078008ff */
[----:B------:R0:W-:Y:S02]  /*1c5b0*/  STG.E.U16 desc[UR8][R4.64], R7 ;  /* 0x0000000704007986 */ /* 0x0001e4000c101508 */
[C---:B------:R-:W-:Y:S02]  /*1c5c0*/  IMAD R118, R95.reuse, 0x2, R80 ;  /* 0x000000025f767824 */ /* 0x040fe400078e0250 */
[----:B------:R1:W-:Y:S04]  /*1c5d0*/  STG.E.U16 desc[UR8][R62.64], R21 ;  /* 0x000000153e007986 */ /* 0x0003e8000c101508 */
[----:B------:R2:W-:Y:S01]  /*1c5e0*/  STG.E.U16 desc[UR8][R14.64], R3 ;  /* 0x000000030e007986 */ /* 0x0005e2000c101508 */
[----:B0-----:R-:W-:Y:S01]  /*1c5f0*/  LEA.HI.X.SX32 R7, R88, R61, 0x1, P0 ;  /* 0x0000003d58077211 */ /* 0x001fe200000f0eff */
[----:B------:R-:W-:Y:S01]  /*1c600*/  IMAD R88, R95, 0x2, R118 ;  /* 0x000000025f587824 */ /* 0x000fe200078e0276 */
[-C--:B------:R-:W-:Y:S01]  /*1c610*/  LEA R4, P0, R110, R60.reuse, 0x1 ;  /* 0x0000003c6e047211 */ /* 0x080fe200078008ff */
[----:B------:R0:W-:Y:S01]  /*1c620*/  STG.E.U16 desc[UR8][R12.64], R22 ;  /* 0x000000160c007986 */ /* 0x0001e2000c101508 */
[----:B-1----:R-:W-:-:S02]  /*1c630*/  LEA R62, P1, R68, R60, 0x1 ;  /* 0x0000003c443e7211 */ /* 0x002fc400078208ff */
[-C--:B------:R-:W-:Y:S01]  /*1c640*/  LEA.HI.X.SX32 R5, R110, R61.reuse, 0x1, P0 ;  /* 0x0000003d6e057211 */ /* 0x080fe200000f0eff */
[----:B------:R-:W-:Y:S01]  /*1c650*/  IMAD R110, R95, 0x2, R88 ;  /* 0x000000025f6e7824 */ /* 0x000fe200078e0258 */
        /* <DEDUP_REMOVED lines=9> */
[-C--:B------:R-:W-:Y:S01]  /*1c6f0*/  LEA R12, P0, R112, R60.reuse, 0x1 ;  /* 0x0000003c700c7211 */ /* 0x080fe200078008ff */
[----:B------:R0:W-:Y:S01]  /*1c700*/  STG.E.U16 desc[UR8][R6.64], R13 ;  /* 0x0000000d06007986 */ /* 0x0001e2000c101508 */
[-C--:B------:R-:W-:Y:S01]  /*1c710*/  LEA.HI.X.SX32 R63, R68, R61.reuse, 0x1, P1 ;  /* 0x0000003d443f7211 */ /* 0x080fe200008f0eff */
[C---:B------:R-:W-:Y:S02]  /*1c720*/  IMAD R122, R95.reuse, 0x2, R96 ;  /* 0x000000025f7a7824 */ /* 0x040fe400078e0260 */
[----:B------:R1:W-:Y:S04]  /*1c730*/  STG.E.U16 desc[UR8][R4.64], R23 ;  /* 0x0000001704007986 */ /* 0x0003e8000c101508 */
[----:B------:R2:W-:Y:S01]  /*1c740*/  STG.E.U16 desc[UR8][R20.64], R3 ;  /* 0x0000000314007986 */ /* 0x0005e2000c101508 */
[----:B0-----:R-:W-:Y:S01]  /*1c750*/  LEA.HI.X.SX32 R13, R112, R61, 0x1, P0 ;  /* 0x0000003d700d7211 */ /* 0x001fe200000f0eff */
[----:B------:R-:W-:Y:S01]  /*1c760*/  IMAD R112, R95, 0x2, R122 ;  /* 0x000000025f707824 */ /* 0x000fe200078e027a */
[----:B------:R-:W-:Y:S01]  /*1c770*/  LEA R6, P0, R98, R60, 0x1 ;  /* 0x0000003c62067211 */ /* 0x000fe200078008ff */
[----:B------:R-:W-:Y:S01]  /*1c780*/  STG.E.U16 desc[UR8][R14.64], R28 ;  /* 0x0000001c0e007986 */ /* 0x000fe2000c101508 */
[----:B-1----:R-:W-:-:S02]  /*1c790*/  PRMT R5, R28, 0x7632, R5 ;  /* 0x000076321c057816 */ /* 0x002fc40000000005 */
[-C--:B------:R-:W-:Y:S01]  /*1c7a0*/  LEA.HI.X.SX32 R7, R98, R61.reuse, 0x1, P0 ;  /* 0x0000003d62077211 */ /* 0x080fe200000f0eff */
[----:B------:R-:W-:Y:S01]  /*1c7b0*/  IMAD R98, R95, 0x2, R112 ;  /* 0x000000025f627824 */ /* 0x000fe200078e0270 */
[C---:B------:R-:W-:Y:S01]  /*1c7c0*/  LEA R4, P0, R70.reuse, R60, 0x1 ;  /* 0x0000003c46047211 */ /* 0x040fe200078008ff */
[----:B------:R0:W-:Y:S01]  /*1c7d0*/  STG.E.U16 desc[UR8][R12.64], R5 ;  /* 0x000000050c007986 */ /* 0x0001e2000c101508 */
[----:B--2---:R-:W-:Y:S01]  /*1c7e0*/  PRMT R3, R29, 0x7632, R3 ;  /* 0x000076321d037816 */ /* 0x004fe20000000003 */
[C---:B------:R-:W-:Y:S02]  /*1c7f0*/  IMAD R124, R95.reuse, 0x2, R98 ;  /* 0x000000025f7c7824 */ /* 0x040fe400078e0262 */
[----:B------:R1:W-:Y:S02]  /*1c800*/  STG.E.U16 desc[UR8][R6.64], R29 ;  /* 0x0000001d06007986 */ /* 0x0003e4000c101508 */
[----:B------:R-:W-:Y:S01]  /*1c810*/  IMAD R126, R95, 0x2, R124 ;  /* 0x000000025f7e7824 */ /* 0x000fe200078e027c */
[----:B0-----:R-:W-:-:S02]  /*1c820*/  LEA.HI.X.SX32 R5, R70, R61, 0x1, P0 ;  /* 0x0000003d46057211 */ /* 0x001fc400000f0eff */
[-C--:B------:R-:W-:Y:S02]  /*1c830*/  LEA R20, P0, R104, R60.reuse, 0x1 ;  /* 0x0000003c68147211 */ /* 0x080fe400078008ff */
[----:B-1----:R-:W-:Y:S01]  /*1c840*/  PRMT R7, R30, 0x7632, R7 ;  /* 0x000076321e077816 */ /* 0x002fe20000000007 */
[----:B------:R0:W-:Y:S01]  /*1c850*/  STG.E.U16 desc[UR8][R4.64], R3 ;  /* 0x0000000304007986 */ /* 0x0001e2000c101508 */
[----:B------:R-:W-:Y:S01]  /*1c860*/  LEA.HI.X.SX32 R21, R104, R61, 0x1, P0 ;  /* 0x0000003d68157211 */ /* 0x000fe200000f0eff */
[----:B------:R-:W-:Y:S01]  /*1c870*/  IMAD R104, R95, 0x2, R126 ;  /* 0x000000025f687824 */ /* 0x000fe200078e027e */
[----:B------:R-:W-:-:S03]  /*1c880*/  LEA R14, P0, R84, R60, 0x1 ;  /* 0x0000003c540e7211 */ /* 0x000fc600078008ff */
[C---:B------:R-:W-:Y:S01]  /*1c890*/  IMAD R128, R95.reuse, 0x2, R104 ;  /* 0x000000025f807824 */ /* 0x040fe200078e0268 */
[-C--:B------:R-:W-:Y:S01]  /*1c8a0*/  LEA.HI.X.SX32 R15, R84, R61.reuse, 0x1, P0 ;  /* 0x0000003d540f7211 */ /* 0x080fe200000f0eff */
[----:B------:R-:W-:Y:S01]  /*1c8b0*/  STG.E.U16 desc[UR8][R20.64], R30 ;  /* 0x0000001e14007986 */ /* 0x000fe2000c101508 */
[CC--:B------:R-:W-:Y:S01]  /*1c8c0*/  LEA R12, P0, R78.reuse, R60.reuse, 0x1 ;  /* 0x0000003c4e0c7211 */ /* 0x0c0fe200078008ff */
[C---:B------:R-:W-:Y:S02]  /*1c8d0*/  IMAD R130, R95.reuse, 0x2, R128 ;  /* 0x000000025f827824 */ /* 0x040fe400078e0280 */
[----:B------:R1:W-:Y:S01]  /*1c8e0*/  STG.E.U16 desc[UR8][R14.64], R7 ;  /* 0x000000070e007986 */ /* 0x0003e2000c101508 */
[-C--:B------:R-:W-:Y:S01]  /*1c8f0*/  LEA.HI.X.SX32 R13, R78, R61.reuse, 0x1, P0 ;  /* 0x0000003d4e0d7211 */ /* 0x080fe200000f0eff */
[----:B------:R-:W-:Y:S01]  /*1c900*/  IMAD R132, R95, 0x2, R130 ;  /* 0x000000025f847824 */ /* 0x000fe200078e0282 */
[C---:B------:R-:W-:Y:S02]  /*1c910*/  LEA R6, P0, R114.reuse, R60, 0x1 ;  /* 0x0000003c72067211 */ /* 0x040fe400078008ff */
[----:B0-----:R-:W-:Y:S01]  /*1c920*/  PRMT R3, R31, 0x7632, R3 ;  /* 0x000076321f037816 */ /* 0x001fe20000000003 */
[----:B------:R-:W-:Y:S01]  /*1c930*/  IMAD R134, R95, 0x2, R132 ;  /* 0x000000025f867824 */ /* 0x000fe200078e0284 */
[----:B------:R0:W-:Y:S01]  /*1c940*/  STG.E.U16 desc[UR8][R12.64], R31 ;  /* 0x0000001f0c007986 */ /* 0x0001e2000c101508 */
[----:B-1----:R-:W-:-:S02]  /*1c950*/  LEA.HI.X.SX32 R7, R114, R61, 0x1, P0 ;  /* 0x0000003d72077211 */ /* 0x002fc400000f0eff */
[C---:B------:R-:W-:Y:S01]  /*1c960*/  IMAD R114, R95.reuse, 0x2, R134 ;  /* 0x000000025f727824 */ /* 0x040fe200078e0286 */
[-C--:B------:R-:W-:Y:S02]  /*1c970*/  LEA R4, P0, R86, R60.reuse, 0x1 ;  /* 0x0000003c56047211 */ /* 0x080fe400078008ff */
[-C--:B------:R-:W-:Y:S01]  /*1c980*/  LEA R14, P1, R82, R60.reuse, 0x1 ;  /* 0x0000003c520e7211 */ /* 0x080fe200078208ff */
[C---:B------:R-:W-:Y:S01]  /*1c990*/  IMAD R136, R95.reuse, 0x2, R114 ;  /* 0x000000025f887824 */ /* 0x040fe200078e0272 */
[----:B------:R1:W-:Y:S01]  /*1c9a0*/  STG.E.U16 desc[UR8][R6.64], R3 ;  /* 0x0000000306007986 */ /* 0x0003e2000c101508 */
[-C--:B------:R-:W-:Y:S02]  /*1c9b0*/  LEA.HI.X.SX32 R5, R86, R61.reuse, 0x1, P0 ;  /* 0x0000003d56057211 */ /* 0x080fe400000f0eff */
[C---:B------:R-:W-:Y:S01]  /*1c9c0*/  IMAD R138, R95.reuse, 0x2, R136 ;  /* 0x000000025f8a7824 */ /* 0x040fe200078e0288 */
[C---:B------:R-:W-:Y:S02]  /*1c9d0*/  LEA R20, P0, R106.reuse, R60, 0x1 ;  /* 0x0000003c6a147211 */ /* 0x040fe400078008ff */
[----:B----4-:R2:W-:Y:S01]  /*1c9e0*/  STG.E.U16 desc[UR8][R4.64], R40 ;  /* 0x0000002804007986 */ /* 0x0105e2000c101508 */
[----:B------:R-:W-:Y:S01]  /*1c9f0*/  IMAD R140, R95, 0x2, R138 ;  /* 0x000000025f8c7824 */ /* 0x000fe200078e028a */
[----:B------:R-:W-:-:S02]  /*1ca00*/  LEA.HI.X.SX32 R21, R106, R61, 0x1, P0 ;  /* 0x0000003d6a157211 */ /* 0x000fc400000f0eff */
[-C--:B0-----:R-:W-:Y:S01]  /*1ca10*/  LEA R12, P0, R74, R60.reuse, 0x1 ;  /* 0x0000003c4a0c7211 */ /* 0x081fe200078008ff */
[C---:B------:R-:W-:Y:S01]  /*1ca20*/  IMAD R142, R95.reuse, 0x2, R140 ;  /* 0x000000025f8e7824 */ /* 0x040fe200078e028c */
[----:B-1----:R-:W-:Y:S02]  /*1ca30*/  PRMT R7, R40, 0x7632, R7 ;  /* 0x0000763228077816 */ /* 0x002fe40000000007 */
[-C--:B------:R-:W-:Y:S01]  /*1ca40*/  LEA.HI.X.SX32 R15, R82, R61.reuse, 0x1, P1 ;  /* 0x0000003d520f7211 */ /* 0x080fe200008f0eff */
[C---:B------:R-:W-:Y:S01]  /*1ca50*/  IMAD R6, R95.reuse, 0x2, R142 ;  /* 0x000000025f067824 */ /* 0x040fe200078e028e */
[-C--:B------:R-:W-:Y:S01]  /*1ca60*/  LEA R28, P1, R100, R60.reuse, 0x1 ;  /* 0x0000003c641c7211 */ /* 0x080fe200078208ff */
[----:B------:R0:W-:Y:S01]  /*1ca70*/  STG.E.U16 desc[UR8][R20.64], R7 ;  /* 0x0000000714007986 */ /* 0x0001e2000c101508 */
[-C--:B------:R-:W-:Y:S01]  /*1ca80*/  LEA.HI.X.SX32 R13, R74, R61.reuse, 0x1, P0 ;  /* 0x0000003d4a0d7211 */ /* 0x080fe200000f0eff */
[C---:B------:R-:W-:Y:S01]  /*1ca90*/  IMAD R144, R95.reuse, 0x2, R6 ;  /* 0x000000025f907824 */ /* 0x040fe200078e0206 */
[-C--:B------:R-:W-:Y:S01]  /*1caa0*/  LEA R22, P0, R116, R60.reuse, 0x1 ;  /* 0x0000003c74167211 */ /* 0x080fe200078008ff */
[----:B------:R1:W-:Y:S01]  /*1cab0*/  STG.E.U16 desc[UR8][R62.64], R41 ;  /* 0x000000293e007986 */ /* 0x0003e2000c101508 */
[----:B------:R-:W-:Y:S01]  /*1cac0*/  LEA.HI.X.SX32 R29, R100, R61, 0x1, P1 ;  /* 0x0000003d641d7211 */ /* 0x000fe200008f0eff */
[----:B--2---:R-:W-:Y:S01]  /*1cad0*/  IMAD R4, R95, 0x2, R144 ;  /* 0x000000025f047824 */ /* 0x004fe200078e0290 */
[----:B------:R-:W-:-:S02]  /*1cae0*/  LEA R40, P1, R72, R60, 0x1 ;  /* 0x0000003c48287211 */ /* 0x000fc400078208ff */
[----:B------:R-:W-:Y:S01]  /*1caf0*/  PRMT R3, R41, 0x7632, R3 ;  /* 0x0000763229037816 */ /* 0x000fe20000000003 */
[C---:B------:R-:W-:Y:S01]  /*1cb00*/  IMAD R146, R95.reuse, 0x2, R4 ;  /* 0x000000025f927824 */ /* 0x040fe200078e0204 */
[-C--:B------:R-:W-:Y:S02]  /*1cb10*/  LEA.HI.X.SX32 R23, R116, R61.reuse, 0x1, P0 ;  /* 0x0000003d74177211 */ /* 0x080fe400000f0eff */
[-C--:B0-----:R-:W-:Y:S01]  /*1cb20*/  LEA R20, P2, R102, R60.reuse, 0x1 ;  /* 0x0000003c66147211 */ /* 0x081fe200078408ff */
[C---:B------:R-:W-:Y:S01]  /*1cb30*/  IMAD R148, R95.reuse, 0x2, R146 ;  /* 0x000000025f947824 */ /* 0x040fe200078e0292 */
[-C--:B------:R-:W-:Y:S01]  /*1cb40*/  LEA R30, P0, R64, R60.reuse, 0x1 ;  /* 0x0000003c401e7211 */ /* 0x080fe200078008ff */
[----:B------:R0:W-:Y:S01]  /*1cb50*/  STG.E.U16 desc[UR8][R12.64], R3 ;  /* 0x000000030c007986 */ /* 0x0001e2000c101508 */
[-C--:B------:R-:W-:Y:S01]  /*1cb60*/  LEA.HI.X.SX32 R21, R102, R61.reuse, 0x1, P2 ;  /* 0x0000003d66157211 */ /* 0x080fe200010f0eff */
[C---:B------:R-:W-:Y:S01]  /*1cb70*/  IMAD R150, R95.reuse, 0x2, R148 ;  /* 0x000000025f967824 */ /* 0x040fe200078e0294 */
[----:B-1----:R-:W-:Y:S01]  /*1cb80*/  LEA R62, P2, R66, R60, 0x1 ;  /* 0x0000003c423e7211 */ /* 0x002fe200078408ff */
[----:B------:R1:W-:Y:S01]  /*1cb90*/  STG.E.U16 desc[UR8][R14.64], R42 ;  /* 0x0000002a0e007986 */ /* 0x0003e2000c101508 */
[-C--:B------:R-:W-:Y:S01]  /*1cba0*/  LEA.HI.X.SX32 R41, R72, R61.reuse, 0x1, P1 ;  /* 0x0000003d48297211 */ /* 0x080fe200008f0eff */
[----:B------:R-:W-:Y:S01]  /*1cbb0*/  IMAD R152, R95, 0x2, R150 ;  /* 0x000000025f987824 */ /* 0x000fe200078e0296 */
[----:B------:R-:W-:-:S02]  /*1cbc0*/  LEA.HI.X.SX32 R63, R66, R61, 0x1, P2 ;  /* 0x0000003d423f7211 */ /* 0x000fc400010f0eff */
[-C--:B------:R-:W-:Y:S01]  /*1cbd0*/  LEA R66, P1, R108, R60.reuse, 0x1 ;  /* 0x0000003c6c427211 */ /* 0x080fe200078208ff */
[C---:B------:R-:W-:Y:S01]  /*1cbe0*/  IMAD R154, R95.reuse, 0x2, R152 ;  /* 0x000000025f9a7824 */ /* 0x040fe200078e0298 */
[-C--:B------:R-:W-:Y:S02]  /*1cbf0*/  LEA R68, P2, R80, R60.reuse, 0x1 ;  /* 0x0000003c50447211 */ /* 0x080fe400078408ff */
[-C--:B------:R-:W-:Y:S01]  /*1cc00*/  LEA.HI.X.SX32 R31, R64, R61.reuse, 0x1, P0 ;  /* 0x0000003d401f7211 */ /* 0x080fe200000f0eff */
[C---:B------:R-:W-:Y:S01]  /*1cc10*/  IMAD R156, R95.reuse, 0x2, R154 ;  /* 0x000000025f9c7824 */ /* 0x040fe200078e029a */
[----:B------:R-:W-:Y:S02]  /*1cc20*/  LEA R64, P0, R76, R60, 0x1 ;  /* 0x0000003c4c407211 */ /* 0x000fe400078008ff */
        /* <DEDUP_REMOVED lines=43> */
[----:B------:R-:W-:Y:S01]  /*1cee0*/  IMAD R186, R95, 0x2, R184 ;  /* 0x000000025fba7824 */ /* 0x000fe200078e02b8 */
[----:B------:R-:W-:Y:S02]  /*1cef0*/  LEA R98, P0, R128, R60, 0x1 ;  /* 0x0000003c80627211 */ /* 0x000fe400078008ff */
[-C--:B------:R-:W-:Y:S02]  /*1cf00*/  LEA.HI.X.SX32 R101, R130, R61.reuse, 0x1, P1 ;  /* 0x0000003d82657211 */ /* 0x080fe400008f0eff */
[----:B------:R-:W-:-:S02]  /*1cf10*/  LEA.HI.X.SX32 R103, R132, R61, 0x1, P2 ;  /* 0x0000003d84677211 */ /* 0x000fc400010f0eff */
[-C--:B------:R-:W-:Y:S02]  /*1cf20*/  LEA R106, P1, R114, R60.reuse, 0x1 ;  /* 0x0000003c726a7211 */ /* 0x080fe400078208ff */
[-C--:B------:R-:W-:Y:S02]  /*1cf30*/  LEA R108, P2, R136, R60.reuse, 0x1 ;  /* 0x0000003c886c7211 */ /* 0x080fe400078408ff */
[-C--:B------:R-:W-:Y:S02]  /*1cf40*/  LEA.HI.X.SX32 R99, R128, R61.reuse, 0x1, P0 ;  /* 0x0000003d80637211 */ /* 0x080fe400000f0eff */
[----:B------:R-:W-:Y:S02]  /*1cf50*/  LEA R104, P0, R134, R60, 0x1 ;  /* 0x0000003c86687211 */ /* 0x000fe400078008ff */
[-C--:B------:R-:W-:Y:S02]  /*1cf60*/  LEA.HI.X.SX32 R107, R114, R61.reuse, 0x1, P1 ;  /* 0x0000003d726b7211 */ /* 0x080fe400008f0eff */
[----:B------:R-:W-:-:S02]  /*1cf70*/  LEA.HI.X.SX32 R109, R136, R61, 0x1, P2 ;  /* 0x0000003d886d7211 */ /* 0x000fc400010f0eff */
[-C--:B------:R-:W-:Y:S02]  /*1cf80*/  LEA R114, P2, R142, R60.reuse, 0x1 ;  /* 0x0000003c8e727211 */ /* 0x080fe400078408ff */
[-C--:B------:R-:W-:Y:S02]  /*1cf90*/  LEA.HI.X.SX32 R105, R134, R61.reuse, 0x1, P0 ;  /* 0x0000003d86697211 */ /* 0x080fe400000f0eff */
[-C--:B------:R-:W-:Y:S02]  /*1cfa0*/  LEA R110, P0, R138, R60.reuse, 0x1 ;  /* 0x0000003c8a6e7211 */ /* 0x080fe400078008ff */
[-C--:B------:R-:W-:Y:S02]  /*1cfb0*/  LEA.HI.X.SX32 R115, R142, R61.reuse, 0x1, P2 ;  /* 0x0000003d8e737211 */ /* 0x080fe400010f0eff */
[----:B------:R-:W-:Y:S02]  /*1cfc0*/  LEA R120, P2, R4, R60, 0x1 ;  /* 0x0000003c04787211 */ /* 0x000fe400078408ff */
[----:B------:R-:W-:-:S02]  /*1cfd0*/  LEA.HI.X.SX32 R111, R138, R61, 0x1, P0 ;  /* 0x0000003d8a6f7211 */ /* 0x000fc400000f0eff */
[-C--:B------:R-:W-:Y:S02]  /*1cfe0*/  LEA R116, P0, R6, R60.reuse, 0x1 ;  /* 0x0000003c06747211 */ /* 0x080fe400078008ff */
[-C--:B------:R-:W-:Y:S01]  /*1cff0*/  LEA.HI.X.SX32 R121, R4, R61.reuse, 0x1, P2 ;  /* 0x0000003d04797211 */ /* 0x080fe200010f0eff */
[C---:B------:R-:W-:Y:S01]  /*1d000*/  IMAD R4, R95.reuse, 0x2, R186 ;  /* 0x000000025f047824 */ /* 0x040fe200078e02ba */
[-C--:B------:R-:W-:Y:S02]  /*1d010*/  LEA.HI.X.SX32 R117, R6, R61.reuse, 0x1, P0 ;  /* 0x0000003d06757211 */ /* 0x080fe400000f0eff */
[-C--:B------:R-:W-:Y:S01]  /*1d020*/  LEA R112, P1, R140, R60.reuse, 0x1 ;  /* 0x0000003c8c707211 */ /* 0x080fe200078208ff */
[C---:B------:R-:W-:Y:S01]  /*1d030*/  IMAD R6, R95.reuse, 0x2, R4 ;  /* 0x000000025f067824 */ /* 0x040fe200078e0204 */
[-C--:B------:R-:W-:Y:S02]  /*1d040*/  LEA R122, P0, R146, R60.reuse, 0x1 ;  /* 0x0000003c927a7211 */ /* 0x080fe400078008ff */
[----:B------:R-:W-:Y:S01]  /*1d050*/  LEA.HI.X.SX32 R113, R140, R61, 0x1, P1 ;  /* 0x0000003d8c717211 */ /* 0x000fe200008f0eff */
[----:B------:R-:W-:Y:S01]  /*1d060*/  IMAD R188, R95, 0x2, R6 ;  /* 0x000000025fbc7824 */ /* 0x000fe200078e0206 */
[----:B------:R-:W-:-:S02]  /*1d070*/  LEA R118, P1, R144, R60, 0x1 ;  /* 0x0000003c90767211 */ /* 0x000fc400078208ff */
        /* <DEDUP_REMOVED lines=11> */
[-C--:B------:R-:W-:Y:S02]  /*1d130*/  LEA R134, P0, R158, R60.reuse, 0x1 ;  /* 0x0000003c9e867211 */ /* 0x080fe400078008ff */
[-C--:B------:R-:W-:Y:S01]  /*1d140*/  LEA.HI.X.SX32 R131, R154, R61.reuse, 0x1, P1 ;  /* 0x0000003d9a837211 */ /* 0x080fe200008f0eff */
        /* <DEDUP_REMOVED lines=8> */
[-C--:B------:R-:W-:Y:S01]  /*1d1d0*/  LEA R142, P1, R166, R60.reuse, 0x1 ;  /* 0x0000003ca68e7211 */ /* 0x080fe200078208ff */
[C---:B------:R-:W-:Y:S01]  /*1d1e0*/  IMAD R204, R95.reuse, 0x2, R202 ;  /* 0x000000025fcc7824 */ /* 0x040fe200078e02ca */
[-C--:B------:R-:W-:Y:S02]  /*1d1f0*/  LEA.HI.X.SX32 R141, R164, R61.reuse, 0x1, P0 ;  /* 0x0000003da48d7211 */ /* 0x080fe400000f0eff */
[----:B------:R-:W-:Y:S01]  /*1d200*/  LEA R146, P0, R170, R60, 0x1 ;  /* 0x0000003caa927211 */ /* 0x000fe200078008ff */
[----:B------:R-:W-:Y:S01]  /*1d210*/  IMAD R206, R95, 0x2, R204 ;  /* 0x000000025fce7824 */ /* 0x000fe200078e02cc */
[----:B------:R-:W-:-:S02]  /*1d220*/  LEA.HI.X.SX32 R127, R150, R61, 0x1, P2 ;  /* 0x0000003d967f7211 */ /* 0x000fc400010f0eff */
        /* <DEDUP_REMOVED lines=10> */
[----:B------:R-:W-:Y:S01]  /*1d2d0*/  IMAD R214, R95, 0x2, R212 ;  /* 0x000000025fd67824 */ /* 0x000fe200078e02d4 */
[-C--:B------:R-:W-:Y:S02]  /*1d2e0*/  LEA R138, P2, R162, R60.reuse, 0x1 ;  /* 0x0000003ca28a7211 */ /* 0x080fe400078408ff */
[-C--:B------:R-:W-:Y:S02]  /*1d2f0*/  LEA R154, P1, R178, R60.reuse, 0x1 ;  /* 0x0000003cb29a7211 */ /* 0x080fe400078208ff */
[-C--:B------:R-:W-:Y:S02]  /*1d300*/  LEA.HI.X.SX32 R153, R176, R61.reuse, 0x1, P0 ;  /* 0x0000003db0997211 */ /* 0x080fe400000f0eff */
[----:B------:R-:W-:Y:S02]  /*1d310*/  LEA R158, P0, R182, R60, 0x1 ;  /* 0x0000003cb69e7211 */ /* 0x000fe400078008ff */
[----:B------:R-:W-:-:S02]  /*1d320*/  LEA.HI.X.SX32 R139, R162, R61, 0x1, P2 ;  /* 0x0000003da28b7211 */ /* 0x000fc400010f0eff */
[-C--:B------:R-:W-:Y:S02]  /*1d330*/  LEA.HI.X.SX32 R155, R178, R61.reuse, 0x1, P1 ;  /* 0x0000003db29b7211 */ /* 0x080fe400008f0eff */
        /* <DEDUP_REMOVED lines=8> */
[-C--:B------:R-:W-:Y:S01]  /*1d3c0*/  LEA.HI.X.SX32 R165, R4, R61.reuse, 0x1, P0 ;  /* 0x0000003d04a57211 */ /* 0x080fe200000f0eff */
[C---:B------:R-:W-:Y:S01]  /*1d3d0*/  IMAD R4, R95.reuse, 0x2, R214 ;  /* 0x000000025f047824 */ /* 0x040fe200078e02d6 */
[-C--:B------:R-:W-:Y:S02]  /*1d3e0*/  LEA.HI.X.SX32 R151, R174, R61.reuse, 0x1, P2 ;  /* 0x0000003dae977211 */ /* 0x080fe400010f0eff */
[----:B------:R-:W-:Y:S01]  /*1d3f0*/  LEA.HI.X.SX32 R167, R6, R61, 0x1, P1 ;  /* 0x0000003d06a77211 */ /* 0x000fe200008f0eff */
[----:B------:R-:W-:Y:S01]  /*1d400*/  IMAD R6, R95, 0x2, R4 ;  /* 0x000000025f067824 */ /* 0x000fe200078e0204 */
[----:B------:R-:W-:-:S02]  /*1d410*/  LEA R156, P2, R180, R60, 0x1 ;  /* 0x0000003cb49c7211 */ /* 0x000fc400078408ff */
[-C--:B------:R-:W-:Y:S01]  /*1d420*/  LEA R172, P1, R192, R60.reuse, 0x1 ;  /* 0x0000003cc0ac7211 */ /* 0x080fe200078208ff */
[C---:B------:R-:W-:Y:S01]  /*1d430*/  IMAD R216, R95.reuse, 0x2, R6 ;  /* 0x000000025fd87824 */ /* 0x040fe200078e0206 */
[-C--:B------:R-:W-:Y:S02]  /*1d440*/  LEA.HI.X.SX32 R157, R180, R61.reuse, 0x1, P2 ;  /* 0x0000003db49d7211 */ /* 0x080fe400010f0eff */
[-C--:B------:R-:W-:Y:S01]  /*1d450*/  LEA R162, P2, R186, R60.reuse, 0x1 ;  /* 0x0000003cbaa27211 */ /* 0x080fe200078408ff */
        /* <DEDUP_REMOVED lines=16> */
[-C--:B------:R-:W-:Y:S02]  /*1d560*/  LEA R184, P1, R204, R60.reuse, 0x1 ;  /* 0x0000003cccb87211 */ /* 0x080fe400078208ff */
[-C--:B------:R-:W-:Y:S01]  /*1d570*/  LEA.HI.X.SX32 R181, R200, R61.reuse, 0x1, P2 ;  /* 0x0000003dc8b57211 */ /* 0x080fe200010f0eff */
[----:B------:R-:W-:Y:S01]  /*1d580*/  IMAD R230, R95, 0x2, R228 ;  /* 0x000000025fe67824 */ /* 0x000fe200078e02e4 */
[-C--:B------:R-:W-:Y:S02]  /*1d590*/  LEA.HI.X.SX32 R171, R190, R61.reuse, 0x1, P0 ;  /* 0x0000003dbeab7211 */ /* 0x080fe400000f0eff */
[----:B------:R-:W-:Y:S02]  /*1d5a0*/  LEA R186, P2, R206, R60, 0x1 ;  /* 0x0000003cceba7211 */ /* 0x000fe400078408ff */
[----:B------:R-:W-:-:S02]  /*1d5b0*/  LEA.HI.X.SX32 R185, R204, R61, 0x1, P1 ;  /* 0x0000003dccb97211 */ /* 0x000fc400008f0eff */
[-C--:B------:R-:W-:Y:S02]  /*1d5c0*/  LEA R176, P0, R196, R60.reuse, 0x1 ;  /* 0x0000003cc4b07211 */ /* 0x080fe400078008ff */
[-C--:B------:R-:W-:Y:S02]  /*1d5d0*/  LEA R190, P1, R210, R60.reuse, 0x1 ;  /* 0x0000003cd2be7211 */ /* 0x080fe400078208ff */
[-C--:B------:R-:W-:Y:S02]  /*1d5e0*/  LEA.HI.X.SX32 R187, R206, R61.reuse, 0x1, P2 ;  /* 0x0000003dcebb7211 */ /* 0x080fe400010f0eff */
[-C--:B------:R-:W-:Y:S02]  /*1d5f0*/  LEA.HI.X.SX32 R177, R196, R61.reuse, 0x1, P0 ;  /* 0x0000003dc4b17211 */ /* 0x080fe400000f0eff */
[----:B------:R-:W-:Y:S02]  /*1d600*/  LEA R192, P2, R212, R60, 0x1 ;  /* 0x0000003cd4c07211 */ /* 0x000fe400078408ff */
[----:B------:R-:W-:-:S02]  /*1d610*/  LEA.HI.X.SX32 R191, R210, R61, 0x1, P1 ;  /* 0x0000003dd2bf7211 */ /* 0x000fc400008f0eff */
[-C--:B------:R-:W-:Y:S02]  /*1d620*/  LEA R196, P1, R4, R60.reuse, 0x1 ;  /* 0x0000003c04c47211 */ /* 0x080fe400078208ff */
[-C--:B------:R-:W-:Y:S02]  /*1d630*/  LEA R182, P0, R202, R60.reuse, 0x1 ;  /* 0x0000003ccab67211 */ /* 0x080fe400078008ff */
[-C--:B------:R-:W-:Y:S02]  /*1d640*/  LEA.HI.X.SX32 R193, R212, R61.reuse, 0x1, P2 ;  /* 0x0000003dd4c17211 */ /* 0x080fe400010f0eff */
[----:B------:R-:W-:Y:S02]  /*1d650*/  LEA R198, P2, R6, R60, 0x1 ;  /* 0x0000003c06c67211 */ /* 0x000fe400078408ff */
[-C--:B------:R-:W-:Y:S01]  /*1d660*/  LEA.HI.X.SX32 R197, R4, R61.reuse, 0x1, P1 ;  /* 0x0000003d04c57211 */ /* 0x080fe200008f0eff */
[----:B------:R-:W-:Y:S01]  /*1d670*/  IMAD R4, R95, 0x2, R230 ;  /* 0x000000025f047824 */ /* 0x000fe200078e02e6 */
        /* <DEDUP_REMOVED lines=11> */
[-C--:B------:R-:W-:Y:S01]  /*1d730*/  LEA R202, P1, R218, R60.reuse, 0x1 ;  /* 0x0000003cdaca7211 */ /* 0x080fe200078208ff */
[C---:B------:R-:W-:Y:S01]  /*1d740*/  IMAD R236, R95.reuse, 0x2, R234 ;  /* 0x000000025fec7824 */ /* 0x040fe200078e02ea */
[-C--:B------:R-:W-:Y:S02]  /*1d750*/  LEA.HI.X.SX32 R205, R220, R61.reuse, 0x1, P2 ;  /* 0x0000003ddccd7211 */ /* 0x080fe400010f0eff */
[-C--:B------:R-:W-:Y:S01]  /*1d760*/  LEA R210, P2, R226, R60.reuse, 0x1 ;  /* 0x0000003ce2d27211 */ /* 0x080fe200078408ff */
[----:B------:R-:W-:Y:S01]  /*1d770*/  IMAD R238, R95, 0x2, R236 ;  /* 0x000000025fee7824 */ /* 0x000fe200078e02ec */
[-C--:B------:R-:W-:Y:S02]  /*1d780*/  LEA.HI.X.SX32 R201, R216, R61.reuse, 0x1, P0 ;  /* 0x0000003dd8c97211 */ /* 0x080fe400000f0eff */
[----:B------:R-:W-:Y:S02]  /*1d790*/  LEA.HI.X.SX32 R203, R218, R61, 0x1, P1 ;  /* 0x0000003ddacb7211 */ /* 0x000fe400008f0eff */
[----:B------:R-:W-:-:S02]  /*1d7a0*/  LEA R206, P0, R222, R60, 0x1 ;  /* 0x0000003cdece7211 */ /* 0x000fc400078008ff */
[-C--:B------:R-:W-:Y:S02]  /*1d7b0*/  LEA R208, P1, R224, R60.reuse, 0x1 ;  /* 0x0000003ce0d07211 */ /* 0x080fe400078208ff */
[-C--:B------:R-:W-:Y:S02]  /*1d7c0*/  LEA.HI.X.SX32 R211, R226, R61.reuse, 0x1, P2 ;  /* 0x0000003de2d37211 */ /* 0x080fe400010f0eff */
[-C--:B------:R-:W-:Y:S02]  /*1d7d0*/  LEA R216, P2, R4, R60.reuse, 0x1 ;  /* 0x0000003c04d87211 */ /* 0x080fe400078408ff */
[-C--:B------:R-:W-:Y:S02]  /*1d7e0*/  LEA.HI.X.SX32 R207, R222, R61.reuse, 0x1, P0 ;  /* 0x0000003ddecf7211 */ /* 0x080fe400000f0eff */
[----:B------:R-:W-:Y:S02]  /*1d7f0*/  LEA.HI.X.SX32 R209, R224, R61, 0x1, P1 ;  /* 0x0000003de0d17211 */ /* 0x000fe400008f0eff */
[----:B------:R-:W-:-:S02]  /*1d800*/  LEA R212, P0, R228, R60, 0x1 ;  /* 0x0000003ce4d47211 */ /* 0x000fc400078008ff */
[-C--:B------:R-:W-:Y:S02]  /*1d810*/  LEA R214, P1, R230, R60.reuse, 0x1 ;  /* 0x0000003ce6d67211 */ /* 0x080fe400078208ff */
[-C--:B------:R-:W-:Y:S01]  /*1d820*/  LEA.HI.X.SX32 R217, R4, R61.reuse, 0x1, P2 ;  /* 0x0000003d04d97211 */ /* 0x080fe200010f0eff */
[C---:B------:R-:W-:Y:S01]  /*1d830*/  IMAD R4, R95.reuse, 0x2, R238 ;  /* 0x000000025f047824 */ /* 0x040fe200078e02ee */
[-C--:B------:R-:W-:Y:S02]  /*1d840*/  LEA.HI.X.SX32 R213, R228, R61.reuse, 0x1, P0 ;  /* 0x0000003de4d57211 */ /* 0x080fe400000f0eff */
[----:B------:R-:W-:Y:S01]  /*1d850*/  LEA.HI.X.SX32 R215, R230, R61, 0x1, P1 ;  /* 0x0000003de6d77211 */ /* 0x000fe200008f0eff */
[----:B------:R-:W-:Y:S01]  /*1d860*/  IMAD R240, R95, 0x2, R4 ;  /* 0x000000025ff07824 */ /* 0x000fe200078e0204 */
[-C--:B------:R-:W-:Y:S02]  /*1d870*/  LEA R218, P0, R6, R60.reuse, 0x1 ;  /* 0x0000003c06da7211 */ /* 0x080fe400078008ff */
[----:B------:R-:W-:-:S02]  /*1d880*/  LEA R220, P1, R232, R60, 0x1 ;  /* 0x0000003ce8dc7211 */ /* 0x000fc400078208ff */
[-C--:B------:R-:W-:Y:S01]  /*1d890*/  LEA.HI.X.SX32 R219, R6, R61.reuse, 0x1, P0 ;  /* 0x0000003d06db7211 */ /* 0x080fe200000f0eff */
[C---:B------:R-:W-:Y:S01]  /*1d8a0*/  IMAD R6, R95.reuse, 0x2, R240 ;  /* 0x000000025f067824 */ /* 0x040fe200078e02f0 */
[-C--:B------:R-:W-:Y:S02]  /*1d8b0*/  LEA.HI.X.SX32 R221, R232, R61.reuse, 0x1, P1 ;  /* 0x0000003de8dd7211 */ /* 0x080fe400008f0eff */
[-C--:B------:R-:W-:Y:S01]  /*1d8c0*/  LEA R222, P2, R234, R60.reuse, 0x1 ;  /* 0x0000003ceade7211 */ /* 0x080fe200078408ff */
[C---:B------:R-:W-:Y:S01]  /*1d8d0*/  IMAD R242, R95.reuse, 0x2, R6 ;  /* 0x000000025ff27824 */ /* 0x040fe200078e0206 */
[----:B------:R-:W-:Y:S02]  /*1d8e0*/  LEA R226, P1, R238, R60, 0x1 ;  /* 0x0000003ceee27211 */ /* 0x000fe400078208ff */
[-C--:B------:R-:W-:Y:S01]  /*1d8f0*/  LEA.HI.X.SX32 R223, R234, R61.reuse, 0x1, P2 ;  /* 0x0000003deadf7211 */ /* 0x080fe200010f0eff */
[----:B------:R-:W-:Y:S01]  /*1d900*/  IMAD R95, R95, 0x2, R242 ;  /* 0x000000025f5f7824 */ /* 0x000fe200078e02f2 */
[----:B------:R-:W-:-:S02]  /*1d910*/  LEA.HI.X.SX32 R227, R238, R61, 0x1, P1 ;  /* 0x0000003deee37211 */ /* 0x000fc400008f0eff */
[-C--:B------:R-:W-:Y:S02]  /*1d920*/  LEA R228, P2, R4, R60.reuse, 0x1 ;  /* 0x0000003c04e47211 */ /* 0x080fe400078408ff */
[-C--:B------:R-:W-:Y:S02]  /*1d930*/  LEA R232, P1, R6, R60.reuse, 0x1 ;  /* 0x0000003c06e87211 */ /* 0x080fe400078208ff */
[-C--:B------:R-:W-:Y:S02]  /*1d940*/  LEA.HI.X.SX32 R229, R4, R61.reuse, 0x1, P2 ;  /* 0x0000003d04e57211 */ /* 0x080fe400010f0eff */
[----:B------:R-:W-:Y:S02]  /*1d950*/  LEA.HI.X.SX32 R233, R6, R61, 0x1, P1 ;  /* 0x0000003d06e97211 */ /* 0x000fe400008f0eff */
[----:B------:R-:W2:Y:S01]  /*1d960*/  LDS.128 R4, [R94] ;  /* 0x000000005e047984 */ /* 0x000ea20000000c00 */
[-C--:B------:R-:W-:Y:S02]  /*1d970*/  LEA R224, P0, R236, R60.reuse, 0x1 ;  /* 0x0000003cece07211 */ /* 0x080fe400078008ff */
[----:B------:R-:W-:-:S02]  /*1d980*/  LEA R234, P2, R242, R60, 0x1 ;  /* 0x0000003cf2ea7211 */ /* 0x000fc400078408ff */
[-C--:B------:R-:W-:Y:S02]  /*1d990*/  LEA.HI.X.SX32 R225, R236, R61.reuse, 0x1, P0 ;  /* 0x0000003dece17211 */ /* 0x080fe400000f0eff */
[CC--:B------:R-:W-:Y:S02]  /*1d9a0*/  LEA R230, P0, R240.reuse, R60.reuse, 0x1 ;  /* 0x0000003cf0e67211 */ /* 0x0c0fe400078008ff */
[C---:B------:R-:W-:Y:S02]  /*1d9b0*/  LEA R60, P3, R95.reuse, R60, 0x1 ;  /* 0x0000003c5f3c7211 */ /* 0x040fe400078608ff */
[-C--:B------:R-:W-:Y:S02]  /*1d9c0*/  LEA.HI.X.SX32 R231, R240, R61.reuse, 0x1, P0 ;  /* 0x0000003df0e77211 */ /* 0x080fe400000f0eff */
[-C--:B------:R-:W-:Y:S02]  /*1d9d0*/  LEA.HI.X.SX32 R235, R242, R61.reuse, 0x1, P2 ;  /* 0x0000003df2eb7211 */ /* 0x080fe400010f0eff */
[----:B------:R-:W-:-:S02]  /*1d9e0*/  LEA.HI.X.SX32 R61, R95, R61, 0x1, P3 ;  /* 0x0000003d5f3d7211 */ /* 0x000fc400018f0eff */
[----:B------:R-:W-:Y:S02]  /*1d9f0*/  PRMT R95, R42, 0x7632, R95 ;  /* 0x000076322a5f7816 */ /* 0x000fe4000000005f */
[----:B0-----:R-:W-:Y:S02]  /*1da00*/  PRMT R13, R43, 0x7632, R13 ;  /* 0x000076322b0d7816 */ /* 0x001fe4000000000d */
[----:B-1----:R-:W-:Y:S01]  /*1da10*/  PRMT R15, R48, 0x7632, R15 ;  /* 0x00007632300f7816 */ /* 0x002fe2000000000f */
[----:B------:R-:W-:Y:S01]  /*1da20*/  STG.E.U16 desc[UR8][R22.64], R95 ;  /* 0x0000005f16007986 */ /* 0x000fe2000c101508 */
[----:B------:R-:W-:Y:S02]  /*1da30*/  PRMT R3, R50, 0x7632, R3 ;  /* 0x0000763232037816 */ /* 0x000fe40000000003 */
[----:B------:R-:W-:Y:S01]  /*1da40*/  PRMT R12, R51, 0x7632, R12 ;  /* 0x00007632330c7816 */ /* 0x000fe2000000000c */
[----:B------:R-:W-:Y:S01]  /*1da50*/  STG.E.U16 desc[UR8][R28.64], R43 ;  /* 0x0000002b1c007986 */ /* 0x000fe2000c101508 */
[----:B------:R-:W-:-:S02]  /*1da60*/  PRMT R42, R58, 0x7632, R42 ;  /* 0x000076323a2a7816 */ /* 0x000fc4000000002a */
[----:B------:R-:W-:Y:S01]  /*1da70*/  ISETP.GE.U32.AND P0, PT, R90, 0x80, PT ;  /* 0x000000805a00780c */ /* 0x000fe20003f06070 */
[----:B------:R0:W-:Y:S04]  /*1da80*/  STG.E.U16 desc[UR8][R20.64], R13 ;  /* 0x0000000d14007986 */ /* 0x0001e8000c101508 */
[----:B------:R2:W-:Y:S04]  /*1da90*/  STG.E.U16 desc[UR8][R30.64], R48 ;  /* 0x000000301e007986 */ /* 0x0005e8000c101508 */
[----:B------:R1:W-:Y:S01]  /*1daa0*/  STG.E.U16 desc[UR8][R40.64], R15 ;  /* 0x0000000f28007986 */ /* 0x0003e2000c101508 */
[----:B0-----:R-:W-:-:S03]  /*1dab0*/  PRMT R21, R49, 0x7632, R21 ;  /* 0x0000763231157816 */ /* 0x001fc60000000015 */
[----:B------:R0:W-:Y:S01]  /*1dac0*/  STG.E.U16 desc[UR8][R62.64], R49 ;  /* 0x000000313e007986 */ /* 0x0001e2000c101508 */
[----:B------:R-:W-:Y:S02]  /*1dad0*/  PRMT R13, R56, 0x7632, R13 ;  /* 0x00007632380d7816 */ /* 0x000fe4000000000d */
[----:B--2---:R-:W-:Y:S01]  /*1dae0*/  PRMT R48, R4, 0x7632, R48 ;  /* 0x0000763204307816 */ /* 0x004fe20000000030 */
[----:B------:R2:W-:Y:S01]  /*1daf0*/  STG.E.U16 desc[UR8][R64.64], R21 ;  /* 0x0000001540007986 */ /* 0x0005e2000c101508 */
[----:B-1----:R-:W-:-:S03]  /*1db00*/  PRMT R40, R57, 0x7632, R40 ;  /* 0x0000763239287816 */ /* 0x002fc60000000028 */
[----:B------:R1:W-:Y:S04]  /*1db10*/  STG.E.U16 desc[UR8][R66.64], R50 ;  /* 0x0000003242007986 */ /* 0x0003e8000c101508 */
[----:B------:R3:W-:Y:S01]  /*1db20*/  STG.E.U16 desc[UR8][R68.64], R3 ;  /* 0x0000000344007986 */ /* 0x0007e2000c101508 */
[----:B0-----:R-:W-:-:S03]  /*1db30*/  PRMT R62, R11, 0x7632, R62 ;  /* 0x000076320b3e7816 */ /* 0x001fc6000000003e */
[----:B------:R0:W-:Y:S01]  /*1db40*/  STG.E.U16 desc[UR8][R70.64], R51 ;  /* 0x0000003346007986 */ /* 0x0001e2000c101508 */
[----:B--2---:R-:W-:-:S03]  /*1db50*/  PRMT R64, R16, 0x7632, R64 ;  /* 0x0000763210407816 */ /* 0x004fc60000000040 */
[----:B------:R2:W-:Y:S01]  /*1db60*/  STG.E.U16 desc[UR8][R72.64], R12 ;  /* 0x0000000c48007986 */ /* 0x0005e2000c101508 */
[----:B-1----:R-:W-:Y:S02]  /*1db70*/  PRMT R50, R5, 0x7632, R50 ;  /* 0x0000763205327816 */ /* 0x002fe40000000032 */
[----:B------:R-:W-:Y:S01]  /*1db80*/  PRMT R66, R17, 0x7632, R66 ;  /* 0x0000763211427816 */ /* 0x000fe20000000042 */
[----:B------:R1:W-:Y:S01]  /*1db90*/  STG.E.U16 desc[UR8][R74.64], R56 ;  /* 0x000000384a007986 */ /* 0x0003e2000c101508 */
[----:B---3--:R-:W-:Y:S02]  /*1dba0*/  PRMT R3, R59, 0x7632, R3 ;  /* 0x000076323b037816 */ /* 0x008fe40000000003 */
[----:B------:R-:W-:Y:S01]  /*1dbb0*/  PRMT R68, R18, 0x7632, R68 ;  /* 0x0000763212447816 */ /* 0x000fe20000000044 */
[----:B------:R3:W-:Y:S01]  /*1dbc0*/  STG.E.U16 desc[UR8][R76.64], R13 ;  /* 0x0000000d4c007986 */ /* 0x0007e2000c101508 */
[----:B0-----:R-:W-:-:S03]  /*1dbd0*/  PRMT R70, R19, 0x7632, R70 ;  /* 0x0000763213467816 */ /* 0x001fc60000000046 */
[----:B------:R0:W-:Y:S01]  /*1dbe0*/  STG.E.U16 desc[UR8][R78.64], R57 ;  /* 0x000000394e007986 */ /* 0x0001e2000c101508 */
[----:B--2---:R-:W-:Y:S02]  /*1dbf0*/  PRMT R12, R6, 0x7632, R12 ;  /* 0x00007632060c7816 */ /* 0x004fe4000000000c */
[----:B------:R-:W-:Y:S01]  /*1dc00*/  PRMT R72, R24, 0x7632, R72 ;  /* 0x0000763218487816 */ /* 0x000fe20000000048 */
        /* <DEDUP_REMOVED lines=14> */
[----:B---3--:R-:W-:-:S03]  /*1dcf0*/  PRMT R84, R34, 0x7632, R84 ;  /* 0x0000763222547816 */ /* 0x008fc60000000054 */
[----:B------:R3:W-:Y:S01]  /*1dd00*/  STG.E.U16 desc[UR8][R96.64], R48 ;  /* 0x0000003060007986 */ /* 0x0007e2000c101508 */
[----:B0-----:R-:W-:-:S03]  /*1dd10*/  PRMT R86, R35, 0x7632, R86 ;  /* 0x0000763223567816 */ /* 0x001fc60000000056 */
[----:B------:R0:W-:Y:S01]  /*1dd20*/  STG.E.U16 desc[UR8][R98.64], R5 ;  /* 0x0000000562007986 */ /* 0x0001e2000c101508 */
[----:B--2---:R-:W-:Y:S02]  /*1dd30*/  PRMT R3, R10, 0x7632, R3 ;  /* 0x000076320a037816 */ /* 0x004fe40000000003 */
[----:B------:R-:W-:Y:S01]  /*1dd40*/  PRMT R88, R36, 0x7632, R88 ;  /* 0x0000763224587816 */ /* 0x000fe20000000058 */
[----:B------:R2:W-:Y:S01]  /*1dd50*/  STG.E.U16 desc[UR8][R100.64], R50 ;  /* 0x0000003264007986 */ /* 0x0005e2000c101508 */
[----:B-1----:R-:W-:-:S03]  /*1dd60*/  PRMT R4, R38, 0x7632, R4 ;  /* 0x0000763226047816 */ /* 0x002fc60000000004 */
[----:B------:R1:W-:Y:S01]  /*1dd70*/  STG.E.U16 desc[UR8][R102.64], R6 ;  /* 0x0000000666007986 */ /* 0x0003e2000c101508 */
[----:B---3--:R-:W-:-:S03]  /*1dd80*/  PRMT R96, R44, 0x7632, R96 ;  /* 0x000076322c607816 */ /* 0x008fc60000000060 */
[----:B------:R3:W-:Y:S01]  /*1dd90*/  STG.E.U16 desc[UR8][R104.64], R12 ;  /* 0x0000000c68007986 */ /* 0x0007e2000c101508 */
[----:B0-----:R-:W-:Y:S02]  /*1dda0*/  PRMT R5, R39, 0x7632, R5 ;  /* 0x0000763227057816 */ /* 0x001fe40000000005 */
[----:B------:R-:W-:Y:S01]  /*1ddb0*/  PRMT R98, R45, 0x7632, R98 ;  /* 0x000076322d627816 */ /* 0x000fe20000000062 */
[----:B------:R0:W-:Y:S01]  /*1ddc0*/  STG.E.U16 desc[UR8][R106.64], R7 ;  /* 0x000000076a007986 */ /* 0x0001e2000c101508 */
[----:B--2---:R-:W-:-:S03]  /*1ddd0*/  PRMT R100, R46, 0x7632, R100 ;  /* 0x000076322e647816 */ /* 0x004fc60000000064 */
[----:B------:R2:W-:Y:S01]  /*1dde0*/  STG.E.U16 desc[UR8][R108.64], R13 ;  /* 0x0000000d6c007986 */ /* 0x0005e2000c101508 */
[----:B-1----:R-:W-:-:S03]  /*1ddf0*/  PRMT R102, R47, 0x7632, R102 ;  /* 0x000076322f667816 */ /* 0x002fc60000000066 */
[----:B------:R1:W-:Y:S01]  /*1de00*/  STG.E.U16 desc[UR8][R110.64], R8 ;  /* 0x000000086e007986 */ /* 0x0003e2000c101508 */
[----:B---3--:R-:W-:-:S03]  /*1de10*/  PRMT R104, R52, 0x7632, R104 ;  /* 0x0000763234687816 */ /* 0x008fc60000000068 */
[----:B------:R-:W-:Y:S01]  /*1de20*/  STG.E.U16 desc[UR8][R112.64], R56 ;  /* 0x0000003870007986 */ /* 0x000fe2000c101508 */
[----:B0-----:R-:W-:Y:S01]  /*1de30*/  PRMT R106, R53, 0x7632, R106 ;  /* 0x00007632356a7816 */ /* 0x001fe2000000006a */
[----:B------:R-:W-:Y:S02]  /*1de40*/  IMAD.HI R7, R237, 0x4, RZ ;  /* 0x00000004ed077827 */ /* 0x000fe400078e02ff */
[----:B------:R-:W-:Y:S01]  /*1de50*/  STG.E.U16 desc[UR8][R114.64], R9 ;  /* 0x0000000972007986 */ /* 0x000fe2000c101508 */
[----:B--2---:R-:W-:-:S03]  /*1de60*/  PRMT R108, R54, 0x7632, R108 ;  /* 0x00007632366c7816 */ /* 0x004fc6000000006c */
[----:B------:R-:W-:Y:S01]  /*1de70*/  STG.E.U16 desc[UR8][R116.64], R58 ;  /* 0x0000003a74007986 */ /* 0x000fe2000c101508 */
[----:B-1----:R-:W-:-:S03]  /*1de80*/  PRMT R110, R55, 0x7632, R110 ;  /* 0x00007632376e7816 */ /* 0x002fc6000000006e */
[----:B------:R-:W-:Y:S04]  /*1de90*/  STG.E.U16 desc[UR8][R118.64], R10 ;  /* 0x0000000a76007986 */ /* 0x000fe8000c101508 */
[----:B------:R0:W-:Y:S04]  /*1dea0*/  STG.E.U16 desc[UR8][R120.64], R3 ;  /* 0x0000000378007986 */ /* 0x0001e8000c101508 */
[----:B------:R1:W-:Y:S04]  /*1deb0*/  STG.E.U16 desc[UR8][R122.64], R11 ;  /* 0x0000000b7a007986 */ /* 0x0003e8000c101508 */
[----:B------:R-:W-:Y:S04]  /*1dec0*/  STG.E.U16 desc[UR8][R124.64], R62 ;  /* 0x0000003e7c007986 */ /* 0x000fe8000c101508 */
[----:B------:R-:W-:Y:S01]  /*1ded0*/  STG.E.U16 desc[UR8][R126.64], R16 ;  /* 0x000000107e007986 */ /* 0x000fe2000c101508 */
[----:B0-----:R-:W-:-:S03]  /*1dee0*/  PRMT R3, R37, 0x7632, R3 ;  /* 0x0000763225037816 */ /* 0x001fc60000000003 */
[----:B------:R-:W-:Y:S01]  /*1def0*/  STG.E.U16 desc[UR8][R128.64], R64 ;  /* 0x0000004080007986 */ /* 0x000fe2000c101508 */
[----:B-1----:R-:W0:Y:S03]  /*1df00*/  LDC.64 R10, c[0x0][0x3a0] ;  /* 0x0000e800ff0a7b82 */ /* 0x002e260000000a00 */
[----:B------:R-:W-:Y:S04]  /*1df10*/  STG.E.U16 desc[UR8][R130.64], R17 ;  /* 0x0000001182007986 */ /* 0x000fe8000c101508 */
[----:B------:R-:W-:Y:S04]  /*1df20*/  STG.E.U16 desc[UR8][R132.64], R66 ;  /* 0x0000004284007986 */ /* 0x000fe8000c101508 */
[----:B------:R-:W-:Y:S04]  /*1df30*/  STG.E.U16 desc[UR8][R134.64], R18 ;  /* 0x0000001286007986 */ /* 0x000fe8000c101508 */
[----:B------:R-:W1:Y:S04]  /*1df40*/  LDS.128 R92, [R94+0x1000] ;  /* 0x001000005e5c7984 */ /* 0x000e680000000c00 */
[----:B------:R-:W-:Y:S04]  /*1df50*/  STG.E.U16 desc[UR8][R136.64], R68 ;  /* 0x0000004488007986 */ /* 0x000fe8000c101508 */
        /* <DEDUP_REMOVED lines=8> */
[----:B------:R-:W-:Y:S01]  /*1dfe0*/  STG.E.U16 desc[UR8][R154.64], R27 ;  /* 0x0000001b9a007986 */ /* 0x000fe2000c101508 */
[----:B-1----:R-:W-:-:S02]  /*1dff0*/  PRMT R112, R92, 0x7632, R112 ;  /* 0x000076325c707816 */ /* 0x002fc40000000070 */
[----:B------:R-:W-:Y:S01]  /*1e000*/  PRMT R114, R93, 0x7632, R114 ;  /* 0x000076325d727816 */ /* 0x000fe20000000072 */
[----:B------:R-:W-:Y:S01]  /*1e010*/  STG.E.U16 desc[UR8][R156.64], R78 ;  /* 0x0000004e9c007986 */ /* 0x000fe2000c101508 */
[----:B------:R-:W-:Y:S02]  /*1e020*/  PRMT R116, R94, 0x7632, R116 ;  /* 0x000076325e747816 */ /* 0x000fe40000000074 */
[----:B------:R-:W-:Y:S01]  /*1e030*/  PRMT R30, R95, 0x7632, R30 ;  /* 0x000076325f1e7816 */ /* 0x000fe2000000001e */
        /* <DEDUP_REMOVED lines=11> */
[----:B------:R1:W-:Y:S04]  /*1e0f0*/  STG.E.U16 desc[UR8][R180.64], R3 ;  /* 0x00000003b4007986 */ /* 0x0003e8000c101508 */
[----:B------:R-:W-:Y:S04]  /*1e100*/  STG.E.U16 desc[UR8][R182.64], R38 ;  /* 0x00000026b6007986 */ /* 0x000fe8000c101508 */
[----:B------:R2:W-:Y:S04]  /*1e110*/  STG.E.U16 desc[UR8][R184.64], R4 ;  /* 0x00000004b8007986 */ /* 0x0005e8000c101508 */
[----:B------:R-:W-:Y:S01]  /*1e120*/  STG.E.U16 desc[UR8][R186.64], R39 ;  /* 0x00000027ba007986 */ /* 0x000fe2000c101508 */
[----:B-1----:R-:W1:Y:S03]  /*1e130*/  LDC R3, c[0x0][0x3ec] ;  /* 0x0000fb00ff037b82 */ /* 0x002e660000000800 */
[----:B------:R3:W-:Y:S04]  /*1e140*/  STG.E.U16 desc[UR8][R188.64], R5 ;  /* 0x00000005bc007986 */ /* 0x0007e8000c101508 */
[----:B------:R-:W-:Y:S01]  /*1e150*/  STG.E.U16 desc[UR8][R190.64], R44 ;  /* 0x0000002cbe007986 */ /* 0x000fe2000c101508 */
[----:B--2---:R-:W-:-:S03]  /*1e160*/  IMAD.SHL.U32 R4, R237, 0x4, RZ ;  /* 0x00000004ed047824 */ /* 0x004fc600078e00ff */
[----:B------:R-:W-:Y:S04]  /*1e170*/  STG.E.U16 desc[UR8][R192.64], R96 ;  /* 0x00000060c0007986 */ /* 0x000fe8000c101508 */
[----:B------:R-:W-:Y:S04]  /*1e180*/  STG.E.U16 desc[UR8][R194.64], R45 ;  /* 0x0000002dc2007986 */ /* 0x000fe8000c101508 */
[----:B------:R-:W-:Y:S04]  /*1e190*/  STG.E.U16 desc[UR8][R196.64], R98 ;  /* 0x00000062c4007986 */ /* 0x000fe8000c101508 */
[----:B------:R-:W-:Y:S01]  /*1e1a0*/  STG.E.U16 desc[UR8][R198.64], R46 ;  /* 0x0000002ec6007986 */ /* 0x000fe2000c101508 */
[----:B-1----:R-:W-:-:S03]  /*1e1b0*/  IMAD R3, R239, R3, RZ ;  /* 0x00000003ef037224 */ /* 0x002fc600078e02ff */
[----:B------:R-:W-:Y:S01]  /*1e1c0*/  STG.E.U16 desc[UR8][R200.64], R100 ;  /* 0x00000064c8007986 */ /* 0x000fe2000c101508 */
[C---:B---3--:R-:W-:Y:S02]  /*1e1d0*/  IMAD.SHL.U32 R5, R3.reuse, 0x4, RZ ;  /* 0x0000000403057824 */ /* 0x048fe400078e00ff */
[----:B------:R-:W-:Y:S01]  /*1e1e0*/  IMAD.HI R6, R3, 0x4, RZ ;  /* 0x0000000403067827 */ /* 0x000fe200078e02ff */
[----:B------:R-:W-:Y:S02]  /*1e1f0*/  STG.E.U16 desc[UR8][R202.64], R47 ;  /* 0x0000002fca007986 */ /* 0x000fe4000c101508 */
[----:B0-----:R-:W-:Y:S02]  /*1e200*/  IADD3 R4, P1, P2, R4, R10, R5 ;  /* 0x0000000a04047210 */ /* 0x001fe40007a3e005 */
[----:B------:R-:W-:Y:S02]  /*1e210*/  STG.E.U16 desc[UR8][R204.64], R102 ;  /* 0x00000066cc007986 */ /* 0x000fe4000c101508 */
[----:B------:R-:W-:-:S02]  /*1e220*/  IADD3.X R5, PT, PT, R7, R11, R6, P1, P2 ;  /* 0x0000000b07057210 */ /* 0x000fc40000fe4406 */
        /* <DEDUP_REMOVED lines=16> */
[----:B------:R-:W-:Y:S06]  /*1e330*/  BAR.SYNC.DEFER_BLOCKING 0x0 ;  /* 0x0000000000007b1d */ /* 0x000fec0000010000 */
[----:B------:R-:W-:Y:S02]  /*1e340*/  STSM.16.M88 [R2], R91 ;  /* 0x0000005b02007844 */ /* 0x000fe40000000000 */
[----:B------:R-:W-:Y:S06]  /*1e350*/  BAR.SYNC.DEFER_BLOCKING 0x0 ;  /* 0x0000000000007b1d */ /* 0x000fec0000010000 */
[----:B------:R-:W0:Y:S04]  /*1e360*/  LDSM.16.M88 R9, [R0+UR4] ;  /* 0x000000040009783b */ /* 0x000e280008000000 */
[----:B0-----:R0:W-:Y:S01]  /*1e370*/  @!P0 STG.E desc[UR8][R4.64], R9 ;  /* 0x0000000904008986 */ /* 0x0011e2000c101908 */
[----:B------:R-:W-:Y:S06]  /*1e380*/  BAR.SYNC.DEFER_BLOCKING 0x0 ;  /* 0x0000000000007b1d */ /* 0x000fec0000010000 */
[----:B------:R-:W-:Y:S05]  /*1e390*/  @P4 BRA `(.L_x_20) ;  /* 0x0000000000a04947 */ /* 0x000fea0003800000 */
[----:B------:R-:W1:Y:S01]  /*1e3a0*/  S2R R3, SR_CgaCtaId ;  /* 0x0000000000037919 */ /* 0x000e620000008800 */
[----:B------:R-:W-:Y:S01]  /*1e3b0*/  NOP ;  /* 0x0000000000007918 */ /* 0x000fe20000000000 */
[----:B------:R-:W-:Y:S01]  /*1e3c0*/  MOV R0, 0x50 ;  /* 0x0000005000007802 */ /* 0x000fe20000000f00 */
[----:B------:R-:W-:-:S03]  /*1e3d0*/  IMAD.MOV.U32 R7, RZ, RZ, 0x1 ;  /* 0x00000001ff077424 */ /* 0x000fc600078e00ff */
[----:B01----:R-:W-:Y:S01]  /*1e3e0*/  LEA R9, R3, R0, 0x18 ;  /* 0x0000000003097211 */ /* 0x003fe200078ec0ff */
[----:B------:R-:W-:Y:S02]  /*1e3f0*/  IMAD.U32 R0, RZ, RZ, UR5 ;  /* 0x00000005ff007e24 */ /* 0x000fe4000f8e00ff */
[----:B------:R-:W-:Y:S02]  /*1e400*/  IMAD.MOV.U32 R3, RZ, RZ, 0xffff ;  /* 0x0000ffffff037424 */ /* 0x000fe400078e00ff */
[----:B------:R-:W0:Y:S01]  /*1e410*/  LDS R5, [R9] ;  /* 0x0000000009057984 */ /* 0x000e220000000800 */
[----:B------:R-:W-:-:S04]  /*1e420*/  LOP3.LUT R0, R0, 0xffff, RZ, 0xc0, !PT ;  /* 0x0000ffff00007812 */ /* 0x000fc800078ec0ff */
[----:B------:R-:W-:-:S05]  /*1e430*/  SHF.R.U32.HI R0, RZ, 0x5, R0 ;  /* 0x00000005ff007819 */ /* 0x000fca0000011600 */
[----:B------:R-:W-:Y:S01]  /*1e440*/  VIADD R2, R0, 0x10 ;  /* 0x0000001000027836 */ /* 0x000fe20000000000 */
[----:B------:R-:W-:-:S04]  /*1e450*/  SHF.L.U32 R0, R3, R0, RZ ;  /* 0x0000000003007219 */ /* 0x000fc800000006ff */
[----:B------:R-:W-:-:S04]  /*1e460*/  SHF.L.U32 R3, R7, R2, RZ ;  /* 0x0000000207037219 */ /* 0x000fc800000006ff */
[----:B------:R-:W-:-:S04]  /*1e470*/  LOP3.LUT R0, R3, R0, RZ, 0xfc, !PT ;  /* 0x0000000003007212 */ /* 0x000fc800078efcff */
[C---:B------:R-:W-:Y:S02]  /*1e480*/  LOP3.LUT R2, R0.reuse, 0xffff, RZ, 0xc0, !PT ;  /* 0x0000ffff00027812 */ /* 0x040fe400078ec0ff */
[----:B0-----:R-:W-:-:S04]  /*1e490*/  LOP3.LUT R3, R0, 0xffff, R5, 0x80, !PT ;  /* 0x0000ffff00037812 */ /* 0x001fc800078e8005 */
[----:B------:R-:W-:-:S13]  /*1e4a0*/  ISETP.NE.AND P0, PT, R3, R2, PT ;  /* 0x000000020300720c */ /* 0x000fda0003f05270 */
[----:B------:R-:W-:Y:S05]  /*1e4b0*/  @P0 BRA `(.L_x_21) ;  /* 0x0000000000500947 */ /* 0x000fea0003800000 */
[----:B------:R-:W-:Y:S02]  /*1e4c0*/  SHF.R.U32.HI R5, RZ, 0x10, R5 ;  /* 0x00000010ff057819 */ /* 0x000fe40000011605 */
[----:B------:R-:W-:-:S04]  /*1e4d0*/  SHF.R.U32.HI R2, RZ, 0x10, R0 ;  /* 0x00000010ff027819 */ /* 0x000fc80000011600 */
[----:B------:R-:W-:-:S04]  /*1e4e0*/  LOP3.LUT R5, R5, R2, RZ, 0xc0, !PT ;  /* 0x0000000205057212 */ /* 0x000fc800078ec0ff */
[----:B------:R-:W-:-:S13]  /*1e4f0*/  ISETP.NE.AND P0, PT, R5, R2, PT ;  /* 0x000000020500720c */ /* 0x000fda0003f05270 */
[----:B------:R-:W-:Y:S05]  /*1e500*/  @P0 BRA `(.L_x_22) ;  /* 0x0000000000300947 */ /* 0x000fea0003800000 */
[----:B------:R-:W-:Y:S01]  /*1e510*/  R2UR UR4, R0 ;  /* 0x00000000000472ca */ /* 0x000fe200000e0000 */
[----:B------:R-:W0:Y:S01]  /*1e520*/  S2R R3, SR_LANEID ;  /* 0x0000000000037919 */ /* 0x000e220000000000 */
[----:B------:R-:W-:-:S06]  /*1e530*/  VOTE.ANY R2, PT, PT ;  /* 0x0000000000027806 */ /* 0x000fcc00038e0100 */
[----:B------:R-:W0:Y:S05]  /*1e540*/  FLO.U32 R2, R2 ;  /* 0x0000000200027300 */ /* 0x000e2a00000e0000 */
[----:B------:R-:W-:-:S06]  /*1e550*/  ULOP3.LUT UR4, URZ, UR4, URZ, 0x33, !UPT ;  /* 0x00000004ff047292 */ /* 0x000fcc000f8e33ff */
[----:B------:R-:W-:-:S04]  /*1e560*/  IMAD.U32 R4, RZ, RZ, UR4 ;  /* 0x00000004ff047e24 */ /* 0x000fc8000f8e00ff */
[----:B------:R-:W1:Y:S02]  /*1e570*/  REDUX UR5, R4 ;  /* 0x00000000040573c4 */ /* 0x000e640000000000 */
[----:B------:R2:W-:Y:S01]  /*1e580*/  UTCATOMSWS.AND URZ, UR4 ;  /* 0x0000000400ff79e3 */ /* 0x0005e20008000000 */
[----:B0-----:R-:W-:Y:S01]  /*1e590*/  ISETP.EQ.U32.AND P0, PT, R2, R3, PT ;  /* 0x000000030200720c */ /* 0x001fe20003f02070 */
[----:B-1----:R-:W-:-:S12]  /*1e5a0*/  IMAD.U32 R0, RZ, RZ, UR5 ;  /* 0x00000005ff007e24 */ /* 0x002fd8000f8e00ff */
[----:B------:R2:W-:Y:S01]  /*1e5b0*/  @P0 ATOMS.AND RZ, [R9], R0 ;  /* 0x0000000009ff038c */ /* 0x0005e20002800000 */
[----:B------:R-:W-:Y:S05]  /*1e5c0*/  BRA `(.L_x_20) ;  /* 0x0000000000147947 */ /* 0x000fea0003800000 */
.L_x_22:
[----:B------:R-:W-:-:S07]  /*1e5d0*/  MOV R2, 0x1e5f0 ;  /* 0x0001e5f000027802 */ /* 0x000fce0000000f00 */
[----:B------:R-:W-:Y:S05]  /*1e5e0*/  CALL.REL.NOINC `($__internal_0_$__cuda_sm10x_tcgen05_guardrail_trap_col_being_dealloced_not_returned_by_alloc) ;  /* 0x0000000000447944 */ /* 0x000fea0003c00000 */
[----:B------:R-:W-:Y:S05]  /*1e5f0*/  BRA `(.L_x_20) ;  /* 0x0000000000087947 */ /* 0x000fea0003800000 */
.L_x_21:
[----:B------:R-:W-:-:S07]  /*1e600*/  MOV R2, 0x1e620 ;  /* 0x0001e62000027802 */ /* 0x000fce0000000f00 */
[----:B------:R-:W-:Y:S05]  /*1e610*/  CALL.REL.NOINC `($__internal_2_$__cuda_sm10x_tcgen05_guardrail_trap_unallocated_columns_being_dealloced) ;  /* 0x0000000000507944 */ /* 0x000fea0003c00000 */
.L_x_20:
[----:B------:R-:W-:Y:S01]  /*1e620*/  NOP ;  /* 0x0000000000007918 */ /* 0x000fe20000000000 */
[----:B--2---:R-:W-:Y:S05]  /*1e630*/  EXIT ;  /* 0x000000000000794d */ /* 0x004fea0003800000 */
.L_x_8:
[----:B------:R-:W1:Y:S02]  /*1e640*/  SYNCS.PHASECHK.TRANS64.TRYWAIT P2, [UR4+0x20000], RZ ;  /* 0x020000ffff0075a7 */ /* 0x000e640008041104 */
[----:B-1----:R-:W-:Y:S05]  /*1e650*/  @!P2 BRA `(.L_x_8) ;  /* 0xfffffffc00f8a947 */ /* 0x002fea000383ffff */
[----:B------:R-:W-:Y:S05]  /*1e660*/  BRA `(.L_x_7) ;  /* 0xfffffea000987947 */ /* 0x000fea000383ffff */
.L_x_14:
[----:B------:R-:W1:Y:S02]  /*1e670*/  SYNCS.PHASECHK.TRANS64.TRYWAIT P2, [UR4+0x40010], RZ ;  /* 0x040010ffff0075a7 */ /* 0x000e640008041104 */
[----:B-1----:R-:W-:Y:S05]  /*1e680*/  @!P2 BRA `(.L_x_14) ;  /* 0xfffffffc00f8a947 */ /* 0x002fea000383ffff */
[----:B------:R-:W-:Y:S05]  /*1e690*/  BRA `(.L_x_23) ;  /* 0xffffff5800d47947 */ /* 0x000fea000383ffff */
.L_x_15:
[----:B------:R-:W0:Y:S02]  /*1e6a0*/  SYNCS.PHASECHK.TRANS64.TRYWAIT P0, [UR6], R4 ;  /* 0x00000004ff0075a7 */ /* 0x000e240008001106 */
[----:B0-----:R-:W-:Y:S05]  /*1e6b0*/  @!P0 BRA `(.L_x_15) ;  /* 0xfffffffc00f88947 */ /* 0x001fea000383ffff */
[----:B------:R-:W-:Y:S05]  /*1e6c0*/  BRA `(.L_x_24) ;  /* 0xffffff8400447947 */ /* 0x000fea000383ffff */
.L_x_19:
[----:B------:R-:W2:Y:S02]  /*1e6d0*/  SYNCS.PHASECHK.TRANS64.TRYWAIT P0, [UR6], R0 ;  /* 0x00000000ff0075a7 */ /* 0x000ea40008001106 */
[----:B--2---:R-:W-:Y:S05]  /*1e6e0*/  @!P0 BRA `(.L_x_19) ;  /* 0xfffffffc00f88947 */ /* 0x004fea000383ffff */
[----:B------:R-:W-:Y:S05]  /*1e6f0*/  BRA `(.L_x_18) ;  /* 0xffffffb400147947 */ /* 0x000fea000383ffff */
        .weak           $__internal_0_$__cuda_sm10x_tcgen05_guardrail_trap_col_being_dealloced_not_returned_by_alloc
        .type           $__internal_0_$__cuda_sm10x_tcgen05_guardrail_trap_col_being_dealloced_not_returned_by_alloc,@function
        .size           $__internal_0_$__cuda_sm10x_tcgen05_guardrail_trap_col_being_dealloced_not_returned_by_alloc,($__internal_1_$__cuda_sm10x_tcgen05_guardrail_trap_phase_invalid_during_alloc - $__internal_0_$__cuda_sm10x_tcgen05_guardrail_trap_col_being_dealloced_not_returned_by_alloc)
$__internal_0_$__cuda_sm10x_tcgen05_guardrail_trap_col_being_dealloced_not_returned_by_alloc:
[----:B------:R-:W-:Y:S05]  /*1e700*/  BPT.TRAP 0x1 ;  /* 0x000000040000795c */ /* 0x000fea0000300000 */
[----:B------:R-:W-:-:S04]  /*1e710*/  IMAD.MOV.U32 R3, RZ, RZ, 0x0 ;  /* 0x00000000ff037424 */ /* 0x000fc800078e00ff */
[----:B------:R-:W-:Y:S05]  /*1e720*/  RET.REL.NODEC R2 `(attn_fwd) ;  /* 0xfffffe1802347950 */ /* 0x000fea0003c3ffff */
        .weak           $__internal_1_$__cuda_sm10x_tcgen05_guardrail_trap_phase_invalid_during_alloc
        .type           $__internal_1_$__cuda_sm10x_tcgen05_guardrail_trap_phase_invalid_during_alloc,@function
        .size           $__internal_1_$__cuda_sm10x_tcgen05_guardrail_trap_phase_invalid_during_alloc,($__internal_2_$__cuda_sm10x_tcgen05_guardrail_trap_unallocated_columns_being_dealloced - $__internal_1_$__cuda_sm10x_tcgen05_guardrail_trap_phase_invalid_during_alloc)
$__internal_1_$__cuda_sm10x_tcgen05_guardrail_trap_phase_invalid_during_alloc:
[----:B------:R-:W-:Y:S05]  /*1e730*/  BPT.TRAP 0x1 ;  /* 0x000000040000795c */ /* 0x000fea0000300000 */
[----:B------:R-:W-:-:S04]  /*1e740*/  IMAD.MOV.U32 R3, RZ, RZ, 0x0 ;  /* 0x00000000ff037424 */ /* 0x000fc800078e00ff */
[----:B------:R-:W-:Y:S05]  /*1e750*/  RET.REL.NODEC R2 `(attn_fwd) ;  /* 0xfffffe1802287950 */ /* 0x000fea0003c3ffff */
        .weak           $__internal_2_$__cuda_sm10x_tcgen05_guardrail_trap_unallocated_columns_being_dealloced
        .type           $__internal_2_$__cuda_sm10x_tcgen05_guardrail_trap_unallocated_columns_being_dealloced,@function
        .size           $__internal_2_$__cuda_sm10x_tcgen05_guardrail_trap_unallocated_columns_being_dealloced,(.L_x_28 - $__internal_2_$__cuda_sm10x_tcgen05_guardrail_trap_unallocated_columns_being_dealloced)
$__internal_2_$__cuda_sm10x_tcgen05_guardrail_trap_unallocated_columns_being_dealloced:
[----:B------:R-:W-:Y:S05]  /*1e760*/  BPT.TRAP 0x1 ;  /* 0x000000040000795c */ /* 0x000fea0000300000 */
[----:B------:R-:W-:-:S04]  /*1e770*/  IMAD.MOV.U32 R3, RZ, RZ, 0x0 ;  /* 0x00000000ff037424 */ /* 0x000fc800078e00ff */
[----:B------:R-:W-:Y:S05]  /*1e780*/  RET.REL.NODEC R2 `(attn_fwd) ;  /* 0xfffffe18021c7950 */ /* 0x000fea0003c3ffff */
.L_x_25:
[----:B------:R-:W-:-:S00]  /*1e790*/  BRA `(.L_x_25) ;  /* 0xfffffffc00fc7947 */ /* 0x000fc0000383ffff */
[----:B------:R-:W-:-:S00]  /*1e7a0*/  NOP ;  /* 0x0000000000007918 */ /* 0x000fc00000000000 */
        /* <DEDUP_REMOVED lines=13> */
.L_x_28:


//--------------------- .nv.global.init           --------------------------
	.section	.nv.global.init,"aw",@progbits
.nv.global.init:
	.type		_$_str,@object
	.size		_$_str,(.L_3 - _$_str)
_$_str:
        /*0000*/ 	.byte	0x5f, 0x5f, 0x43, 0x55, 0x44, 0x41, 0x5f, 0x46, 0x54, 0x5a, 0x00
.L_3:


//--------------------- .nv.shared.attn_fwd       --------------------------
	.section	.nv.shared.attn_fwd,"aw",@nobits
	.sectionflags	@""
	.align	16
	.zero		1024


//--------------------- .nv.shared.reserved.0     --------------------------
	.section	.nv.shared.reserved.0,"aw",@nobits
	.align	8
	.weak		__nv_reservedSMEM_offset_0_alias
	.size		__nv_reservedSMEM_offset_0_alias, 0, 64
	.other		__nv_reservedSMEM_offset_0_alias,@"STO_CUDA_RESERVED_SHARED STV_DEFAULT"
__nv_reservedSMEM_offset_0_alias:
	.zero		0
.nv.shared.reserved.0:
	.zero		64
	.weak		__nv_reservedSMEM_allocation_phase
	.type		__nv_reservedSMEM_allocation_phase,@object
	.size		__nv_reservedSMEM_allocation_phase,(.L_0 - __nv_reservedSMEM_allocation_phase)
__nv_reservedSMEM_allocation_phase:
	.zero		1
.L_0:
	.zero		7
	.weak		__nv_reservedSMEM_devtool_atexit_pc
	.type		__nv_reservedSMEM_devtool_atexit_pc,@object
	.size		__nv_reservedSMEM_devtool_atexit_pc,(__nv_reservedSMEM_allocation_mask - __nv_reservedSMEM_devtool_atexit_pc)
__nv_reservedSMEM_devtool_atexit_pc:
	.zero		8
	.weak		__nv_reservedSMEM_allocation_mask
	.type		__nv_reservedSMEM_allocation_mask,@object
	.size		__nv_reservedSMEM_allocation_mask,(.L_2 - __nv_reservedSMEM_allocation_mask)
__nv_reservedSMEM_allocation_mask:
	.zero		4
.L_2:


//--------------------- .nv.constant0.attn_fwd    --------------------------
	.section	.nv.constant0.attn_fwd,"a",@progbits
	.sectionflags	@""
	.align	4
.nv.constant0.attn_fwd:
	.zero		1032


//--------------------- SYMBOLS --------------------------

	.type		.nv.reservedSmem.offset0,@object
	.size		.nv.reservedSmem.offset0,0x4
	.type		.nv.reservedSmem.cap,@object
	.size		.nv.reservedSmem.cap,0x4
